//
// Generated by NVIDIA NVVM Compiler
//
// Compiler Build ID: CL-36424714
// Cuda compilation tools, release 13.0, V13.0.88
// Based on NVVM 20.0.0
//

.version 9.0
.target sm_100
.address_size 64

	// .globl	_Z21generateStressAddendsPfS_Pdi
// _ZZN3cub18CUB_300001_SM_10006detail6reduce28DeviceReduceSingleTileKernelINS2_10policy_hubIdjN4cuda3std3__44plusIdEEE10Policy1000EN6thrust24THRUST_300001_SM_1000_NS10device_ptrIdEEPdjS9_ddNS7_10__identityEEEvT0_T1_T2_T3_T4_T6_E12temp_storage has been demoted
// _ZZN3cub18CUB_300001_SM_10006detail6reduce18DeviceReduceKernelINS2_10policy_hubIdjN4cuda3std3__44plusIdEEE10Policy1000EN6thrust24THRUST_300001_SM_1000_NS10device_ptrIdEEjS9_dNS7_10__identityEEEvT0_PT3_T1_NS0_13GridEvenShareISK_EET2_T4_E12temp_storage has been demoted
// _ZZN3cub18CUB_300001_SM_10006detail6reduce28DeviceReduceSingleTileKernelINS2_10policy_hubIdjN4cuda3std3__44plusIdEEE10Policy1000EPdSC_iS9_ddNS7_10__identityEEEvT0_T1_T2_T3_T4_T6_E12temp_storage has been demoted
// _ZZN3cub18CUB_300001_SM_10006detail6reduce28DeviceReduceSingleTileKernelINS2_10policy_hubIdyN4cuda3std3__44plusIdEEE10Policy1000EN6thrust24THRUST_300001_SM_1000_NS10device_ptrIdEEPdyS9_ddNS7_10__identityEEEvT0_T1_T2_T3_T4_T6_E12temp_storage has been demoted
// _ZZN3cub18CUB_300001_SM_10006detail6reduce18DeviceReduceKernelINS2_10policy_hubIdyN4cuda3std3__44plusIdEEE10Policy1000EN6thrust24THRUST_300001_SM_1000_NS10device_ptrIdEEyS9_dNS7_10__identityEEEvT0_PT3_T1_NS0_13GridEvenShareISK_EET2_T4_E12temp_storage has been demoted
// _ZZN3cub18CUB_300001_SM_10006detail6reduce28DeviceReduceSingleTileKernelINS2_10policy_hubIdyN4cuda3std3__44plusIdEEE10Policy1000EPdSC_iS9_ddNS7_10__identityEEEvT0_T1_T2_T3_T4_T6_E12temp_storage has been demoted
.global .align 1 .b8 _ZN34_INTERNAL_4f84fad9_4_k_cu_070965da4cuda3std3__45__cpo5beginE[1];
.global .align 1 .b8 _ZN34_INTERNAL_4f84fad9_4_k_cu_070965da4cuda3std3__45__cpo3endE[1];
.global .align 1 .b8 _ZN34_INTERNAL_4f84fad9_4_k_cu_070965da4cuda3std3__45__cpo6cbeginE[1];
.global .align 1 .b8 _ZN34_INTERNAL_4f84fad9_4_k_cu_070965da4cuda3std3__45__cpo4cendE[1];
.global .align 1 .b8 _ZN34_INTERNAL_4f84fad9_4_k_cu_070965da4cuda3std3__45__cpo6rbeginE[1];
.global .align 1 .b8 _ZN34_INTERNAL_4f84fad9_4_k_cu_070965da4cuda3std3__45__cpo4rendE[1];
.global .align 1 .b8 _ZN34_INTERNAL_4f84fad9_4_k_cu_070965da4cuda3std3__45__cpo7crbeginE[1];
.global .align 1 .b8 _ZN34_INTERNAL_4f84fad9_4_k_cu_070965da4cuda3std3__45__cpo5crendE[1];
.global .align 1 .b8 _ZN34_INTERNAL_4f84fad9_4_k_cu_070965da4cuda3std3__436_GLOBAL__N__4f84fad9_4_k_cu_070965da6ignoreE[1];
.global .align 1 .b8 _ZN34_INTERNAL_4f84fad9_4_k_cu_070965da4cuda3std3__419piecewise_constructE[1];
.global .align 1 .b8 _ZN34_INTERNAL_4f84fad9_4_k_cu_070965da4cuda3std3__48in_placeE[1];
.global .align 1 .b8 _ZN34_INTERNAL_4f84fad9_4_k_cu_070965da4cuda3std3__420unreachable_sentinelE[1];
.global .align 1 .b8 _ZN34_INTERNAL_4f84fad9_4_k_cu_070965da4cuda3std3__47nulloptE[1];
.global .align 1 .b8 _ZN34_INTERNAL_4f84fad9_4_k_cu_070965da4cuda3std3__48unexpectE[1];
.global .align 1 .b8 _ZN34_INTERNAL_4f84fad9_4_k_cu_070965da4cuda3std6ranges3__45__cpo4swapE[1];
.global .align 1 .b8 _ZN34_INTERNAL_4f84fad9_4_k_cu_070965da4cuda3std6ranges3__45__cpo9iter_moveE[1];
.global .align 1 .b8 _ZN34_INTERNAL_4f84fad9_4_k_cu_070965da4cuda3std6ranges3__45__cpo5beginE[1];
.global .align 1 .b8 _ZN34_INTERNAL_4f84fad9_4_k_cu_070965da4cuda3std6ranges3__45__cpo3endE[1];
.global .align 1 .b8 _ZN34_INTERNAL_4f84fad9_4_k_cu_070965da4cuda3std6ranges3__45__cpo6cbeginE[1];
.global .align 1 .b8 _ZN34_INTERNAL_4f84fad9_4_k_cu_070965da4cuda3std6ranges3__45__cpo4cendE[1];
.global .align 1 .b8 _ZN34_INTERNAL_4f84fad9_4_k_cu_070965da4cuda3std6ranges3__45__cpo7advanceE[1];
.global .align 1 .b8 _ZN34_INTERNAL_4f84fad9_4_k_cu_070965da4cuda3std6ranges3__45__cpo9iter_swapE[1];
.global .align 1 .b8 _ZN34_INTERNAL_4f84fad9_4_k_cu_070965da4cuda3std6ranges3__45__cpo4nextE[1];
.global .align 1 .b8 _ZN34_INTERNAL_4f84fad9_4_k_cu_070965da4cuda3std6ranges3__45__cpo4prevE[1];
.global .align 1 .b8 _ZN34_INTERNAL_4f84fad9_4_k_cu_070965da4cuda3std6ranges3__45__cpo4dataE[1];
.global .align 1 .b8 _ZN34_INTERNAL_4f84fad9_4_k_cu_070965da4cuda3std6ranges3__45__cpo5cdataE[1];
.global .align 1 .b8 _ZN34_INTERNAL_4f84fad9_4_k_cu_070965da4cuda3std6ranges3__45__cpo4sizeE[1];
.global .align 1 .b8 _ZN34_INTERNAL_4f84fad9_4_k_cu_070965da4cuda3std6ranges3__45__cpo5ssizeE[1];
.global .align 1 .b8 _ZN34_INTERNAL_4f84fad9_4_k_cu_070965da4cuda3std6ranges3__45__cpo8distanceE[1];
.global .align 1 .b8 _ZN34_INTERNAL_4f84fad9_4_k_cu_070965da6thrust24THRUST_300001_SM_1000_NS8cuda_cub3parE[1];
.global .align 1 .b8 _ZN34_INTERNAL_4f84fad9_4_k_cu_070965da6thrust24THRUST_300001_SM_1000_NS8cuda_cub10par_nosyncE[1];
.global .align 1 .b8 _ZN34_INTERNAL_4f84fad9_4_k_cu_070965da6thrust24THRUST_300001_SM_1000_NS6system6detail10sequential3seqE[1];
.global .align 1 .b8 _ZN34_INTERNAL_4f84fad9_4_k_cu_070965da6thrust24THRUST_300001_SM_1000_NS6system3cpp3parE[1];
.global .align 1 .b8 _ZN34_INTERNAL_4f84fad9_4_k_cu_070965da6thrust24THRUST_300001_SM_1000_NS12placeholders2_1E[1];
.global .align 1 .b8 _ZN34_INTERNAL_4f84fad9_4_k_cu_070965da6thrust24THRUST_300001_SM_1000_NS12placeholders2_2E[1];
.global .align 1 .b8 _ZN34_INTERNAL_4f84fad9_4_k_cu_070965da6thrust24THRUST_300001_SM_1000_NS12placeholders2_3E[1];
.global .align 1 .b8 _ZN34_INTERNAL_4f84fad9_4_k_cu_070965da6thrust24THRUST_300001_SM_1000_NS12placeholders2_4E[1];
.global .align 1 .b8 _ZN34_INTERNAL_4f84fad9_4_k_cu_070965da6thrust24THRUST_300001_SM_1000_NS12placeholders2_5E[1];
.global .align 1 .b8 _ZN34_INTERNAL_4f84fad9_4_k_cu_070965da6thrust24THRUST_300001_SM_1000_NS12placeholders2_6E[1];
.global .align 1 .b8 _ZN34_INTERNAL_4f84fad9_4_k_cu_070965da6thrust24THRUST_300001_SM_1000_NS12placeholders2_7E[1];
.global .align 1 .b8 _ZN34_INTERNAL_4f84fad9_4_k_cu_070965da6thrust24THRUST_300001_SM_1000_NS12placeholders2_8E[1];
.global .align 1 .b8 _ZN34_INTERNAL_4f84fad9_4_k_cu_070965da6thrust24THRUST_300001_SM_1000_NS12placeholders2_9E[1];
.global .align 1 .b8 _ZN34_INTERNAL_4f84fad9_4_k_cu_070965da6thrust24THRUST_300001_SM_1000_NS12placeholders3_10E[1];
.global .align 1 .b8 _ZN34_INTERNAL_4f84fad9_4_k_cu_070965da6thrust24THRUST_300001_SM_1000_NS3seqE[1];
.global .align 1 .b8 _ZN34_INTERNAL_4f84fad9_4_k_cu_070965da6thrust24THRUST_300001_SM_1000_NS6deviceE[1];

.visible .entry _Z21generateStressAddendsPfS_Pdi(
	.param .u64 .ptr .align 1 _Z21generateStressAddendsPfS_Pdi_param_0,
	.param .u64 .ptr .align 1 _Z21generateStressAddendsPfS_Pdi_param_1,
	.param .u64 .ptr .align 1 _Z21generateStressAddendsPfS_Pdi_param_2,
	.param .u32 _Z21generateStressAddendsPfS_Pdi_param_3
)
{
	.reg .pred 	%p<5>;
	.reg .b32 	%r<25>;
	.reg .b32 	%f<3>;
	.reg .b64 	%rd<12>;
	.reg .b64 	%fd<8>;

	ld.param.u64 	%rd4, [_Z21generateStressAddendsPfS_Pdi_param_0];
	ld.param.u64 	%rd5, [_Z21generateStressAddendsPfS_Pdi_param_1];
	ld.param.u64 	%rd6, [_Z21generateStressAddendsPfS_Pdi_param_2];
	ld.param.u32 	%r10, [_Z21generateStressAddendsPfS_Pdi_param_3];
	mov.u32 	%r11, %ctaid.x;
	mov.u32 	%r1, %ntid.x;
	mov.u32 	%r12, %tid.x;
	mad.lo.s32 	%r24, %r11, %r1, %r12;
	add.s32 	%r3, %r10, 1;
	mad.lo.s32 	%r13, %r10, %r10, %r10;
	shr.u32 	%r14, %r13, 31;
	add.s32 	%r15, %r13, %r14;
	shr.s32 	%r4, %r15, 1;
	setp.ge.u32 	%p1, %r24, %r4;
	@%p1 bra 	$L__BB0_5;
	mov.u32 	%r16, %nctaid.x;
	mul.lo.s32 	%r5, %r1, %r16;
	cvta.to.global.u64 	%rd1, %rd4;
	cvta.to.global.u64 	%rd2, %rd5;
	cvta.to.global.u64 	%rd3, %rd6;
$L__BB0_2:
	div.u32 	%r17, %r24, %r3;
	mul.lo.s32 	%r18, %r17, %r3;
	sub.s32 	%r19, %r24, %r18;
	setp.gt.s32 	%p2, %r19, %r17;
	not.b32 	%r20, %r17;
	add.s32 	%r21, %r10, %r20;
	sub.s32 	%r22, %r10, %r19;
	selp.b32 	%r7, %r21, %r17, %p2;
	selp.b32 	%r8, %r22, %r19, %p2;
	setp.eq.s32 	%p3, %r7, %r8;
	mov.f64 	%fd7, 0d0000000000000000;
	@%p3 bra 	$L__BB0_4;
	mad.lo.s32 	%r23, %r7, %r10, %r8;
	mul.wide.s32 	%rd7, %r23, 4;
	add.s64 	%rd8, %rd1, %rd7;
	ld.global.f32 	%f1, [%rd8];
	cvt.f64.f32 	%fd4, %f1;
	add.s64 	%rd9, %rd2, %rd7;
	ld.global.f32 	%f2, [%rd9];
	cvt.f64.f32 	%fd5, %f2;
	sub.f64 	%fd7, %fd4, %fd5;
$L__BB0_4:
	mul.f64 	%fd6, %fd7, %fd7;
	mul.wide.u32 	%rd10, %r24, 8;
	add.s64 	%rd11, %rd3, %rd10;
	st.global.f64 	[%rd11], %fd6;
	add.s32 	%r24, %r24, %r5;
	setp.lt.u32 	%p4, %r24, %r4;
	@%p4 bra 	$L__BB0_2;
$L__BB0_5:
	ret;

}
	// .globl	_ZN3cub18CUB_300001_SM_10006detail11EmptyKernelIvEEvv
.visible .entry _ZN3cub18CUB_300001_SM_10006detail11EmptyKernelIvEEvv()
{


	ret;

}
	// .globl	_ZN3cub18CUB_300001_SM_10006detail6reduce28DeviceReduceSingleTileKernelINS2_10policy_hubIdjN4cuda3std3__44plusIdEEE10Policy1000EN6thrust24THRUST_300001_SM_1000_NS10device_ptrIdEEPdjS9_ddNS7_10__identityEEEvT0_T1_T2_T3_T4_T6_
.visible .entry _ZN3cub18CUB_300001_SM_10006detail6reduce28DeviceReduceSingleTileKernelINS2_10policy_hubIdjN4cuda3std3__44plusIdEEE10Policy1000EN6thrust24THRUST_300001_SM_1000_NS10device_ptrIdEEPdjS9_ddNS7_10__identityEEEvT0_T1_T2_T3_T4_T6_(
	.param .align 8 .b8 _ZN3cub18CUB_300001_SM_10006detail6reduce28DeviceReduceSingleTileKernelINS2_10policy_hubIdjN4cuda3std3__44plusIdEEE10Policy1000EN6thrust24THRUST_300001_SM_1000_NS10device_ptrIdEEPdjS9_ddNS7_10__identityEEEvT0_T1_T2_T3_T4_T6__param_0[8],
	.param .u64 .ptr .align 1 _ZN3cub18CUB_300001_SM_10006detail6reduce28DeviceReduceSingleTileKernelINS2_10policy_hubIdjN4cuda3std3__44plusIdEEE10Policy1000EN6thrust24THRUST_300001_SM_1000_NS10device_ptrIdEEPdjS9_ddNS7_10__identityEEEvT0_T1_T2_T3_T4_T6__param_1,
	.param .u32 _ZN3cub18CUB_300001_SM_10006detail6reduce28DeviceReduceSingleTileKernelINS2_10policy_hubIdjN4cuda3std3__44plusIdEEE10Policy1000EN6thrust24THRUST_300001_SM_1000_NS10device_ptrIdEEPdjS9_ddNS7_10__identityEEEvT0_T1_T2_T3_T4_T6__param_2,
	.param .align 1 .b8 _ZN3cub18CUB_300001_SM_10006detail6reduce28DeviceReduceSingleTileKernelINS2_10policy_hubIdjN4cuda3std3__44plusIdEEE10Policy1000EN6thrust24THRUST_300001_SM_1000_NS10device_ptrIdEEPdjS9_ddNS7_10__identityEEEvT0_T1_T2_T3_T4_T6__param_3[1],
	.param .f64 _ZN3cub18CUB_300001_SM_10006detail6reduce28DeviceReduceSingleTileKernelINS2_10policy_hubIdjN4cuda3std3__44plusIdEEE10Policy1000EN6thrust24THRUST_300001_SM_1000_NS10device_ptrIdEEPdjS9_ddNS7_10__identityEEEvT0_T1_T2_T3_T4_T6__param_4,
	.param .align 1 .b8 _ZN3cub18CUB_300001_SM_10006detail6reduce28DeviceReduceSingleTileKernelINS2_10policy_hubIdjN4cuda3std3__44plusIdEEE10Policy1000EN6thrust24THRUST_300001_SM_1000_NS10device_ptrIdEEPdjS9_ddNS7_10__identityEEEvT0_T1_T2_T3_T4_T6__param_5[1]
)
.maxntid 640
.minnctapersm 1
{
	.reg .pred 	%p<71>;
	.reg .b32 	%r<288>;
	.reg .b64 	%rd<114>;
	.reg .b64 	%fd<380>;
	// demoted variable
	.shared .align 8 .b8 _ZZN3cub18CUB_300001_SM_10006detail6reduce28DeviceReduceSingleTileKernelINS2_10policy_hubIdjN4cuda3std3__44plusIdEEE10Policy1000EN6thrust24THRUST_300001_SM_1000_NS10device_ptrIdEEPdjS9_ddNS7_10__identityEEEvT0_T1_T2_T3_T4_T6_E12temp_storage[192];
	ld.param.u64 	%rd9, [_ZN3cub18CUB_300001_SM_10006detail6reduce28DeviceReduceSingleTileKernelINS2_10policy_hubIdjN4cuda3std3__44plusIdEEE10Policy1000EN6thrust24THRUST_300001_SM_1000_NS10device_ptrIdEEPdjS9_ddNS7_10__identityEEEvT0_T1_T2_T3_T4_T6__param_0];
	ld.param.u64 	%rd10, [_ZN3cub18CUB_300001_SM_10006detail6reduce28DeviceReduceSingleTileKernelINS2_10policy_hubIdjN4cuda3std3__44plusIdEEE10Policy1000EN6thrust24THRUST_300001_SM_1000_NS10device_ptrIdEEPdjS9_ddNS7_10__identityEEEvT0_T1_T2_T3_T4_T6__param_1];
	ld.param.u32 	%r51, [_ZN3cub18CUB_300001_SM_10006detail6reduce28DeviceReduceSingleTileKernelINS2_10policy_hubIdjN4cuda3std3__44plusIdEEE10Policy1000EN6thrust24THRUST_300001_SM_1000_NS10device_ptrIdEEPdjS9_ddNS7_10__identityEEEvT0_T1_T2_T3_T4_T6__param_2];
	ld.param.f64 	%fd42, [_ZN3cub18CUB_300001_SM_10006detail6reduce28DeviceReduceSingleTileKernelINS2_10policy_hubIdjN4cuda3std3__44plusIdEEE10Policy1000EN6thrust24THRUST_300001_SM_1000_NS10device_ptrIdEEPdjS9_ddNS7_10__identityEEEvT0_T1_T2_T3_T4_T6__param_4];
	cvta.to.global.u64 	%rd1, %rd10;
	setp.ne.s32 	%p1, %r51, 0;
	@%p1 bra 	$L__BB2_3;
	mov.u32 	%r270, %tid.x;
	setp.ne.s32 	%p70, %r270, 0;
	@%p70 bra 	$L__BB2_52;
	st.global.f64 	[%rd1], %fd42;
	bra.uni 	$L__BB2_52;
$L__BB2_3:
	cvta.to.global.u64 	%rd2, %rd9;
	setp.gt.u32 	%p2, %r51, 5119;
	@%p2 bra 	$L__BB2_28;
	mov.u32 	%r1, %tid.x;
	setp.ge.u32 	%p24, %r1, %r51;
	mov.f64 	%fd367, 0d0000000000000000;
	mov.u32 	%r274, %r1;
	@%p24 bra 	$L__BB2_6;
	mul.wide.u32 	%rd83, %r1, 8;
	add.s64 	%rd84, %rd2, %rd83;
	ld.global.f64 	%fd367, [%rd84];
	add.s32 	%r274, %r1, 640;
$L__BB2_6:
	setp.ge.u32 	%p25, %r274, %r51;
	@%p25 bra 	$L__BB2_19;
	not.b32 	%r146, %r274;
	add.s32 	%r147, %r51, %r146;
	mul.hi.u32 	%r148, %r147, -858993459;
	shr.u32 	%r149, %r148, 9;
	add.s32 	%r4, %r149, 1;
	and.b32  	%r5, %r4, 15;
	setp.lt.u32 	%p26, %r147, 9600;
	@%p26 bra 	$L__BB2_10;
	and.b32  	%r150, %r4, 16777200;
	neg.s32 	%r272, %r150;
	mul.wide.u32 	%rd85, %r274, 8;
	add.s64 	%rd86, %rd85, %rd2;
	add.s64 	%rd112, %rd86, 40960;
$L__BB2_9:
	.pragma "nounroll";
	ld.global.f64 	%fd181, [%rd112+-40960];
	add.f64 	%fd182, %fd367, %fd181;
	ld.global.f64 	%fd183, [%rd112+-35840];
	add.f64 	%fd184, %fd182, %fd183;
	ld.global.f64 	%fd185, [%rd112+-30720];
	add.f64 	%fd186, %fd184, %fd185;
	ld.global.f64 	%fd187, [%rd112+-25600];
	add.f64 	%fd188, %fd186, %fd187;
	ld.global.f64 	%fd189, [%rd112+-20480];
	add.f64 	%fd190, %fd188, %fd189;
	ld.global.f64 	%fd191, [%rd112+-15360];
	add.f64 	%fd192, %fd190, %fd191;
	ld.global.f64 	%fd193, [%rd112+-10240];
	add.f64 	%fd194, %fd192, %fd193;
	ld.global.f64 	%fd195, [%rd112+-5120];
	add.f64 	%fd196, %fd194, %fd195;
	ld.global.f64 	%fd197, [%rd112];
	add.f64 	%fd198, %fd196, %fd197;
	ld.global.f64 	%fd199, [%rd112+5120];
	add.f64 	%fd200, %fd198, %fd199;
	ld.global.f64 	%fd201, [%rd112+10240];
	add.f64 	%fd202, %fd200, %fd201;
	ld.global.f64 	%fd203, [%rd112+15360];
	add.f64 	%fd204, %fd202, %fd203;
	ld.global.f64 	%fd205, [%rd112+20480];
	add.f64 	%fd206, %fd204, %fd205;
	ld.global.f64 	%fd207, [%rd112+25600];
	add.f64 	%fd208, %fd206, %fd207;
	ld.global.f64 	%fd209, [%rd112+30720];
	add.f64 	%fd210, %fd208, %fd209;
	ld.global.f64 	%fd211, [%rd112+35840];
	add.f64 	%fd367, %fd210, %fd211;
	add.s32 	%r274, %r274, 10240;
	add.s32 	%r272, %r272, 16;
	add.s64 	%rd112, %rd112, 81920;
	setp.ne.s32 	%p27, %r272, 0;
	@%p27 bra 	$L__BB2_9;
$L__BB2_10:
	setp.eq.s32 	%p28, %r5, 0;
	@%p28 bra 	$L__BB2_19;
	and.b32  	%r12, %r4, 7;
	setp.lt.u32 	%p29, %r5, 8;
	@%p29 bra 	$L__BB2_13;
	mul.wide.u32 	%rd87, %r274, 8;
	add.s64 	%rd88, %rd2, %rd87;
	ld.global.f64 	%fd213, [%rd88];
	add.f64 	%fd214, %fd367, %fd213;
	ld.global.f64 	%fd215, [%rd88+5120];
	add.f64 	%fd216, %fd214, %fd215;
	ld.global.f64 	%fd217, [%rd88+10240];
	add.f64 	%fd218, %fd216, %fd217;
	ld.global.f64 	%fd219, [%rd88+15360];
	add.f64 	%fd220, %fd218, %fd219;
	ld.global.f64 	%fd221, [%rd88+20480];
	add.f64 	%fd222, %fd220, %fd221;
	ld.global.f64 	%fd223, [%rd88+25600];
	add.f64 	%fd224, %fd222, %fd223;
	ld.global.f64 	%fd225, [%rd88+30720];
	add.f64 	%fd226, %fd224, %fd225;
	ld.global.f64 	%fd227, [%rd88+35840];
	add.f64 	%fd367, %fd226, %fd227;
	add.s32 	%r274, %r274, 5120;
$L__BB2_13:
	setp.eq.s32 	%p30, %r12, 0;
	@%p30 bra 	$L__BB2_19;
	and.b32  	%r15, %r4, 3;
	setp.lt.u32 	%p31, %r12, 4;
	@%p31 bra 	$L__BB2_16;
	mul.wide.u32 	%rd89, %r274, 8;
	add.s64 	%rd90, %rd2, %rd89;
	ld.global.f64 	%fd229, [%rd90];
	add.f64 	%fd230, %fd367, %fd229;
	ld.global.f64 	%fd231, [%rd90+5120];
	add.f64 	%fd232, %fd230, %fd231;
	ld.global.f64 	%fd233, [%rd90+10240];
	add.f64 	%fd234, %fd232, %fd233;
	ld.global.f64 	%fd235, [%rd90+15360];
	add.f64 	%fd367, %fd234, %fd235;
	add.s32 	%r274, %r274, 2560;
$L__BB2_16:
	setp.eq.s32 	%p32, %r15, 0;
	@%p32 bra 	$L__BB2_19;
	mul.wide.u32 	%rd91, %r274, 8;
	add.s64 	%rd113, %rd2, %rd91;
	neg.s32 	%r277, %r15;
$L__BB2_18:
	.pragma "nounroll";
	ld.global.f64 	%fd236, [%rd113];
	add.f64 	%fd367, %fd367, %fd236;
	add.s64 	%rd113, %rd113, 5120;
	add.s32 	%r277, %r277, 1;
	setp.ne.s32 	%p33, %r277, 0;
	@%p33 bra 	$L__BB2_18;
$L__BB2_19:
	setp.lt.u32 	%p34, %r51, 640;
	@%p34 bra 	$L__BB2_24;
	// begin inline asm
	mov.u32 %r214, %laneid;
	// end inline asm
	mov.b64 	%rd102, %fd367;
	mov.b64 	{%r216, %r221}, %rd102;
	mov.b32 	%r222, 1;
	mov.b32 	%r263, 31;
	mov.b32 	%r264, -1;
	// begin inline asm
	shfl.sync.down.b32 %r215, %r216, %r222, %r263, %r264;
	// end inline asm
	// begin inline asm
	shfl.sync.down.b32 %r220, %r221, %r222, %r263, %r264;
	// end inline asm
	mov.b64 	%rd103, {%r215, %r220};
	mov.b64 	%fd307, %rd103;
	setp.gt.s32 	%p62, %r214, 30;
	add.f64 	%fd308, %fd367, %fd307;
	selp.f64 	%fd309, %fd367, %fd308, %p62;
	mov.b64 	%rd104, %fd309;
	mov.b64 	{%r226, %r231}, %rd104;
	mov.b32 	%r232, 2;
	// begin inline asm
	shfl.sync.down.b32 %r225, %r226, %r232, %r263, %r264;
	// end inline asm
	// begin inline asm
	shfl.sync.down.b32 %r230, %r231, %r232, %r263, %r264;
	// end inline asm
	mov.b64 	%rd105, {%r225, %r230};
	mov.b64 	%fd310, %rd105;
	setp.gt.s32 	%p63, %r214, 29;
	add.f64 	%fd311, %fd309, %fd310;
	selp.f64 	%fd312, %fd309, %fd311, %p63;
	mov.b64 	%rd106, %fd312;
	mov.b64 	{%r236, %r241}, %rd106;
	mov.b32 	%r242, 4;
	// begin inline asm
	shfl.sync.down.b32 %r235, %r236, %r242, %r263, %r264;
	// end inline asm
	// begin inline asm
	shfl.sync.down.b32 %r240, %r241, %r242, %r263, %r264;
	// end inline asm
	mov.b64 	%rd107, {%r235, %r240};
	mov.b64 	%fd313, %rd107;
	setp.gt.s32 	%p64, %r214, 27;
	add.f64 	%fd314, %fd312, %fd313;
	selp.f64 	%fd315, %fd312, %fd314, %p64;
	mov.b64 	%rd108, %fd315;
	mov.b64 	{%r246, %r251}, %rd108;
	mov.b32 	%r252, 8;
	// begin inline asm
	shfl.sync.down.b32 %r245, %r246, %r252, %r263, %r264;
	// end inline asm
	// begin inline asm
	shfl.sync.down.b32 %r250, %r251, %r252, %r263, %r264;
	// end inline asm
	mov.b64 	%rd109, {%r245, %r250};
	mov.b64 	%fd316, %rd109;
	setp.gt.s32 	%p65, %r214, 23;
	add.f64 	%fd317, %fd315, %fd316;
	selp.f64 	%fd318, %fd315, %fd317, %p65;
	mov.b64 	%rd110, %fd318;
	mov.b64 	{%r256, %r261}, %rd110;
	mov.b32 	%r262, 16;
	// begin inline asm
	shfl.sync.down.b32 %r255, %r256, %r262, %r263, %r264;
	// end inline asm
	// begin inline asm
	shfl.sync.down.b32 %r260, %r261, %r262, %r263, %r264;
	// end inline asm
	mov.b64 	%rd111, {%r255, %r260};
	mov.b64 	%fd319, %rd111;
	setp.gt.s32 	%p66, %r214, 15;
	add.f64 	%fd16, %fd318, %fd319;
	selp.f64 	%fd379, %fd318, %fd16, %p66;
	setp.ne.s32 	%p67, %r214, 0;
	@%p67 bra 	$L__BB2_22;
	shr.u32 	%r265, %r1, 2;
	and.b32  	%r266, %r265, 248;
	mov.u32 	%r267, _ZZN3cub18CUB_300001_SM_10006detail6reduce28DeviceReduceSingleTileKernelINS2_10policy_hubIdjN4cuda3std3__44plusIdEEE10Policy1000EN6thrust24THRUST_300001_SM_1000_NS10device_ptrIdEEPdjS9_ddNS7_10__identityEEEvT0_T1_T2_T3_T4_T6_E12temp_storage;
	add.s32 	%r268, %r267, %r266;
	st.shared.f64 	[%r268+24], %fd16;
$L__BB2_22:
	bar.sync 	0;
	setp.ne.s32 	%p68, %r1, 0;
	@%p68 bra 	$L__BB2_50;
	ld.shared.f64 	%fd320, [_ZZN3cub18CUB_300001_SM_10006detail6reduce28DeviceReduceSingleTileKernelINS2_10policy_hubIdjN4cuda3std3__44plusIdEEE10Policy1000EN6thrust24THRUST_300001_SM_1000_NS10device_ptrIdEEPdjS9_ddNS7_10__identityEEEvT0_T1_T2_T3_T4_T6_E12temp_storage+32];
	add.f64 	%fd321, %fd379, %fd320;
	ld.shared.f64 	%fd322, [_ZZN3cub18CUB_300001_SM_10006detail6reduce28DeviceReduceSingleTileKernelINS2_10policy_hubIdjN4cuda3std3__44plusIdEEE10Policy1000EN6thrust24THRUST_300001_SM_1000_NS10device_ptrIdEEPdjS9_ddNS7_10__identityEEEvT0_T1_T2_T3_T4_T6_E12temp_storage+40];
	add.f64 	%fd323, %fd321, %fd322;
	ld.shared.f64 	%fd324, [_ZZN3cub18CUB_300001_SM_10006detail6reduce28DeviceReduceSingleTileKernelINS2_10policy_hubIdjN4cuda3std3__44plusIdEEE10Policy1000EN6thrust24THRUST_300001_SM_1000_NS10device_ptrIdEEPdjS9_ddNS7_10__identityEEEvT0_T1_T2_T3_T4_T6_E12temp_storage+48];
	add.f64 	%fd325, %fd323, %fd324;
	ld.shared.f64 	%fd326, [_ZZN3cub18CUB_300001_SM_10006detail6reduce28DeviceReduceSingleTileKernelINS2_10policy_hubIdjN4cuda3std3__44plusIdEEE10Policy1000EN6thrust24THRUST_300001_SM_1000_NS10device_ptrIdEEPdjS9_ddNS7_10__identityEEEvT0_T1_T2_T3_T4_T6_E12temp_storage+56];
	add.f64 	%fd327, %fd325, %fd326;
	ld.shared.f64 	%fd328, [_ZZN3cub18CUB_300001_SM_10006detail6reduce28DeviceReduceSingleTileKernelINS2_10policy_hubIdjN4cuda3std3__44plusIdEEE10Policy1000EN6thrust24THRUST_300001_SM_1000_NS10device_ptrIdEEPdjS9_ddNS7_10__identityEEEvT0_T1_T2_T3_T4_T6_E12temp_storage+64];
	add.f64 	%fd329, %fd327, %fd328;
	ld.shared.f64 	%fd330, [_ZZN3cub18CUB_300001_SM_10006detail6reduce28DeviceReduceSingleTileKernelINS2_10policy_hubIdjN4cuda3std3__44plusIdEEE10Policy1000EN6thrust24THRUST_300001_SM_1000_NS10device_ptrIdEEPdjS9_ddNS7_10__identityEEEvT0_T1_T2_T3_T4_T6_E12temp_storage+72];
	add.f64 	%fd331, %fd329, %fd330;
	ld.shared.f64 	%fd332, [_ZZN3cub18CUB_300001_SM_10006detail6reduce28DeviceReduceSingleTileKernelINS2_10policy_hubIdjN4cuda3std3__44plusIdEEE10Policy1000EN6thrust24THRUST_300001_SM_1000_NS10device_ptrIdEEPdjS9_ddNS7_10__identityEEEvT0_T1_T2_T3_T4_T6_E12temp_storage+80];
	add.f64 	%fd333, %fd331, %fd332;
	ld.shared.f64 	%fd334, [_ZZN3cub18CUB_300001_SM_10006detail6reduce28DeviceReduceSingleTileKernelINS2_10policy_hubIdjN4cuda3std3__44plusIdEEE10Policy1000EN6thrust24THRUST_300001_SM_1000_NS10device_ptrIdEEPdjS9_ddNS7_10__identityEEEvT0_T1_T2_T3_T4_T6_E12temp_storage+88];
	add.f64 	%fd335, %fd333, %fd334;
	ld.shared.f64 	%fd336, [_ZZN3cub18CUB_300001_SM_10006detail6reduce28DeviceReduceSingleTileKernelINS2_10policy_hubIdjN4cuda3std3__44plusIdEEE10Policy1000EN6thrust24THRUST_300001_SM_1000_NS10device_ptrIdEEPdjS9_ddNS7_10__identityEEEvT0_T1_T2_T3_T4_T6_E12temp_storage+96];
	add.f64 	%fd337, %fd335, %fd336;
	ld.shared.f64 	%fd338, [_ZZN3cub18CUB_300001_SM_10006detail6reduce28DeviceReduceSingleTileKernelINS2_10policy_hubIdjN4cuda3std3__44plusIdEEE10Policy1000EN6thrust24THRUST_300001_SM_1000_NS10device_ptrIdEEPdjS9_ddNS7_10__identityEEEvT0_T1_T2_T3_T4_T6_E12temp_storage+104];
	add.f64 	%fd339, %fd337, %fd338;
	ld.shared.f64 	%fd340, [_ZZN3cub18CUB_300001_SM_10006detail6reduce28DeviceReduceSingleTileKernelINS2_10policy_hubIdjN4cuda3std3__44plusIdEEE10Policy1000EN6thrust24THRUST_300001_SM_1000_NS10device_ptrIdEEPdjS9_ddNS7_10__identityEEEvT0_T1_T2_T3_T4_T6_E12temp_storage+112];
	add.f64 	%fd341, %fd339, %fd340;
	ld.shared.f64 	%fd342, [_ZZN3cub18CUB_300001_SM_10006detail6reduce28DeviceReduceSingleTileKernelINS2_10policy_hubIdjN4cuda3std3__44plusIdEEE10Policy1000EN6thrust24THRUST_300001_SM_1000_NS10device_ptrIdEEPdjS9_ddNS7_10__identityEEEvT0_T1_T2_T3_T4_T6_E12temp_storage+120];
	add.f64 	%fd343, %fd341, %fd342;
	ld.shared.f64 	%fd344, [_ZZN3cub18CUB_300001_SM_10006detail6reduce28DeviceReduceSingleTileKernelINS2_10policy_hubIdjN4cuda3std3__44plusIdEEE10Policy1000EN6thrust24THRUST_300001_SM_1000_NS10device_ptrIdEEPdjS9_ddNS7_10__identityEEEvT0_T1_T2_T3_T4_T6_E12temp_storage+128];
	add.f64 	%fd345, %fd343, %fd344;
	ld.shared.f64 	%fd346, [_ZZN3cub18CUB_300001_SM_10006detail6reduce28DeviceReduceSingleTileKernelINS2_10policy_hubIdjN4cuda3std3__44plusIdEEE10Policy1000EN6thrust24THRUST_300001_SM_1000_NS10device_ptrIdEEPdjS9_ddNS7_10__identityEEEvT0_T1_T2_T3_T4_T6_E12temp_storage+136];
	add.f64 	%fd347, %fd345, %fd346;
	ld.shared.f64 	%fd348, [_ZZN3cub18CUB_300001_SM_10006detail6reduce28DeviceReduceSingleTileKernelINS2_10policy_hubIdjN4cuda3std3__44plusIdEEE10Policy1000EN6thrust24THRUST_300001_SM_1000_NS10device_ptrIdEEPdjS9_ddNS7_10__identityEEEvT0_T1_T2_T3_T4_T6_E12temp_storage+144];
	add.f64 	%fd349, %fd347, %fd348;
	ld.shared.f64 	%fd350, [_ZZN3cub18CUB_300001_SM_10006detail6reduce28DeviceReduceSingleTileKernelINS2_10policy_hubIdjN4cuda3std3__44plusIdEEE10Policy1000EN6thrust24THRUST_300001_SM_1000_NS10device_ptrIdEEPdjS9_ddNS7_10__identityEEEvT0_T1_T2_T3_T4_T6_E12temp_storage+152];
	add.f64 	%fd351, %fd349, %fd350;
	ld.shared.f64 	%fd352, [_ZZN3cub18CUB_300001_SM_10006detail6reduce28DeviceReduceSingleTileKernelINS2_10policy_hubIdjN4cuda3std3__44plusIdEEE10Policy1000EN6thrust24THRUST_300001_SM_1000_NS10device_ptrIdEEPdjS9_ddNS7_10__identityEEEvT0_T1_T2_T3_T4_T6_E12temp_storage+160];
	add.f64 	%fd353, %fd351, %fd352;
	ld.shared.f64 	%fd354, [_ZZN3cub18CUB_300001_SM_10006detail6reduce28DeviceReduceSingleTileKernelINS2_10policy_hubIdjN4cuda3std3__44plusIdEEE10Policy1000EN6thrust24THRUST_300001_SM_1000_NS10device_ptrIdEEPdjS9_ddNS7_10__identityEEEvT0_T1_T2_T3_T4_T6_E12temp_storage+168];
	add.f64 	%fd355, %fd353, %fd354;
	ld.shared.f64 	%fd356, [_ZZN3cub18CUB_300001_SM_10006detail6reduce28DeviceReduceSingleTileKernelINS2_10policy_hubIdjN4cuda3std3__44plusIdEEE10Policy1000EN6thrust24THRUST_300001_SM_1000_NS10device_ptrIdEEPdjS9_ddNS7_10__identityEEEvT0_T1_T2_T3_T4_T6_E12temp_storage+176];
	add.f64 	%fd379, %fd355, %fd356;
	bra.uni 	$L__BB2_50;
$L__BB2_24:
	// begin inline asm
	mov.u32 %r151, %laneid;
	// end inline asm
	and.b32  	%r202, %r1, 992;
	add.s32 	%r203, %r202, 32;
	setp.gt.u32 	%p35, %r203, %r51;
	not.b32 	%r204, %r202;
	add.s32 	%r205, %r51, %r204;
	selp.b32 	%r200, %r205, 31, %p35;
	mov.b64 	%rd92, %fd367;
	mov.b64 	{%r153, %r158}, %rd92;
	mov.b32 	%r159, 1;
	mov.b32 	%r201, -1;
	// begin inline asm
	shfl.sync.down.b32 %r152, %r153, %r159, %r200, %r201;
	// end inline asm
	// begin inline asm
	shfl.sync.down.b32 %r157, %r158, %r159, %r200, %r201;
	// end inline asm
	mov.b64 	%rd93, {%r152, %r157};
	mov.b64 	%fd237, %rd93;
	setp.lt.s32 	%p36, %r151, %r200;
	add.f64 	%fd238, %fd367, %fd237;
	selp.f64 	%fd239, %fd238, %fd367, %p36;
	mov.b64 	%rd94, %fd239;
	mov.b64 	{%r163, %r168}, %rd94;
	mov.b32 	%r169, 2;
	// begin inline asm
	shfl.sync.down.b32 %r162, %r163, %r169, %r200, %r201;
	// end inline asm
	// begin inline asm
	shfl.sync.down.b32 %r167, %r168, %r169, %r200, %r201;
	// end inline asm
	mov.b64 	%rd95, {%r162, %r167};
	mov.b64 	%fd240, %rd95;
	add.s32 	%r206, %r151, 2;
	setp.gt.s32 	%p37, %r206, %r200;
	add.f64 	%fd241, %fd239, %fd240;
	selp.f64 	%fd242, %fd239, %fd241, %p37;
	mov.b64 	%rd96, %fd242;
	mov.b64 	{%r173, %r178}, %rd96;
	mov.b32 	%r179, 4;
	// begin inline asm
	shfl.sync.down.b32 %r172, %r173, %r179, %r200, %r201;
	// end inline asm
	// begin inline asm
	shfl.sync.down.b32 %r177, %r178, %r179, %r200, %r201;
	// end inline asm
	mov.b64 	%rd97, {%r172, %r177};
	mov.b64 	%fd243, %rd97;
	add.s32 	%r207, %r151, 4;
	setp.gt.s32 	%p38, %r207, %r200;
	add.f64 	%fd244, %fd242, %fd243;
	selp.f64 	%fd245, %fd242, %fd244, %p38;
	mov.b64 	%rd98, %fd245;
	mov.b64 	{%r183, %r188}, %rd98;
	mov.b32 	%r189, 8;
	// begin inline asm
	shfl.sync.down.b32 %r182, %r183, %r189, %r200, %r201;
	// end inline asm
	// begin inline asm
	shfl.sync.down.b32 %r187, %r188, %r189, %r200, %r201;
	// end inline asm
	mov.b64 	%rd99, {%r182, %r187};
	mov.b64 	%fd246, %rd99;
	add.s32 	%r208, %r151, 8;
	setp.gt.s32 	%p39, %r208, %r200;
	add.f64 	%fd247, %fd245, %fd246;
	selp.f64 	%fd248, %fd245, %fd247, %p39;
	mov.b64 	%rd100, %fd248;
	mov.b64 	{%r193, %r198}, %rd100;
	mov.b32 	%r199, 16;
	// begin inline asm
	shfl.sync.down.b32 %r192, %r193, %r199, %r200, %r201;
	// end inline asm
	// begin inline asm
	shfl.sync.down.b32 %r197, %r198, %r199, %r200, %r201;
	// end inline asm
	mov.b64 	%rd101, {%r192, %r197};
	mov.b64 	%fd249, %rd101;
	add.s32 	%r209, %r151, 16;
	setp.gt.s32 	%p40, %r209, %r200;
	add.f64 	%fd250, %fd248, %fd249;
	selp.f64 	%fd379, %fd248, %fd250, %p40;
	setp.ne.s32 	%p41, %r151, 0;
	@%p41 bra 	$L__BB2_26;
	shr.u32 	%r210, %r1, 2;
	and.b32  	%r211, %r210, 248;
	mov.u32 	%r212, _ZZN3cub18CUB_300001_SM_10006detail6reduce28DeviceReduceSingleTileKernelINS2_10policy_hubIdjN4cuda3std3__44plusIdEEE10Policy1000EN6thrust24THRUST_300001_SM_1000_NS10device_ptrIdEEPdjS9_ddNS7_10__identityEEEvT0_T1_T2_T3_T4_T6_E12temp_storage;
	add.s32 	%r213, %r212, %r211;
	st.shared.f64 	[%r213+24], %fd379;
$L__BB2_26:
	bar.sync 	0;
	setp.ne.s32 	%p42, %r1, 0;
	@%p42 bra 	$L__BB2_50;
	setp.gt.u32 	%p43, %r51, 32;
	ld.shared.f64 	%fd251, [_ZZN3cub18CUB_300001_SM_10006detail6reduce28DeviceReduceSingleTileKernelINS2_10policy_hubIdjN4cuda3std3__44plusIdEEE10Policy1000EN6thrust24THRUST_300001_SM_1000_NS10device_ptrIdEEPdjS9_ddNS7_10__identityEEEvT0_T1_T2_T3_T4_T6_E12temp_storage+32];
	add.f64 	%fd252, %fd379, %fd251;
	selp.f64 	%fd253, %fd252, %fd379, %p43;
	setp.gt.u32 	%p44, %r51, 64;
	ld.shared.f64 	%fd254, [_ZZN3cub18CUB_300001_SM_10006detail6reduce28DeviceReduceSingleTileKernelINS2_10policy_hubIdjN4cuda3std3__44plusIdEEE10Policy1000EN6thrust24THRUST_300001_SM_1000_NS10device_ptrIdEEPdjS9_ddNS7_10__identityEEEvT0_T1_T2_T3_T4_T6_E12temp_storage+40];
	add.f64 	%fd255, %fd254, %fd253;
	selp.f64 	%fd256, %fd255, %fd253, %p44;
	setp.gt.u32 	%p45, %r51, 96;
	ld.shared.f64 	%fd257, [_ZZN3cub18CUB_300001_SM_10006detail6reduce28DeviceReduceSingleTileKernelINS2_10policy_hubIdjN4cuda3std3__44plusIdEEE10Policy1000EN6thrust24THRUST_300001_SM_1000_NS10device_ptrIdEEPdjS9_ddNS7_10__identityEEEvT0_T1_T2_T3_T4_T6_E12temp_storage+48];
	add.f64 	%fd258, %fd257, %fd256;
	selp.f64 	%fd259, %fd258, %fd256, %p45;
	setp.gt.u32 	%p46, %r51, 128;
	ld.shared.f64 	%fd260, [_ZZN3cub18CUB_300001_SM_10006detail6reduce28DeviceReduceSingleTileKernelINS2_10policy_hubIdjN4cuda3std3__44plusIdEEE10Policy1000EN6thrust24THRUST_300001_SM_1000_NS10device_ptrIdEEPdjS9_ddNS7_10__identityEEEvT0_T1_T2_T3_T4_T6_E12temp_storage+56];
	add.f64 	%fd261, %fd260, %fd259;
	selp.f64 	%fd262, %fd261, %fd259, %p46;
	setp.gt.u32 	%p47, %r51, 160;
	ld.shared.f64 	%fd263, [_ZZN3cub18CUB_300001_SM_10006detail6reduce28DeviceReduceSingleTileKernelINS2_10policy_hubIdjN4cuda3std3__44plusIdEEE10Policy1000EN6thrust24THRUST_300001_SM_1000_NS10device_ptrIdEEPdjS9_ddNS7_10__identityEEEvT0_T1_T2_T3_T4_T6_E12temp_storage+64];
	add.f64 	%fd264, %fd263, %fd262;
	selp.f64 	%fd265, %fd264, %fd262, %p47;
	setp.gt.u32 	%p48, %r51, 192;
	ld.shared.f64 	%fd266, [_ZZN3cub18CUB_300001_SM_10006detail6reduce28DeviceReduceSingleTileKernelINS2_10policy_hubIdjN4cuda3std3__44plusIdEEE10Policy1000EN6thrust24THRUST_300001_SM_1000_NS10device_ptrIdEEPdjS9_ddNS7_10__identityEEEvT0_T1_T2_T3_T4_T6_E12temp_storage+72];
	add.f64 	%fd267, %fd266, %fd265;
	selp.f64 	%fd268, %fd267, %fd265, %p48;
	setp.gt.u32 	%p49, %r51, 224;
	ld.shared.f64 	%fd269, [_ZZN3cub18CUB_300001_SM_10006detail6reduce28DeviceReduceSingleTileKernelINS2_10policy_hubIdjN4cuda3std3__44plusIdEEE10Policy1000EN6thrust24THRUST_300001_SM_1000_NS10device_ptrIdEEPdjS9_ddNS7_10__identityEEEvT0_T1_T2_T3_T4_T6_E12temp_storage+80];
	add.f64 	%fd270, %fd269, %fd268;
	selp.f64 	%fd271, %fd270, %fd268, %p49;
	setp.gt.u32 	%p50, %r51, 256;
	ld.shared.f64 	%fd272, [_ZZN3cub18CUB_300001_SM_10006detail6reduce28DeviceReduceSingleTileKernelINS2_10policy_hubIdjN4cuda3std3__44plusIdEEE10Policy1000EN6thrust24THRUST_300001_SM_1000_NS10device_ptrIdEEPdjS9_ddNS7_10__identityEEEvT0_T1_T2_T3_T4_T6_E12temp_storage+88];
	add.f64 	%fd273, %fd272, %fd271;
	selp.f64 	%fd274, %fd273, %fd271, %p50;
	setp.gt.u32 	%p51, %r51, 288;
	ld.shared.f64 	%fd275, [_ZZN3cub18CUB_300001_SM_10006detail6reduce28DeviceReduceSingleTileKernelINS2_10policy_hubIdjN4cuda3std3__44plusIdEEE10Policy1000EN6thrust24THRUST_300001_SM_1000_NS10device_ptrIdEEPdjS9_ddNS7_10__identityEEEvT0_T1_T2_T3_T4_T6_E12temp_storage+96];
	add.f64 	%fd276, %fd275, %fd274;
	selp.f64 	%fd277, %fd276, %fd274, %p51;
	setp.gt.u32 	%p52, %r51, 320;
	ld.shared.f64 	%fd278, [_ZZN3cub18CUB_300001_SM_10006detail6reduce28DeviceReduceSingleTileKernelINS2_10policy_hubIdjN4cuda3std3__44plusIdEEE10Policy1000EN6thrust24THRUST_300001_SM_1000_NS10device_ptrIdEEPdjS9_ddNS7_10__identityEEEvT0_T1_T2_T3_T4_T6_E12temp_storage+104];
	add.f64 	%fd279, %fd278, %fd277;
	selp.f64 	%fd280, %fd279, %fd277, %p52;
	setp.gt.u32 	%p53, %r51, 352;
	ld.shared.f64 	%fd281, [_ZZN3cub18CUB_300001_SM_10006detail6reduce28DeviceReduceSingleTileKernelINS2_10policy_hubIdjN4cuda3std3__44plusIdEEE10Policy1000EN6thrust24THRUST_300001_SM_1000_NS10device_ptrIdEEPdjS9_ddNS7_10__identityEEEvT0_T1_T2_T3_T4_T6_E12temp_storage+112];
	add.f64 	%fd282, %fd281, %fd280;
	selp.f64 	%fd283, %fd282, %fd280, %p53;
	setp.gt.u32 	%p54, %r51, 384;
	ld.shared.f64 	%fd284, [_ZZN3cub18CUB_300001_SM_10006detail6reduce28DeviceReduceSingleTileKernelINS2_10policy_hubIdjN4cuda3std3__44plusIdEEE10Policy1000EN6thrust24THRUST_300001_SM_1000_NS10device_ptrIdEEPdjS9_ddNS7_10__identityEEEvT0_T1_T2_T3_T4_T6_E12temp_storage+120];
	add.f64 	%fd285, %fd284, %fd283;
	selp.f64 	%fd286, %fd285, %fd283, %p54;
	setp.gt.u32 	%p55, %r51, 416;
	ld.shared.f64 	%fd287, [_ZZN3cub18CUB_300001_SM_10006detail6reduce28DeviceReduceSingleTileKernelINS2_10policy_hubIdjN4cuda3std3__44plusIdEEE10Policy1000EN6thrust24THRUST_300001_SM_1000_NS10device_ptrIdEEPdjS9_ddNS7_10__identityEEEvT0_T1_T2_T3_T4_T6_E12temp_storage+128];
	add.f64 	%fd288, %fd287, %fd286;
	selp.f64 	%fd289, %fd288, %fd286, %p55;
	setp.gt.u32 	%p56, %r51, 448;
	ld.shared.f64 	%fd290, [_ZZN3cub18CUB_300001_SM_10006detail6reduce28DeviceReduceSingleTileKernelINS2_10policy_hubIdjN4cuda3std3__44plusIdEEE10Policy1000EN6thrust24THRUST_300001_SM_1000_NS10device_ptrIdEEPdjS9_ddNS7_10__identityEEEvT0_T1_T2_T3_T4_T6_E12temp_storage+136];
	add.f64 	%fd291, %fd290, %fd289;
	selp.f64 	%fd292, %fd291, %fd289, %p56;
	setp.gt.u32 	%p57, %r51, 480;
	ld.shared.f64 	%fd293, [_ZZN3cub18CUB_300001_SM_10006detail6reduce28DeviceReduceSingleTileKernelINS2_10policy_hubIdjN4cuda3std3__44plusIdEEE10Policy1000EN6thrust24THRUST_300001_SM_1000_NS10device_ptrIdEEPdjS9_ddNS7_10__identityEEEvT0_T1_T2_T3_T4_T6_E12temp_storage+144];
	add.f64 	%fd294, %fd293, %fd292;
	selp.f64 	%fd295, %fd294, %fd292, %p57;
	setp.gt.u32 	%p58, %r51, 512;
	ld.shared.f64 	%fd296, [_ZZN3cub18CUB_300001_SM_10006detail6reduce28DeviceReduceSingleTileKernelINS2_10policy_hubIdjN4cuda3std3__44plusIdEEE10Policy1000EN6thrust24THRUST_300001_SM_1000_NS10device_ptrIdEEPdjS9_ddNS7_10__identityEEEvT0_T1_T2_T3_T4_T6_E12temp_storage+152];
	add.f64 	%fd297, %fd296, %fd295;
	selp.f64 	%fd298, %fd297, %fd295, %p58;
	setp.gt.u32 	%p59, %r51, 544;
	ld.shared.f64 	%fd299, [_ZZN3cub18CUB_300001_SM_10006detail6reduce28DeviceReduceSingleTileKernelINS2_10policy_hubIdjN4cuda3std3__44plusIdEEE10Policy1000EN6thrust24THRUST_300001_SM_1000_NS10device_ptrIdEEPdjS9_ddNS7_10__identityEEEvT0_T1_T2_T3_T4_T6_E12temp_storage+160];
	add.f64 	%fd300, %fd299, %fd298;
	selp.f64 	%fd301, %fd300, %fd298, %p59;
	setp.gt.u32 	%p60, %r51, 576;
	ld.shared.f64 	%fd302, [_ZZN3cub18CUB_300001_SM_10006detail6reduce28DeviceReduceSingleTileKernelINS2_10policy_hubIdjN4cuda3std3__44plusIdEEE10Policy1000EN6thrust24THRUST_300001_SM_1000_NS10device_ptrIdEEPdjS9_ddNS7_10__identityEEEvT0_T1_T2_T3_T4_T6_E12temp_storage+168];
	add.f64 	%fd303, %fd302, %fd301;
	selp.f64 	%fd304, %fd303, %fd301, %p60;
	setp.gt.u32 	%p61, %r51, 608;
	ld.shared.f64 	%fd305, [_ZZN3cub18CUB_300001_SM_10006detail6reduce28DeviceReduceSingleTileKernelINS2_10policy_hubIdjN4cuda3std3__44plusIdEEE10Policy1000EN6thrust24THRUST_300001_SM_1000_NS10device_ptrIdEEPdjS9_ddNS7_10__identityEEEvT0_T1_T2_T3_T4_T6_E12temp_storage+176];
	add.f64 	%fd306, %fd305, %fd304;
	selp.f64 	%fd379, %fd306, %fd304, %p61;
	bra.uni 	$L__BB2_50;
$L__BB2_28:
	mov.u32 	%r21, %tid.x;
	mul.wide.u32 	%rd11, %r21, 8;
	add.s64 	%rd12, %rd2, %rd11;
	ld.global.f64 	%fd43, [%rd12];
	ld.global.f64 	%fd44, [%rd12+5120];
	ld.global.f64 	%fd45, [%rd12+10240];
	ld.global.f64 	%fd46, [%rd12+15360];
	ld.global.f64 	%fd47, [%rd12+20480];
	ld.global.f64 	%fd48, [%rd12+25600];
	ld.global.f64 	%fd49, [%rd12+30720];
	ld.global.f64 	%fd50, [%rd12+35840];
	add.f64 	%fd51, %fd43, %fd44;
	add.f64 	%fd52, %fd51, %fd45;
	add.f64 	%fd53, %fd52, %fd46;
	add.f64 	%fd54, %fd53, %fd47;
	add.f64 	%fd55, %fd54, %fd48;
	add.f64 	%fd56, %fd55, %fd49;
	add.f64 	%fd378, %fd56, %fd50;
	add.s32 	%r22, %r51, -5120;
	setp.lt.u32 	%p3, %r22, 5120;
	mov.b32 	%r279, 5120;
	@%p3 bra 	$L__BB2_32;
	mov.b32 	%r279, 5120;
$L__BB2_30:
	add.s32 	%r54, %r21, %r279;
	mul.wide.u32 	%rd13, %r54, 8;
	add.s64 	%rd14, %rd2, %rd13;
	ld.global.f64 	%fd57, [%rd14];
	ld.global.f64 	%fd58, [%rd14+5120];
	ld.global.f64 	%fd59, [%rd14+10240];
	ld.global.f64 	%fd60, [%rd14+15360];
	ld.global.f64 	%fd61, [%rd14+20480];
	ld.global.f64 	%fd62, [%rd14+25600];
	ld.global.f64 	%fd63, [%rd14+30720];
	ld.global.f64 	%fd64, [%rd14+35840];
	add.f64 	%fd65, %fd378, %fd57;
	add.f64 	%fd66, %fd65, %fd58;
	add.f64 	%fd67, %fd66, %fd59;
	add.f64 	%fd68, %fd67, %fd60;
	add.f64 	%fd69, %fd68, %fd61;
	add.f64 	%fd70, %fd69, %fd62;
	add.f64 	%fd71, %fd70, %fd63;
	add.f64 	%fd378, %fd71, %fd64;
	sub.s32 	%r55, %r51, %r279;
	setp.lt.u32 	%p4, %r55, 5120;
	@%p4 bra 	$L__BB2_46;
	add.s32 	%r279, %r279, 5120;
	setp.le.u32 	%p5, %r279, %r22;
	@%p5 bra 	$L__BB2_30;
$L__BB2_32:
	setp.le.u32 	%p6, %r51, %r279;
	sub.s32 	%r56, %r51, %r279;
	setp.ge.s32 	%p7, %r21, %r56;
	or.pred  	%p8, %p6, %p7;
	@%p8 bra 	$L__BB2_46;
	not.b32 	%r58, %r21;
	add.s32 	%r59, %r51, %r58;
	sub.s32 	%r60, %r59, %r279;
	mul.hi.u32 	%r61, %r60, -858993459;
	shr.u32 	%r62, %r61, 9;
	add.s32 	%r26, %r62, 1;
	and.b32  	%r27, %r26, 15;
	setp.lt.u32 	%p9, %r60, 9600;
	mov.u32 	%r284, %r21;
	@%p9 bra 	$L__BB2_37;
	or.b32  	%r282, %r21, 5120;
	add.s32 	%r281, %r21, %r279;
	and.b32  	%r63, %r26, 16777200;
	neg.s32 	%r280, %r63;
$L__BB2_35:
	.pragma "nounroll";
	mul.wide.u32 	%rd15, %r281, 8;
	add.s64 	%rd16, %rd2, %rd15;
	ld.global.f64 	%fd73, [%rd16];
	add.f64 	%fd74, %fd378, %fd73;
	add.s32 	%r64, %r281, 640;
	mul.wide.u32 	%rd17, %r64, 8;
	add.s64 	%rd18, %rd2, %rd17;
	ld.global.f64 	%fd75, [%rd18];
	add.f64 	%fd76, %fd74, %fd75;
	add.s32 	%r65, %r281, 1280;
	mul.wide.u32 	%rd19, %r65, 8;
	add.s64 	%rd20, %rd2, %rd19;
	ld.global.f64 	%fd77, [%rd20];
	add.f64 	%fd78, %fd76, %fd77;
	add.s32 	%r66, %r281, 1920;
	mul.wide.u32 	%rd21, %r66, 8;
	add.s64 	%rd22, %rd2, %rd21;
	ld.global.f64 	%fd79, [%rd22];
	add.f64 	%fd80, %fd78, %fd79;
	add.s32 	%r67, %r281, 2560;
	mul.wide.u32 	%rd23, %r67, 8;
	add.s64 	%rd24, %rd2, %rd23;
	ld.global.f64 	%fd81, [%rd24];
	add.f64 	%fd82, %fd80, %fd81;
	add.s32 	%r68, %r281, 3200;
	mul.wide.u32 	%rd25, %r68, 8;
	add.s64 	%rd26, %rd2, %rd25;
	ld.global.f64 	%fd83, [%rd26];
	add.f64 	%fd84, %fd82, %fd83;
	add.s32 	%r69, %r281, 3840;
	mul.wide.u32 	%rd27, %r69, 8;
	add.s64 	%rd28, %rd2, %rd27;
	ld.global.f64 	%fd85, [%rd28];
	add.f64 	%fd86, %fd84, %fd85;
	add.s32 	%r70, %r281, 4480;
	mul.wide.u32 	%rd29, %r70, 8;
	add.s64 	%rd30, %rd2, %rd29;
	ld.global.f64 	%fd87, [%rd30];
	add.f64 	%fd88, %fd86, %fd87;
	add.s32 	%r71, %r281, 5120;
	mul.wide.u32 	%rd31, %r71, 8;
	add.s64 	%rd32, %rd2, %rd31;
	ld.global.f64 	%fd89, [%rd32];
	add.f64 	%fd90, %fd88, %fd89;
	add.s32 	%r72, %r281, 5760;
	mul.wide.u32 	%rd33, %r72, 8;
	add.s64 	%rd34, %rd2, %rd33;
	ld.global.f64 	%fd91, [%rd34];
	add.f64 	%fd92, %fd90, %fd91;
	add.s32 	%r73, %r281, 6400;
	mul.wide.u32 	%rd35, %r73, 8;
	add.s64 	%rd36, %rd2, %rd35;
	ld.global.f64 	%fd93, [%rd36];
	add.f64 	%fd94, %fd92, %fd93;
	add.s32 	%r74, %r281, 7040;
	mul.wide.u32 	%rd37, %r74, 8;
	add.s64 	%rd38, %rd2, %rd37;
	ld.global.f64 	%fd95, [%rd38];
	add.f64 	%fd96, %fd94, %fd95;
	add.s32 	%r75, %r281, 7680;
	mul.wide.u32 	%rd39, %r75, 8;
	add.s64 	%rd40, %rd2, %rd39;
	ld.global.f64 	%fd97, [%rd40];
	add.f64 	%fd98, %fd96, %fd97;
	add.s32 	%r76, %r281, 8320;
	mul.wide.u32 	%rd41, %r76, 8;
	add.s64 	%rd42, %rd2, %rd41;
	ld.global.f64 	%fd99, [%rd42];
	add.f64 	%fd100, %fd98, %fd99;
	add.s32 	%r77, %r281, 8960;
	mul.wide.u32 	%rd43, %r77, 8;
	add.s64 	%rd44, %rd2, %rd43;
	ld.global.f64 	%fd101, [%rd44];
	add.f64 	%fd102, %fd100, %fd101;
	add.s32 	%r78, %r281, 9600;
	mul.wide.u32 	%rd45, %r78, 8;
	add.s64 	%rd46, %rd2, %rd45;
	ld.global.f64 	%fd103, [%rd46];
	add.f64 	%fd378, %fd102, %fd103;
	add.s32 	%r282, %r282, 10240;
	add.s32 	%r281, %r281, 10240;
	add.s32 	%r280, %r280, 16;
	setp.ne.s32 	%p10, %r280, 0;
	@%p10 bra 	$L__BB2_35;
	add.s32 	%r284, %r282, -5120;
$L__BB2_37:
	setp.eq.s32 	%p11, %r27, 0;
	@%p11 bra 	$L__BB2_46;
	and.b32  	%r39, %r26, 7;
	setp.lt.u32 	%p12, %r27, 8;
	@%p12 bra 	$L__BB2_40;
	add.s32 	%r79, %r284, %r279;
	mul.wide.u32 	%rd47, %r79, 8;
	add.s64 	%rd48, %rd2, %rd47;
	ld.global.f64 	%fd105, [%rd48];
	add.f64 	%fd106, %fd378, %fd105;
	add.s32 	%r80, %r79, 640;
	mul.wide.u32 	%rd49, %r80, 8;
	add.s64 	%rd50, %rd2, %rd49;
	ld.global.f64 	%fd107, [%rd50];
	add.f64 	%fd108, %fd106, %fd107;
	add.s32 	%r81, %r79, 1280;
	mul.wide.u32 	%rd51, %r81, 8;
	add.s64 	%rd52, %rd2, %rd51;
	ld.global.f64 	%fd109, [%rd52];
	add.f64 	%fd110, %fd108, %fd109;
	add.s32 	%r82, %r79, 1920;
	mul.wide.u32 	%rd53, %r82, 8;
	add.s64 	%rd54, %rd2, %rd53;
	ld.global.f64 	%fd111, [%rd54];
	add.f64 	%fd112, %fd110, %fd111;
	add.s32 	%r83, %r79, 2560;
	mul.wide.u32 	%rd55, %r83, 8;
	add.s64 	%rd56, %rd2, %rd55;
	ld.global.f64 	%fd113, [%rd56];
	add.f64 	%fd114, %fd112, %fd113;
	add.s32 	%r84, %r79, 3200;
	mul.wide.u32 	%rd57, %r84, 8;
	add.s64 	%rd58, %rd2, %rd57;
	ld.global.f64 	%fd115, [%rd58];
	add.f64 	%fd116, %fd114, %fd115;
	add.s32 	%r85, %r79, 3840;
	mul.wide.u32 	%rd59, %r85, 8;
	add.s64 	%rd60, %rd2, %rd59;
	ld.global.f64 	%fd117, [%rd60];
	add.f64 	%fd118, %fd116, %fd117;
	add.s32 	%r86, %r79, 4480;
	mul.wide.u32 	%rd61, %r86, 8;
	add.s64 	%rd62, %rd2, %rd61;
	ld.global.f64 	%fd119, [%rd62];
	add.f64 	%fd378, %fd118, %fd119;
	add.s32 	%r284, %r284, 5120;
$L__BB2_40:
	setp.eq.s32 	%p13, %r39, 0;
	@%p13 bra 	$L__BB2_46;
	and.b32  	%r42, %r26, 3;
	setp.lt.u32 	%p14, %r39, 4;
	@%p14 bra 	$L__BB2_43;
	add.s32 	%r87, %r284, %r279;
	mul.wide.u32 	%rd63, %r87, 8;
	add.s64 	%rd64, %rd2, %rd63;
	ld.global.f64 	%fd121, [%rd64];
	add.f64 	%fd122, %fd378, %fd121;
	add.s32 	%r88, %r87, 640;
	mul.wide.u32 	%rd65, %r88, 8;
	add.s64 	%rd66, %rd2, %rd65;
	ld.global.f64 	%fd123, [%rd66];
	add.f64 	%fd124, %fd122, %fd123;
	add.s32 	%r89, %r87, 1280;
	mul.wide.u32 	%rd67, %r89, 8;
	add.s64 	%rd68, %rd2, %rd67;
	ld.global.f64 	%fd125, [%rd68];
	add.f64 	%fd126, %fd124, %fd125;
	add.s32 	%r90, %r87, 1920;
	mul.wide.u32 	%rd69, %r90, 8;
	add.s64 	%rd70, %rd2, %rd69;
	ld.global.f64 	%fd127, [%rd70];
	add.f64 	%fd378, %fd126, %fd127;
	add.s32 	%r284, %r284, 2560;
$L__BB2_43:
	setp.eq.s32 	%p15, %r42, 0;
	@%p15 bra 	$L__BB2_46;
	add.s32 	%r287, %r284, %r279;
	neg.s32 	%r286, %r42;
$L__BB2_45:
	.pragma "nounroll";
	mul.wide.u32 	%rd71, %r287, 8;
	add.s64 	%rd72, %rd2, %rd71;
	ld.global.f64 	%fd128, [%rd72];
	add.f64 	%fd378, %fd378, %fd128;
	add.s32 	%r287, %r287, 640;
	add.s32 	%r286, %r286, 1;
	setp.ne.s32 	%p16, %r286, 0;
	@%p16 bra 	$L__BB2_45;
$L__BB2_46:
	// begin inline asm
	mov.u32 %r91, %laneid;
	// end inline asm
	mov.b64 	%rd73, %fd378;
	mov.b64 	{%r93, %r98}, %rd73;
	mov.b32 	%r99, 1;
	mov.b32 	%r140, 31;
	mov.b32 	%r141, -1;
	// begin inline asm
	shfl.sync.down.b32 %r92, %r93, %r99, %r140, %r141;
	// end inline asm
	// begin inline asm
	shfl.sync.down.b32 %r97, %r98, %r99, %r140, %r141;
	// end inline asm
	mov.b64 	%rd74, {%r92, %r97};
	mov.b64 	%fd129, %rd74;
	setp.gt.s32 	%p17, %r91, 30;
	add.f64 	%fd130, %fd378, %fd129;
	selp.f64 	%fd131, %fd378, %fd130, %p17;
	mov.b64 	%rd75, %fd131;
	mov.b64 	{%r103, %r108}, %rd75;
	mov.b32 	%r109, 2;
	// begin inline asm
	shfl.sync.down.b32 %r102, %r103, %r109, %r140, %r141;
	// end inline asm
	// begin inline asm
	shfl.sync.down.b32 %r107, %r108, %r109, %r140, %r141;
	// end inline asm
	mov.b64 	%rd76, {%r102, %r107};
	mov.b64 	%fd132, %rd76;
	setp.gt.s32 	%p18, %r91, 29;
	add.f64 	%fd133, %fd131, %fd132;
	selp.f64 	%fd134, %fd131, %fd133, %p18;
	mov.b64 	%rd77, %fd134;
	mov.b64 	{%r113, %r118}, %rd77;
	mov.b32 	%r119, 4;
	// begin inline asm
	shfl.sync.down.b32 %r112, %r113, %r119, %r140, %r141;
	// end inline asm
	// begin inline asm
	shfl.sync.down.b32 %r117, %r118, %r119, %r140, %r141;
	// end inline asm
	mov.b64 	%rd78, {%r112, %r117};
	mov.b64 	%fd135, %rd78;
	setp.gt.s32 	%p19, %r91, 27;
	add.f64 	%fd136, %fd134, %fd135;
	selp.f64 	%fd137, %fd134, %fd136, %p19;
	mov.b64 	%rd79, %fd137;
	mov.b64 	{%r123, %r128}, %rd79;
	mov.b32 	%r129, 8;
	// begin inline asm
	shfl.sync.down.b32 %r122, %r123, %r129, %r140, %r141;
	// end inline asm
	// begin inline asm
	shfl.sync.down.b32 %r127, %r128, %r129, %r140, %r141;
	// end inline asm
	mov.b64 	%rd80, {%r122, %r127};
	mov.b64 	%fd138, %rd80;
	setp.gt.s32 	%p20, %r91, 23;
	add.f64 	%fd139, %fd137, %fd138;
	selp.f64 	%fd140, %fd137, %fd139, %p20;
	mov.b64 	%rd81, %fd140;
	mov.b64 	{%r133, %r138}, %rd81;
	mov.b32 	%r139, 16;
	// begin inline asm
	shfl.sync.down.b32 %r132, %r133, %r139, %r140, %r141;
	// end inline asm
	// begin inline asm
	shfl.sync.down.b32 %r137, %r138, %r139, %r140, %r141;
	// end inline asm
	mov.b64 	%rd82, {%r132, %r137};
	mov.b64 	%fd141, %rd82;
	setp.gt.s32 	%p21, %r91, 15;
	add.f64 	%fd38, %fd140, %fd141;
	selp.f64 	%fd379, %fd140, %fd38, %p21;
	setp.ne.s32 	%p22, %r91, 0;
	@%p22 bra 	$L__BB2_48;
	shr.u32 	%r142, %r21, 2;
	and.b32  	%r143, %r142, 248;
	mov.u32 	%r144, _ZZN3cub18CUB_300001_SM_10006detail6reduce28DeviceReduceSingleTileKernelINS2_10policy_hubIdjN4cuda3std3__44plusIdEEE10Policy1000EN6thrust24THRUST_300001_SM_1000_NS10device_ptrIdEEPdjS9_ddNS7_10__identityEEEvT0_T1_T2_T3_T4_T6_E12temp_storage;
	add.s32 	%r145, %r144, %r143;
	st.shared.f64 	[%r145+24], %fd38;
$L__BB2_48:
	bar.sync 	0;
	setp.ne.s32 	%p23, %r21, 0;
	@%p23 bra 	$L__BB2_50;
	ld.shared.f64 	%fd142, [_ZZN3cub18CUB_300001_SM_10006detail6reduce28DeviceReduceSingleTileKernelINS2_10policy_hubIdjN4cuda3std3__44plusIdEEE10Policy1000EN6thrust24THRUST_300001_SM_1000_NS10device_ptrIdEEPdjS9_ddNS7_10__identityEEEvT0_T1_T2_T3_T4_T6_E12temp_storage+32];
	add.f64 	%fd143, %fd379, %fd142;
	ld.shared.f64 	%fd144, [_ZZN3cub18CUB_300001_SM_10006detail6reduce28DeviceReduceSingleTileKernelINS2_10policy_hubIdjN4cuda3std3__44plusIdEEE10Policy1000EN6thrust24THRUST_300001_SM_1000_NS10device_ptrIdEEPdjS9_ddNS7_10__identityEEEvT0_T1_T2_T3_T4_T6_E12temp_storage+40];
	add.f64 	%fd145, %fd143, %fd144;
	ld.shared.f64 	%fd146, [_ZZN3cub18CUB_300001_SM_10006detail6reduce28DeviceReduceSingleTileKernelINS2_10policy_hubIdjN4cuda3std3__44plusIdEEE10Policy1000EN6thrust24THRUST_300001_SM_1000_NS10device_ptrIdEEPdjS9_ddNS7_10__identityEEEvT0_T1_T2_T3_T4_T6_E12temp_storage+48];
	add.f64 	%fd147, %fd145, %fd146;
	ld.shared.f64 	%fd148, [_ZZN3cub18CUB_300001_SM_10006detail6reduce28DeviceReduceSingleTileKernelINS2_10policy_hubIdjN4cuda3std3__44plusIdEEE10Policy1000EN6thrust24THRUST_300001_SM_1000_NS10device_ptrIdEEPdjS9_ddNS7_10__identityEEEvT0_T1_T2_T3_T4_T6_E12temp_storage+56];
	add.f64 	%fd149, %fd147, %fd148;
	ld.shared.f64 	%fd150, [_ZZN3cub18CUB_300001_SM_10006detail6reduce28DeviceReduceSingleTileKernelINS2_10policy_hubIdjN4cuda3std3__44plusIdEEE10Policy1000EN6thrust24THRUST_300001_SM_1000_NS10device_ptrIdEEPdjS9_ddNS7_10__identityEEEvT0_T1_T2_T3_T4_T6_E12temp_storage+64];
	add.f64 	%fd151, %fd149, %fd150;
	ld.shared.f64 	%fd152, [_ZZN3cub18CUB_300001_SM_10006detail6reduce28DeviceReduceSingleTileKernelINS2_10policy_hubIdjN4cuda3std3__44plusIdEEE10Policy1000EN6thrust24THRUST_300001_SM_1000_NS10device_ptrIdEEPdjS9_ddNS7_10__identityEEEvT0_T1_T2_T3_T4_T6_E12temp_storage+72];
	add.f64 	%fd153, %fd151, %fd152;
	ld.shared.f64 	%fd154, [_ZZN3cub18CUB_300001_SM_10006detail6reduce28DeviceReduceSingleTileKernelINS2_10policy_hubIdjN4cuda3std3__44plusIdEEE10Policy1000EN6thrust24THRUST_300001_SM_1000_NS10device_ptrIdEEPdjS9_ddNS7_10__identityEEEvT0_T1_T2_T3_T4_T6_E12temp_storage+80];
	add.f64 	%fd155, %fd153, %fd154;
	ld.shared.f64 	%fd156, [_ZZN3cub18CUB_300001_SM_10006detail6reduce28DeviceReduceSingleTileKernelINS2_10policy_hubIdjN4cuda3std3__44plusIdEEE10Policy1000EN6thrust24THRUST_300001_SM_1000_NS10device_ptrIdEEPdjS9_ddNS7_10__identityEEEvT0_T1_T2_T3_T4_T6_E12temp_storage+88];
	add.f64 	%fd157, %fd155, %fd156;
	ld.shared.f64 	%fd158, [_ZZN3cub18CUB_300001_SM_10006detail6reduce28DeviceReduceSingleTileKernelINS2_10policy_hubIdjN4cuda3std3__44plusIdEEE10Policy1000EN6thrust24THRUST_300001_SM_1000_NS10device_ptrIdEEPdjS9_ddNS7_10__identityEEEvT0_T1_T2_T3_T4_T6_E12temp_storage+96];
	add.f64 	%fd159, %fd157, %fd158;
	ld.shared.f64 	%fd160, [_ZZN3cub18CUB_300001_SM_10006detail6reduce28DeviceReduceSingleTileKernelINS2_10policy_hubIdjN4cuda3std3__44plusIdEEE10Policy1000EN6thrust24THRUST_300001_SM_1000_NS10device_ptrIdEEPdjS9_ddNS7_10__identityEEEvT0_T1_T2_T3_T4_T6_E12temp_storage+104];
	add.f64 	%fd161, %fd159, %fd160;
	ld.shared.f64 	%fd162, [_ZZN3cub18CUB_300001_SM_10006detail6reduce28DeviceReduceSingleTileKernelINS2_10policy_hubIdjN4cuda3std3__44plusIdEEE10Policy1000EN6thrust24THRUST_300001_SM_1000_NS10device_ptrIdEEPdjS9_ddNS7_10__identityEEEvT0_T1_T2_T3_T4_T6_E12temp_storage+112];
	add.f64 	%fd163, %fd161, %fd162;
	ld.shared.f64 	%fd164, [_ZZN3cub18CUB_300001_SM_10006detail6reduce28DeviceReduceSingleTileKernelINS2_10policy_hubIdjN4cuda3std3__44plusIdEEE10Policy1000EN6thrust24THRUST_300001_SM_1000_NS10device_ptrIdEEPdjS9_ddNS7_10__identityEEEvT0_T1_T2_T3_T4_T6_E12temp_storage+120];
	add.f64 	%fd165, %fd163, %fd164;
	ld.shared.f64 	%fd166, [_ZZN3cub18CUB_300001_SM_10006detail6reduce28DeviceReduceSingleTileKernelINS2_10policy_hubIdjN4cuda3std3__44plusIdEEE10Policy1000EN6thrust24THRUST_300001_SM_1000_NS10device_ptrIdEEPdjS9_ddNS7_10__identityEEEvT0_T1_T2_T3_T4_T6_E12temp_storage+128];
	add.f64 	%fd167, %fd165, %fd166;
	ld.shared.f64 	%fd168, [_ZZN3cub18CUB_300001_SM_10006detail6reduce28DeviceReduceSingleTileKernelINS2_10policy_hubIdjN4cuda3std3__44plusIdEEE10Policy1000EN6thrust24THRUST_300001_SM_1000_NS10device_ptrIdEEPdjS9_ddNS7_10__identityEEEvT0_T1_T2_T3_T4_T6_E12temp_storage+136];
	add.f64 	%fd169, %fd167, %fd168;
	ld.shared.f64 	%fd170, [_ZZN3cub18CUB_300001_SM_10006detail6reduce28DeviceReduceSingleTileKernelINS2_10policy_hubIdjN4cuda3std3__44plusIdEEE10Policy1000EN6thrust24THRUST_300001_SM_1000_NS10device_ptrIdEEPdjS9_ddNS7_10__identityEEEvT0_T1_T2_T3_T4_T6_E12temp_storage+144];
	add.f64 	%fd171, %fd169, %fd170;
	ld.shared.f64 	%fd172, [_ZZN3cub18CUB_300001_SM_10006detail6reduce28DeviceReduceSingleTileKernelINS2_10policy_hubIdjN4cuda3std3__44plusIdEEE10Policy1000EN6thrust24THRUST_300001_SM_1000_NS10device_ptrIdEEPdjS9_ddNS7_10__identityEEEvT0_T1_T2_T3_T4_T6_E12temp_storage+152];
	add.f64 	%fd173, %fd171, %fd172;
	ld.shared.f64 	%fd174, [_ZZN3cub18CUB_300001_SM_10006detail6reduce28DeviceReduceSingleTileKernelINS2_10policy_hubIdjN4cuda3std3__44plusIdEEE10Policy1000EN6thrust24THRUST_300001_SM_1000_NS10device_ptrIdEEPdjS9_ddNS7_10__identityEEEvT0_T1_T2_T3_T4_T6_E12temp_storage+160];
	add.f64 	%fd175, %fd173, %fd174;
	ld.shared.f64 	%fd176, [_ZZN3cub18CUB_300001_SM_10006detail6reduce28DeviceReduceSingleTileKernelINS2_10policy_hubIdjN4cuda3std3__44plusIdEEE10Policy1000EN6thrust24THRUST_300001_SM_1000_NS10device_ptrIdEEPdjS9_ddNS7_10__identityEEEvT0_T1_T2_T3_T4_T6_E12temp_storage+168];
	add.f64 	%fd177, %fd175, %fd176;
	ld.shared.f64 	%fd178, [_ZZN3cub18CUB_300001_SM_10006detail6reduce28DeviceReduceSingleTileKernelINS2_10policy_hubIdjN4cuda3std3__44plusIdEEE10Policy1000EN6thrust24THRUST_300001_SM_1000_NS10device_ptrIdEEPdjS9_ddNS7_10__identityEEEvT0_T1_T2_T3_T4_T6_E12temp_storage+176];
	add.f64 	%fd379, %fd177, %fd178;
$L__BB2_50:
	mov.u32 	%r269, %tid.x;
	setp.ne.s32 	%p69, %r269, 0;
	@%p69 bra 	$L__BB2_52;
	add.f64 	%fd357, %fd42, %fd379;
	st.global.f64 	[%rd1], %fd357;
$L__BB2_52:
	ret;

}
	// .globl	_ZN3cub18CUB_300001_SM_10006detail6reduce18DeviceReduceKernelINS2_10policy_hubIdjN4cuda3std3__44plusIdEEE10Policy1000EN6thrust24THRUST_300001_SM_1000_NS10device_ptrIdEEjS9_dNS7_10__identityEEEvT0_PT3_T1_NS0_13GridEvenShareISK_EET2_T4_
.visible .entry _ZN3cub18CUB_300001_SM_10006detail6reduce18DeviceReduceKernelINS2_10policy_hubIdjN4cuda3std3__44plusIdEEE10Policy1000EN6thrust24THRUST_300001_SM_1000_NS10device_ptrIdEEjS9_dNS7_10__identityEEEvT0_PT3_T1_NS0_13GridEvenShareISK_EET2_T4_(
	.param .align 8 .b8 _ZN3cub18CUB_300001_SM_10006detail6reduce18DeviceReduceKernelINS2_10policy_hubIdjN4cuda3std3__44plusIdEEE10Policy1000EN6thrust24THRUST_300001_SM_1000_NS10device_ptrIdEEjS9_dNS7_10__identityEEEvT0_PT3_T1_NS0_13GridEvenShareISK_EET2_T4__param_0[8],
	.param .u64 .ptr .align 1 _ZN3cub18CUB_300001_SM_10006detail6reduce18DeviceReduceKernelINS2_10policy_hubIdjN4cuda3std3__44plusIdEEE10Policy1000EN6thrust24THRUST_300001_SM_1000_NS10device_ptrIdEEjS9_dNS7_10__identityEEEvT0_PT3_T1_NS0_13GridEvenShareISK_EET2_T4__param_1,
	.param .u32 _ZN3cub18CUB_300001_SM_10006detail6reduce18DeviceReduceKernelINS2_10policy_hubIdjN4cuda3std3__44plusIdEEE10Policy1000EN6thrust24THRUST_300001_SM_1000_NS10device_ptrIdEEjS9_dNS7_10__identityEEEvT0_PT3_T1_NS0_13GridEvenShareISK_EET2_T4__param_2,
	.param .align 4 .b8 _ZN3cub18CUB_300001_SM_10006detail6reduce18DeviceReduceKernelINS2_10policy_hubIdjN4cuda3std3__44plusIdEEE10Policy1000EN6thrust24THRUST_300001_SM_1000_NS10device_ptrIdEEjS9_dNS7_10__identityEEEvT0_PT3_T1_NS0_13GridEvenShareISK_EET2_T4__param_3[40],
	.param .align 1 .b8 _ZN3cub18CUB_300001_SM_10006detail6reduce18DeviceReduceKernelINS2_10policy_hubIdjN4cuda3std3__44plusIdEEE10Policy1000EN6thrust24THRUST_300001_SM_1000_NS10device_ptrIdEEjS9_dNS7_10__identityEEEvT0_PT3_T1_NS0_13GridEvenShareISK_EET2_T4__param_4[1],
	.param .align 1 .b8 _ZN3cub18CUB_300001_SM_10006detail6reduce18DeviceReduceKernelINS2_10policy_hubIdjN4cuda3std3__44plusIdEEE10Policy1000EN6thrust24THRUST_300001_SM_1000_NS10device_ptrIdEEjS9_dNS7_10__identityEEEvT0_PT3_T1_NS0_13GridEvenShareISK_EET2_T4__param_5[1]
)
.maxntid 640
{
	.reg .pred 	%p<69>;
	.reg .b16 	%rs<4>;
	.reg .b32 	%r<356>;
	.reg .b64 	%rd<160>;
	.reg .b64 	%fd<376>;
	// demoted variable
	.shared .align 8 .b8 _ZZN3cub18CUB_300001_SM_10006detail6reduce18DeviceReduceKernelINS2_10policy_hubIdjN4cuda3std3__44plusIdEEE10Policy1000EN6thrust24THRUST_300001_SM_1000_NS10device_ptrIdEEjS9_dNS7_10__identityEEEvT0_PT3_T1_NS0_13GridEvenShareISK_EET2_T4_E12temp_storage[192];
	ld.param.u32 	%r1, [_ZN3cub18CUB_300001_SM_10006detail6reduce18DeviceReduceKernelINS2_10policy_hubIdjN4cuda3std3__44plusIdEEE10Policy1000EN6thrust24THRUST_300001_SM_1000_NS10device_ptrIdEEjS9_dNS7_10__identityEEEvT0_PT3_T1_NS0_13GridEvenShareISK_EET2_T4__param_3+20];
	ld.param.u32 	%r2, [_ZN3cub18CUB_300001_SM_10006detail6reduce18DeviceReduceKernelINS2_10policy_hubIdjN4cuda3std3__44plusIdEEE10Policy1000EN6thrust24THRUST_300001_SM_1000_NS10device_ptrIdEEjS9_dNS7_10__identityEEEvT0_PT3_T1_NS0_13GridEvenShareISK_EET2_T4__param_3+24];
	ld.param.u64 	%rd3, [_ZN3cub18CUB_300001_SM_10006detail6reduce18DeviceReduceKernelINS2_10policy_hubIdjN4cuda3std3__44plusIdEEE10Policy1000EN6thrust24THRUST_300001_SM_1000_NS10device_ptrIdEEjS9_dNS7_10__identityEEEvT0_PT3_T1_NS0_13GridEvenShareISK_EET2_T4__param_0];
	cvta.to.global.u64 	%rd1, %rd3;
	mov.u32 	%r3, %ctaid.x;
	mul.lo.s32 	%r4, %r2, 5120;
	mul.lo.s32 	%r347, %r3, 5120;
	sub.s32 	%r6, %r1, %r347;
	setp.gt.u32 	%p1, %r6, 5119;
	@%p1 bra 	$L__BB3_26;
	mov.u32 	%r7, %tid.x;
	setp.ge.u32 	%p23, %r7, %r6;
	mov.f64 	%fd364, 0d0000000000000000;
	mov.u32 	%r338, %r7;
	@%p23 bra 	$L__BB3_3;
	add.s32 	%r181, %r347, %r7;
	mul.wide.u32 	%rd76, %r181, 8;
	add.s64 	%rd77, %rd1, %rd76;
	ld.global.f64 	%fd364, [%rd77];
	add.s32 	%r338, %r7, 640;
$L__BB3_3:
	setp.ge.u32 	%p24, %r338, %r6;
	@%p24 bra 	$L__BB3_17;
	not.b32 	%r182, %r338;
	add.s32 	%r183, %r1, %r182;
	sub.s32 	%r184, %r183, %r347;
	mul.hi.u32 	%r185, %r184, -858993459;
	shr.u32 	%r186, %r185, 9;
	add.s32 	%r10, %r186, 1;
	and.b32  	%r11, %r10, 15;
	setp.lt.u32 	%p25, %r184, 9600;
	@%p25 bra 	$L__BB3_8;
	add.s32 	%r337, %r338, 5120;
	add.s32 	%r336, %r338, %r347;
	and.b32  	%r187, %r10, 16777200;
	neg.s32 	%r335, %r187;
$L__BB3_6:
	.pragma "nounroll";
	mul.wide.u32 	%rd78, %r336, 8;
	add.s64 	%rd79, %rd1, %rd78;
	ld.global.f64 	%fd179, [%rd79];
	add.f64 	%fd180, %fd364, %fd179;
	add.s32 	%r188, %r336, 640;
	mul.wide.u32 	%rd80, %r188, 8;
	add.s64 	%rd81, %rd1, %rd80;
	ld.global.f64 	%fd181, [%rd81];
	add.f64 	%fd182, %fd180, %fd181;
	add.s32 	%r189, %r336, 1280;
	mul.wide.u32 	%rd82, %r189, 8;
	add.s64 	%rd83, %rd1, %rd82;
	ld.global.f64 	%fd183, [%rd83];
	add.f64 	%fd184, %fd182, %fd183;
	add.s32 	%r190, %r336, 1920;
	mul.wide.u32 	%rd84, %r190, 8;
	add.s64 	%rd85, %rd1, %rd84;
	ld.global.f64 	%fd185, [%rd85];
	add.f64 	%fd186, %fd184, %fd185;
	add.s32 	%r191, %r336, 2560;
	mul.wide.u32 	%rd86, %r191, 8;
	add.s64 	%rd87, %rd1, %rd86;
	ld.global.f64 	%fd187, [%rd87];
	add.f64 	%fd188, %fd186, %fd187;
	add.s32 	%r192, %r336, 3200;
	mul.wide.u32 	%rd88, %r192, 8;
	add.s64 	%rd89, %rd1, %rd88;
	ld.global.f64 	%fd189, [%rd89];
	add.f64 	%fd190, %fd188, %fd189;
	add.s32 	%r193, %r336, 3840;
	mul.wide.u32 	%rd90, %r193, 8;
	add.s64 	%rd91, %rd1, %rd90;
	ld.global.f64 	%fd191, [%rd91];
	add.f64 	%fd192, %fd190, %fd191;
	add.s32 	%r194, %r336, 4480;
	mul.wide.u32 	%rd92, %r194, 8;
	add.s64 	%rd93, %rd1, %rd92;
	ld.global.f64 	%fd193, [%rd93];
	add.f64 	%fd194, %fd192, %fd193;
	add.s32 	%r195, %r336, 5120;
	mul.wide.u32 	%rd94, %r195, 8;
	add.s64 	%rd95, %rd1, %rd94;
	ld.global.f64 	%fd195, [%rd95];
	add.f64 	%fd196, %fd194, %fd195;
	add.s32 	%r196, %r336, 5760;
	mul.wide.u32 	%rd96, %r196, 8;
	add.s64 	%rd97, %rd1, %rd96;
	ld.global.f64 	%fd197, [%rd97];
	add.f64 	%fd198, %fd196, %fd197;
	add.s32 	%r197, %r336, 6400;
	mul.wide.u32 	%rd98, %r197, 8;
	add.s64 	%rd99, %rd1, %rd98;
	ld.global.f64 	%fd199, [%rd99];
	add.f64 	%fd200, %fd198, %fd199;
	add.s32 	%r198, %r336, 7040;
	mul.wide.u32 	%rd100, %r198, 8;
	add.s64 	%rd101, %rd1, %rd100;
	ld.global.f64 	%fd201, [%rd101];
	add.f64 	%fd202, %fd200, %fd201;
	add.s32 	%r199, %r336, 7680;
	mul.wide.u32 	%rd102, %r199, 8;
	add.s64 	%rd103, %rd1, %rd102;
	ld.global.f64 	%fd203, [%rd103];
	add.f64 	%fd204, %fd202, %fd203;
	add.s32 	%r200, %r336, 8320;
	mul.wide.u32 	%rd104, %r200, 8;
	add.s64 	%rd105, %rd1, %rd104;
	ld.global.f64 	%fd205, [%rd105];
	add.f64 	%fd206, %fd204, %fd205;
	add.s32 	%r201, %r336, 8960;
	mul.wide.u32 	%rd106, %r201, 8;
	add.s64 	%rd107, %rd1, %rd106;
	ld.global.f64 	%fd207, [%rd107];
	add.f64 	%fd208, %fd206, %fd207;
	add.s32 	%r202, %r336, 9600;
	mul.wide.u32 	%rd108, %r202, 8;
	add.s64 	%rd109, %rd1, %rd108;
	ld.global.f64 	%fd209, [%rd109];
	add.f64 	%fd364, %fd208, %fd209;
	add.s32 	%r337, %r337, 10240;
	add.s32 	%r336, %r336, 10240;
	add.s32 	%r335, %r335, 16;
	setp.ne.s32 	%p26, %r335, 0;
	@%p26 bra 	$L__BB3_6;
	add.s32 	%r338, %r337, -5120;
$L__BB3_8:
	setp.eq.s32 	%p27, %r11, 0;
	@%p27 bra 	$L__BB3_17;
	and.b32  	%r23, %r10, 7;
	setp.lt.u32 	%p28, %r11, 8;
	@%p28 bra 	$L__BB3_11;
	add.s32 	%r203, %r338, %r347;
	mul.wide.u32 	%rd110, %r203, 8;
	add.s64 	%rd111, %rd1, %rd110;
	ld.global.f64 	%fd211, [%rd111];
	add.f64 	%fd212, %fd364, %fd211;
	add.s32 	%r204, %r203, 640;
	mul.wide.u32 	%rd112, %r204, 8;
	add.s64 	%rd113, %rd1, %rd112;
	ld.global.f64 	%fd213, [%rd113];
	add.f64 	%fd214, %fd212, %fd213;
	add.s32 	%r205, %r203, 1280;
	mul.wide.u32 	%rd114, %r205, 8;
	add.s64 	%rd115, %rd1, %rd114;
	ld.global.f64 	%fd215, [%rd115];
	add.f64 	%fd216, %fd214, %fd215;
	add.s32 	%r206, %r203, 1920;
	mul.wide.u32 	%rd116, %r206, 8;
	add.s64 	%rd117, %rd1, %rd116;
	ld.global.f64 	%fd217, [%rd117];
	add.f64 	%fd218, %fd216, %fd217;
	add.s32 	%r207, %r203, 2560;
	mul.wide.u32 	%rd118, %r207, 8;
	add.s64 	%rd119, %rd1, %rd118;
	ld.global.f64 	%fd219, [%rd119];
	add.f64 	%fd220, %fd218, %fd219;
	add.s32 	%r208, %r203, 3200;
	mul.wide.u32 	%rd120, %r208, 8;
	add.s64 	%rd121, %rd1, %rd120;
	ld.global.f64 	%fd221, [%rd121];
	add.f64 	%fd222, %fd220, %fd221;
	add.s32 	%r209, %r203, 3840;
	mul.wide.u32 	%rd122, %r209, 8;
	add.s64 	%rd123, %rd1, %rd122;
	ld.global.f64 	%fd223, [%rd123];
	add.f64 	%fd224, %fd222, %fd223;
	add.s32 	%r210, %r203, 4480;
	mul.wide.u32 	%rd124, %r210, 8;
	add.s64 	%rd125, %rd1, %rd124;
	ld.global.f64 	%fd225, [%rd125];
	add.f64 	%fd364, %fd224, %fd225;
	add.s32 	%r338, %r338, 5120;
$L__BB3_11:
	setp.eq.s32 	%p29, %r23, 0;
	@%p29 bra 	$L__BB3_17;
	and.b32  	%r26, %r10, 3;
	setp.lt.u32 	%p30, %r23, 4;
	@%p30 bra 	$L__BB3_14;
	add.s32 	%r211, %r338, %r347;
	mul.wide.u32 	%rd126, %r211, 8;
	add.s64 	%rd127, %rd1, %rd126;
	ld.global.f64 	%fd227, [%rd127];
	add.f64 	%fd228, %fd364, %fd227;
	add.s32 	%r212, %r211, 640;
	mul.wide.u32 	%rd128, %r212, 8;
	add.s64 	%rd129, %rd1, %rd128;
	ld.global.f64 	%fd229, [%rd129];
	add.f64 	%fd230, %fd228, %fd229;
	add.s32 	%r213, %r211, 1280;
	mul.wide.u32 	%rd130, %r213, 8;
	add.s64 	%rd131, %rd1, %rd130;
	ld.global.f64 	%fd231, [%rd131];
	add.f64 	%fd232, %fd230, %fd231;
	add.s32 	%r214, %r211, 1920;
	mul.wide.u32 	%rd132, %r214, 8;
	add.s64 	%rd133, %rd1, %rd132;
	ld.global.f64 	%fd233, [%rd133];
	add.f64 	%fd364, %fd232, %fd233;
	add.s32 	%r338, %r338, 2560;
$L__BB3_14:
	setp.eq.s32 	%p31, %r26, 0;
	@%p31 bra 	$L__BB3_17;
	add.s32 	%r342, %r338, %r347;
	neg.s32 	%r341, %r26;
$L__BB3_16:
	.pragma "nounroll";
	mul.wide.u32 	%rd134, %r342, 8;
	add.s64 	%rd135, %rd1, %rd134;
	ld.global.f64 	%fd234, [%rd135];
	add.f64 	%fd364, %fd364, %fd234;
	add.s32 	%r342, %r342, 640;
	add.s32 	%r341, %r341, 1;
	setp.ne.s32 	%p32, %r341, 0;
	@%p32 bra 	$L__BB3_16;
$L__BB3_17:
	setp.lt.u32 	%p33, %r6, 640;
	@%p33 bra 	$L__BB3_22;
	// begin inline asm
	mov.u32 %r278, %laneid;
	// end inline asm
	mov.b64 	%rd146, %fd364;
	mov.b64 	{%r280, %r285}, %rd146;
	mov.b32 	%r286, 1;
	mov.b32 	%r327, 31;
	mov.b32 	%r328, -1;
	// begin inline asm
	shfl.sync.down.b32 %r279, %r280, %r286, %r327, %r328;
	// end inline asm
	// begin inline asm
	shfl.sync.down.b32 %r284, %r285, %r286, %r327, %r328;
	// end inline asm
	mov.b64 	%rd147, {%r279, %r284};
	mov.b64 	%fd305, %rd147;
	setp.gt.s32 	%p61, %r278, 30;
	add.f64 	%fd306, %fd364, %fd305;
	selp.f64 	%fd307, %fd364, %fd306, %p61;
	mov.b64 	%rd148, %fd307;
	mov.b64 	{%r290, %r295}, %rd148;
	mov.b32 	%r296, 2;
	// begin inline asm
	shfl.sync.down.b32 %r289, %r290, %r296, %r327, %r328;
	// end inline asm
	// begin inline asm
	shfl.sync.down.b32 %r294, %r295, %r296, %r327, %r328;
	// end inline asm
	mov.b64 	%rd149, {%r289, %r294};
	mov.b64 	%fd308, %rd149;
	setp.gt.s32 	%p62, %r278, 29;
	add.f64 	%fd309, %fd307, %fd308;
	selp.f64 	%fd310, %fd307, %fd309, %p62;
	mov.b64 	%rd150, %fd310;
	mov.b64 	{%r300, %r305}, %rd150;
	mov.b32 	%r306, 4;
	// begin inline asm
	shfl.sync.down.b32 %r299, %r300, %r306, %r327, %r328;
	// end inline asm
	// begin inline asm
	shfl.sync.down.b32 %r304, %r305, %r306, %r327, %r328;
	// end inline asm
	mov.b64 	%rd151, {%r299, %r304};
	mov.b64 	%fd311, %rd151;
	setp.gt.s32 	%p63, %r278, 27;
	add.f64 	%fd312, %fd310, %fd311;
	selp.f64 	%fd313, %fd310, %fd312, %p63;
	mov.b64 	%rd152, %fd313;
	mov.b64 	{%r310, %r315}, %rd152;
	mov.b32 	%r316, 8;
	// begin inline asm
	shfl.sync.down.b32 %r309, %r310, %r316, %r327, %r328;
	// end inline asm
	// begin inline asm
	shfl.sync.down.b32 %r314, %r315, %r316, %r327, %r328;
	// end inline asm
	mov.b64 	%rd153, {%r309, %r314};
	mov.b64 	%fd314, %rd153;
	setp.gt.s32 	%p64, %r278, 23;
	add.f64 	%fd315, %fd313, %fd314;
	selp.f64 	%fd316, %fd313, %fd315, %p64;
	mov.b64 	%rd154, %fd316;
	mov.b64 	{%r320, %r325}, %rd154;
	mov.b32 	%r326, 16;
	// begin inline asm
	shfl.sync.down.b32 %r319, %r320, %r326, %r327, %r328;
	// end inline asm
	// begin inline asm
	shfl.sync.down.b32 %r324, %r325, %r326, %r327, %r328;
	// end inline asm
	mov.b64 	%rd155, {%r319, %r324};
	mov.b64 	%fd317, %rd155;
	setp.gt.s32 	%p65, %r278, 15;
	add.f64 	%fd16, %fd316, %fd317;
	selp.f64 	%fd375, %fd316, %fd16, %p65;
	setp.ne.s32 	%p66, %r278, 0;
	@%p66 bra 	$L__BB3_20;
	shr.u32 	%r329, %r7, 2;
	and.b32  	%r330, %r329, 248;
	mov.u32 	%r331, _ZZN3cub18CUB_300001_SM_10006detail6reduce18DeviceReduceKernelINS2_10policy_hubIdjN4cuda3std3__44plusIdEEE10Policy1000EN6thrust24THRUST_300001_SM_1000_NS10device_ptrIdEEjS9_dNS7_10__identityEEEvT0_PT3_T1_NS0_13GridEvenShareISK_EET2_T4_E12temp_storage;
	add.s32 	%r332, %r331, %r330;
	st.shared.f64 	[%r332+24], %fd16;
$L__BB3_20:
	bar.sync 	0;
	setp.ne.s32 	%p67, %r7, 0;
	@%p67 bra 	$L__BB3_48;
	ld.shared.f64 	%fd318, [_ZZN3cub18CUB_300001_SM_10006detail6reduce18DeviceReduceKernelINS2_10policy_hubIdjN4cuda3std3__44plusIdEEE10Policy1000EN6thrust24THRUST_300001_SM_1000_NS10device_ptrIdEEjS9_dNS7_10__identityEEEvT0_PT3_T1_NS0_13GridEvenShareISK_EET2_T4_E12temp_storage+32];
	add.f64 	%fd319, %fd375, %fd318;
	ld.shared.f64 	%fd320, [_ZZN3cub18CUB_300001_SM_10006detail6reduce18DeviceReduceKernelINS2_10policy_hubIdjN4cuda3std3__44plusIdEEE10Policy1000EN6thrust24THRUST_300001_SM_1000_NS10device_ptrIdEEjS9_dNS7_10__identityEEEvT0_PT3_T1_NS0_13GridEvenShareISK_EET2_T4_E12temp_storage+40];
	add.f64 	%fd321, %fd319, %fd320;
	ld.shared.f64 	%fd322, [_ZZN3cub18CUB_300001_SM_10006detail6reduce18DeviceReduceKernelINS2_10policy_hubIdjN4cuda3std3__44plusIdEEE10Policy1000EN6thrust24THRUST_300001_SM_1000_NS10device_ptrIdEEjS9_dNS7_10__identityEEEvT0_PT3_T1_NS0_13GridEvenShareISK_EET2_T4_E12temp_storage+48];
	add.f64 	%fd323, %fd321, %fd322;
	ld.shared.f64 	%fd324, [_ZZN3cub18CUB_300001_SM_10006detail6reduce18DeviceReduceKernelINS2_10policy_hubIdjN4cuda3std3__44plusIdEEE10Policy1000EN6thrust24THRUST_300001_SM_1000_NS10device_ptrIdEEjS9_dNS7_10__identityEEEvT0_PT3_T1_NS0_13GridEvenShareISK_EET2_T4_E12temp_storage+56];
	add.f64 	%fd325, %fd323, %fd324;
	ld.shared.f64 	%fd326, [_ZZN3cub18CUB_300001_SM_10006detail6reduce18DeviceReduceKernelINS2_10policy_hubIdjN4cuda3std3__44plusIdEEE10Policy1000EN6thrust24THRUST_300001_SM_1000_NS10device_ptrIdEEjS9_dNS7_10__identityEEEvT0_PT3_T1_NS0_13GridEvenShareISK_EET2_T4_E12temp_storage+64];
	add.f64 	%fd327, %fd325, %fd326;
	ld.shared.f64 	%fd328, [_ZZN3cub18CUB_300001_SM_10006detail6reduce18DeviceReduceKernelINS2_10policy_hubIdjN4cuda3std3__44plusIdEEE10Policy1000EN6thrust24THRUST_300001_SM_1000_NS10device_ptrIdEEjS9_dNS7_10__identityEEEvT0_PT3_T1_NS0_13GridEvenShareISK_EET2_T4_E12temp_storage+72];
	add.f64 	%fd329, %fd327, %fd328;
	ld.shared.f64 	%fd330, [_ZZN3cub18CUB_300001_SM_10006detail6reduce18DeviceReduceKernelINS2_10policy_hubIdjN4cuda3std3__44plusIdEEE10Policy1000EN6thrust24THRUST_300001_SM_1000_NS10device_ptrIdEEjS9_dNS7_10__identityEEEvT0_PT3_T1_NS0_13GridEvenShareISK_EET2_T4_E12temp_storage+80];
	add.f64 	%fd331, %fd329, %fd330;
	ld.shared.f64 	%fd332, [_ZZN3cub18CUB_300001_SM_10006detail6reduce18DeviceReduceKernelINS2_10policy_hubIdjN4cuda3std3__44plusIdEEE10Policy1000EN6thrust24THRUST_300001_SM_1000_NS10device_ptrIdEEjS9_dNS7_10__identityEEEvT0_PT3_T1_NS0_13GridEvenShareISK_EET2_T4_E12temp_storage+88];
	add.f64 	%fd333, %fd331, %fd332;
	ld.shared.f64 	%fd334, [_ZZN3cub18CUB_300001_SM_10006detail6reduce18DeviceReduceKernelINS2_10policy_hubIdjN4cuda3std3__44plusIdEEE10Policy1000EN6thrust24THRUST_300001_SM_1000_NS10device_ptrIdEEjS9_dNS7_10__identityEEEvT0_PT3_T1_NS0_13GridEvenShareISK_EET2_T4_E12temp_storage+96];
	add.f64 	%fd335, %fd333, %fd334;
	ld.shared.f64 	%fd336, [_ZZN3cub18CUB_300001_SM_10006detail6reduce18DeviceReduceKernelINS2_10policy_hubIdjN4cuda3std3__44plusIdEEE10Policy1000EN6thrust24THRUST_300001_SM_1000_NS10device_ptrIdEEjS9_dNS7_10__identityEEEvT0_PT3_T1_NS0_13GridEvenShareISK_EET2_T4_E12temp_storage+104];
	add.f64 	%fd337, %fd335, %fd336;
	ld.shared.f64 	%fd338, [_ZZN3cub18CUB_300001_SM_10006detail6reduce18DeviceReduceKernelINS2_10policy_hubIdjN4cuda3std3__44plusIdEEE10Policy1000EN6thrust24THRUST_300001_SM_1000_NS10device_ptrIdEEjS9_dNS7_10__identityEEEvT0_PT3_T1_NS0_13GridEvenShareISK_EET2_T4_E12temp_storage+112];
	add.f64 	%fd339, %fd337, %fd338;
	ld.shared.f64 	%fd340, [_ZZN3cub18CUB_300001_SM_10006detail6reduce18DeviceReduceKernelINS2_10policy_hubIdjN4cuda3std3__44plusIdEEE10Policy1000EN6thrust24THRUST_300001_SM_1000_NS10device_ptrIdEEjS9_dNS7_10__identityEEEvT0_PT3_T1_NS0_13GridEvenShareISK_EET2_T4_E12temp_storage+120];
	add.f64 	%fd341, %fd339, %fd340;
	ld.shared.f64 	%fd342, [_ZZN3cub18CUB_300001_SM_10006detail6reduce18DeviceReduceKernelINS2_10policy_hubIdjN4cuda3std3__44plusIdEEE10Policy1000EN6thrust24THRUST_300001_SM_1000_NS10device_ptrIdEEjS9_dNS7_10__identityEEEvT0_PT3_T1_NS0_13GridEvenShareISK_EET2_T4_E12temp_storage+128];
	add.f64 	%fd343, %fd341, %fd342;
	ld.shared.f64 	%fd344, [_ZZN3cub18CUB_300001_SM_10006detail6reduce18DeviceReduceKernelINS2_10policy_hubIdjN4cuda3std3__44plusIdEEE10Policy1000EN6thrust24THRUST_300001_SM_1000_NS10device_ptrIdEEjS9_dNS7_10__identityEEEvT0_PT3_T1_NS0_13GridEvenShareISK_EET2_T4_E12temp_storage+136];
	add.f64 	%fd345, %fd343, %fd344;
	ld.shared.f64 	%fd346, [_ZZN3cub18CUB_300001_SM_10006detail6reduce18DeviceReduceKernelINS2_10policy_hubIdjN4cuda3std3__44plusIdEEE10Policy1000EN6thrust24THRUST_300001_SM_1000_NS10device_ptrIdEEjS9_dNS7_10__identityEEEvT0_PT3_T1_NS0_13GridEvenShareISK_EET2_T4_E12temp_storage+144];
	add.f64 	%fd347, %fd345, %fd346;
	ld.shared.f64 	%fd348, [_ZZN3cub18CUB_300001_SM_10006detail6reduce18DeviceReduceKernelINS2_10policy_hubIdjN4cuda3std3__44plusIdEEE10Policy1000EN6thrust24THRUST_300001_SM_1000_NS10device_ptrIdEEjS9_dNS7_10__identityEEEvT0_PT3_T1_NS0_13GridEvenShareISK_EET2_T4_E12temp_storage+152];
	add.f64 	%fd349, %fd347, %fd348;
	ld.shared.f64 	%fd350, [_ZZN3cub18CUB_300001_SM_10006detail6reduce18DeviceReduceKernelINS2_10policy_hubIdjN4cuda3std3__44plusIdEEE10Policy1000EN6thrust24THRUST_300001_SM_1000_NS10device_ptrIdEEjS9_dNS7_10__identityEEEvT0_PT3_T1_NS0_13GridEvenShareISK_EET2_T4_E12temp_storage+160];
	add.f64 	%fd351, %fd349, %fd350;
	ld.shared.f64 	%fd352, [_ZZN3cub18CUB_300001_SM_10006detail6reduce18DeviceReduceKernelINS2_10policy_hubIdjN4cuda3std3__44plusIdEEE10Policy1000EN6thrust24THRUST_300001_SM_1000_NS10device_ptrIdEEjS9_dNS7_10__identityEEEvT0_PT3_T1_NS0_13GridEvenShareISK_EET2_T4_E12temp_storage+168];
	add.f64 	%fd353, %fd351, %fd352;
	ld.shared.f64 	%fd354, [_ZZN3cub18CUB_300001_SM_10006detail6reduce18DeviceReduceKernelINS2_10policy_hubIdjN4cuda3std3__44plusIdEEE10Policy1000EN6thrust24THRUST_300001_SM_1000_NS10device_ptrIdEEjS9_dNS7_10__identityEEEvT0_PT3_T1_NS0_13GridEvenShareISK_EET2_T4_E12temp_storage+176];
	add.f64 	%fd375, %fd353, %fd354;
	bra.uni 	$L__BB3_48;
$L__BB3_22:
	// begin inline asm
	mov.u32 %r215, %laneid;
	// end inline asm
	and.b32  	%r266, %r7, 992;
	add.s32 	%r267, %r266, 32;
	setp.gt.u32 	%p34, %r267, %r6;
	not.b32 	%r268, %r266;
	add.s32 	%r269, %r6, %r268;
	selp.b32 	%r264, %r269, 31, %p34;
	mov.b64 	%rd136, %fd364;
	mov.b64 	{%r217, %r222}, %rd136;
	mov.b32 	%r223, 1;
	mov.b32 	%r265, -1;
	// begin inline asm
	shfl.sync.down.b32 %r216, %r217, %r223, %r264, %r265;
	// end inline asm
	// begin inline asm
	shfl.sync.down.b32 %r221, %r222, %r223, %r264, %r265;
	// end inline asm
	mov.b64 	%rd137, {%r216, %r221};
	mov.b64 	%fd235, %rd137;
	setp.lt.s32 	%p35, %r215, %r264;
	add.f64 	%fd236, %fd364, %fd235;
	selp.f64 	%fd237, %fd236, %fd364, %p35;
	mov.b64 	%rd138, %fd237;
	mov.b64 	{%r227, %r232}, %rd138;
	mov.b32 	%r233, 2;
	// begin inline asm
	shfl.sync.down.b32 %r226, %r227, %r233, %r264, %r265;
	// end inline asm
	// begin inline asm
	shfl.sync.down.b32 %r231, %r232, %r233, %r264, %r265;
	// end inline asm
	mov.b64 	%rd139, {%r226, %r231};
	mov.b64 	%fd238, %rd139;
	add.s32 	%r270, %r215, 2;
	setp.gt.s32 	%p36, %r270, %r264;
	add.f64 	%fd239, %fd237, %fd238;
	selp.f64 	%fd240, %fd237, %fd239, %p36;
	mov.b64 	%rd140, %fd240;
	mov.b64 	{%r237, %r242}, %rd140;
	mov.b32 	%r243, 4;
	// begin inline asm
	shfl.sync.down.b32 %r236, %r237, %r243, %r264, %r265;
	// end inline asm
	// begin inline asm
	shfl.sync.down.b32 %r241, %r242, %r243, %r264, %r265;
	// end inline asm
	mov.b64 	%rd141, {%r236, %r241};
	mov.b64 	%fd241, %rd141;
	add.s32 	%r271, %r215, 4;
	setp.gt.s32 	%p37, %r271, %r264;
	add.f64 	%fd242, %fd240, %fd241;
	selp.f64 	%fd243, %fd240, %fd242, %p37;
	mov.b64 	%rd142, %fd243;
	mov.b64 	{%r247, %r252}, %rd142;
	mov.b32 	%r253, 8;
	// begin inline asm
	shfl.sync.down.b32 %r246, %r247, %r253, %r264, %r265;
	// end inline asm
	// begin inline asm
	shfl.sync.down.b32 %r251, %r252, %r253, %r264, %r265;
	// end inline asm
	mov.b64 	%rd143, {%r246, %r251};
	mov.b64 	%fd244, %rd143;
	add.s32 	%r272, %r215, 8;
	setp.gt.s32 	%p38, %r272, %r264;
	add.f64 	%fd245, %fd243, %fd244;
	selp.f64 	%fd246, %fd243, %fd245, %p38;
	mov.b64 	%rd144, %fd246;
	mov.b64 	{%r257, %r262}, %rd144;
	mov.b32 	%r263, 16;
	// begin inline asm
	shfl.sync.down.b32 %r256, %r257, %r263, %r264, %r265;
	// end inline asm
	// begin inline asm
	shfl.sync.down.b32 %r261, %r262, %r263, %r264, %r265;
	// end inline asm
	mov.b64 	%rd145, {%r256, %r261};
	mov.b64 	%fd247, %rd145;
	add.s32 	%r273, %r215, 16;
	setp.gt.s32 	%p39, %r273, %r264;
	add.f64 	%fd248, %fd246, %fd247;
	selp.f64 	%fd375, %fd246, %fd248, %p39;
	setp.ne.s32 	%p40, %r215, 0;
	@%p40 bra 	$L__BB3_24;
	shr.u32 	%r274, %r7, 2;
	and.b32  	%r275, %r274, 248;
	mov.u32 	%r276, _ZZN3cub18CUB_300001_SM_10006detail6reduce18DeviceReduceKernelINS2_10policy_hubIdjN4cuda3std3__44plusIdEEE10Policy1000EN6thrust24THRUST_300001_SM_1000_NS10device_ptrIdEEjS9_dNS7_10__identityEEEvT0_PT3_T1_NS0_13GridEvenShareISK_EET2_T4_E12temp_storage;
	add.s32 	%r277, %r276, %r275;
	st.shared.f64 	[%r277+24], %fd375;
$L__BB3_24:
	bar.sync 	0;
	setp.ne.s32 	%p41, %r7, 0;
	@%p41 bra 	$L__BB3_48;
	setp.gt.u32 	%p42, %r6, 32;
	ld.shared.f64 	%fd249, [_ZZN3cub18CUB_300001_SM_10006detail6reduce18DeviceReduceKernelINS2_10policy_hubIdjN4cuda3std3__44plusIdEEE10Policy1000EN6thrust24THRUST_300001_SM_1000_NS10device_ptrIdEEjS9_dNS7_10__identityEEEvT0_PT3_T1_NS0_13GridEvenShareISK_EET2_T4_E12temp_storage+32];
	add.f64 	%fd250, %fd375, %fd249;
	selp.f64 	%fd251, %fd250, %fd375, %p42;
	setp.gt.u32 	%p43, %r6, 64;
	ld.shared.f64 	%fd252, [_ZZN3cub18CUB_300001_SM_10006detail6reduce18DeviceReduceKernelINS2_10policy_hubIdjN4cuda3std3__44plusIdEEE10Policy1000EN6thrust24THRUST_300001_SM_1000_NS10device_ptrIdEEjS9_dNS7_10__identityEEEvT0_PT3_T1_NS0_13GridEvenShareISK_EET2_T4_E12temp_storage+40];
	add.f64 	%fd253, %fd252, %fd251;
	selp.f64 	%fd254, %fd253, %fd251, %p43;
	setp.gt.u32 	%p44, %r6, 96;
	ld.shared.f64 	%fd255, [_ZZN3cub18CUB_300001_SM_10006detail6reduce18DeviceReduceKernelINS2_10policy_hubIdjN4cuda3std3__44plusIdEEE10Policy1000EN6thrust24THRUST_300001_SM_1000_NS10device_ptrIdEEjS9_dNS7_10__identityEEEvT0_PT3_T1_NS0_13GridEvenShareISK_EET2_T4_E12temp_storage+48];
	add.f64 	%fd256, %fd255, %fd254;
	selp.f64 	%fd257, %fd256, %fd254, %p44;
	setp.gt.u32 	%p45, %r6, 128;
	ld.shared.f64 	%fd258, [_ZZN3cub18CUB_300001_SM_10006detail6reduce18DeviceReduceKernelINS2_10policy_hubIdjN4cuda3std3__44plusIdEEE10Policy1000EN6thrust24THRUST_300001_SM_1000_NS10device_ptrIdEEjS9_dNS7_10__identityEEEvT0_PT3_T1_NS0_13GridEvenShareISK_EET2_T4_E12temp_storage+56];
	add.f64 	%fd259, %fd258, %fd257;
	selp.f64 	%fd260, %fd259, %fd257, %p45;
	setp.gt.u32 	%p46, %r6, 160;
	ld.shared.f64 	%fd261, [_ZZN3cub18CUB_300001_SM_10006detail6reduce18DeviceReduceKernelINS2_10policy_hubIdjN4cuda3std3__44plusIdEEE10Policy1000EN6thrust24THRUST_300001_SM_1000_NS10device_ptrIdEEjS9_dNS7_10__identityEEEvT0_PT3_T1_NS0_13GridEvenShareISK_EET2_T4_E12temp_storage+64];
	add.f64 	%fd262, %fd261, %fd260;
	selp.f64 	%fd263, %fd262, %fd260, %p46;
	setp.gt.u32 	%p47, %r6, 192;
	ld.shared.f64 	%fd264, [_ZZN3cub18CUB_300001_SM_10006detail6reduce18DeviceReduceKernelINS2_10policy_hubIdjN4cuda3std3__44plusIdEEE10Policy1000EN6thrust24THRUST_300001_SM_1000_NS10device_ptrIdEEjS9_dNS7_10__identityEEEvT0_PT3_T1_NS0_13GridEvenShareISK_EET2_T4_E12temp_storage+72];
	add.f64 	%fd265, %fd264, %fd263;
	selp.f64 	%fd266, %fd265, %fd263, %p47;
	setp.gt.u32 	%p48, %r6, 224;
	ld.shared.f64 	%fd267, [_ZZN3cub18CUB_300001_SM_10006detail6reduce18DeviceReduceKernelINS2_10policy_hubIdjN4cuda3std3__44plusIdEEE10Policy1000EN6thrust24THRUST_300001_SM_1000_NS10device_ptrIdEEjS9_dNS7_10__identityEEEvT0_PT3_T1_NS0_13GridEvenShareISK_EET2_T4_E12temp_storage+80];
	add.f64 	%fd268, %fd267, %fd266;
	selp.f64 	%fd269, %fd268, %fd266, %p48;
	setp.gt.u32 	%p49, %r6, 256;
	ld.shared.f64 	%fd270, [_ZZN3cub18CUB_300001_SM_10006detail6reduce18DeviceReduceKernelINS2_10policy_hubIdjN4cuda3std3__44plusIdEEE10Policy1000EN6thrust24THRUST_300001_SM_1000_NS10device_ptrIdEEjS9_dNS7_10__identityEEEvT0_PT3_T1_NS0_13GridEvenShareISK_EET2_T4_E12temp_storage+88];
	add.f64 	%fd271, %fd270, %fd269;
	selp.f64 	%fd272, %fd271, %fd269, %p49;
	setp.gt.u32 	%p50, %r6, 288;
	ld.shared.f64 	%fd273, [_ZZN3cub18CUB_300001_SM_10006detail6reduce18DeviceReduceKernelINS2_10policy_hubIdjN4cuda3std3__44plusIdEEE10Policy1000EN6thrust24THRUST_300001_SM_1000_NS10device_ptrIdEEjS9_dNS7_10__identityEEEvT0_PT3_T1_NS0_13GridEvenShareISK_EET2_T4_E12temp_storage+96];
	add.f64 	%fd274, %fd273, %fd272;
	selp.f64 	%fd275, %fd274, %fd272, %p50;
	setp.gt.u32 	%p51, %r6, 320;
	ld.shared.f64 	%fd276, [_ZZN3cub18CUB_300001_SM_10006detail6reduce18DeviceReduceKernelINS2_10policy_hubIdjN4cuda3std3__44plusIdEEE10Policy1000EN6thrust24THRUST_300001_SM_1000_NS10device_ptrIdEEjS9_dNS7_10__identityEEEvT0_PT3_T1_NS0_13GridEvenShareISK_EET2_T4_E12temp_storage+104];
	add.f64 	%fd277, %fd276, %fd275;
	selp.f64 	%fd278, %fd277, %fd275, %p51;
	setp.gt.u32 	%p52, %r6, 352;
	ld.shared.f64 	%fd279, [_ZZN3cub18CUB_300001_SM_10006detail6reduce18DeviceReduceKernelINS2_10policy_hubIdjN4cuda3std3__44plusIdEEE10Policy1000EN6thrust24THRUST_300001_SM_1000_NS10device_ptrIdEEjS9_dNS7_10__identityEEEvT0_PT3_T1_NS0_13GridEvenShareISK_EET2_T4_E12temp_storage+112];
	add.f64 	%fd280, %fd279, %fd278;
	selp.f64 	%fd281, %fd280, %fd278, %p52;
	setp.gt.u32 	%p53, %r6, 384;
	ld.shared.f64 	%fd282, [_ZZN3cub18CUB_300001_SM_10006detail6reduce18DeviceReduceKernelINS2_10policy_hubIdjN4cuda3std3__44plusIdEEE10Policy1000EN6thrust24THRUST_300001_SM_1000_NS10device_ptrIdEEjS9_dNS7_10__identityEEEvT0_PT3_T1_NS0_13GridEvenShareISK_EET2_T4_E12temp_storage+120];
	add.f64 	%fd283, %fd282, %fd281;
	selp.f64 	%fd284, %fd283, %fd281, %p53;
	setp.gt.u32 	%p54, %r6, 416;
	ld.shared.f64 	%fd285, [_ZZN3cub18CUB_300001_SM_10006detail6reduce18DeviceReduceKernelINS2_10policy_hubIdjN4cuda3std3__44plusIdEEE10Policy1000EN6thrust24THRUST_300001_SM_1000_NS10device_ptrIdEEjS9_dNS7_10__identityEEEvT0_PT3_T1_NS0_13GridEvenShareISK_EET2_T4_E12temp_storage+128];
	add.f64 	%fd286, %fd285, %fd284;
	selp.f64 	%fd287, %fd286, %fd284, %p54;
	setp.gt.u32 	%p55, %r6, 448;
	ld.shared.f64 	%fd288, [_ZZN3cub18CUB_300001_SM_10006detail6reduce18DeviceReduceKernelINS2_10policy_hubIdjN4cuda3std3__44plusIdEEE10Policy1000EN6thrust24THRUST_300001_SM_1000_NS10device_ptrIdEEjS9_dNS7_10__identityEEEvT0_PT3_T1_NS0_13GridEvenShareISK_EET2_T4_E12temp_storage+136];
	add.f64 	%fd289, %fd288, %fd287;
	selp.f64 	%fd290, %fd289, %fd287, %p55;
	setp.gt.u32 	%p56, %r6, 480;
	ld.shared.f64 	%fd291, [_ZZN3cub18CUB_300001_SM_10006detail6reduce18DeviceReduceKernelINS2_10policy_hubIdjN4cuda3std3__44plusIdEEE10Policy1000EN6thrust24THRUST_300001_SM_1000_NS10device_ptrIdEEjS9_dNS7_10__identityEEEvT0_PT3_T1_NS0_13GridEvenShareISK_EET2_T4_E12temp_storage+144];
	add.f64 	%fd292, %fd291, %fd290;
	selp.f64 	%fd293, %fd292, %fd290, %p56;
	setp.gt.u32 	%p57, %r6, 512;
	ld.shared.f64 	%fd294, [_ZZN3cub18CUB_300001_SM_10006detail6reduce18DeviceReduceKernelINS2_10policy_hubIdjN4cuda3std3__44plusIdEEE10Policy1000EN6thrust24THRUST_300001_SM_1000_NS10device_ptrIdEEjS9_dNS7_10__identityEEEvT0_PT3_T1_NS0_13GridEvenShareISK_EET2_T4_E12temp_storage+152];
	add.f64 	%fd295, %fd294, %fd293;
	selp.f64 	%fd296, %fd295, %fd293, %p57;
	setp.gt.u32 	%p58, %r6, 544;
	ld.shared.f64 	%fd297, [_ZZN3cub18CUB_300001_SM_10006detail6reduce18DeviceReduceKernelINS2_10policy_hubIdjN4cuda3std3__44plusIdEEE10Policy1000EN6thrust24THRUST_300001_SM_1000_NS10device_ptrIdEEjS9_dNS7_10__identityEEEvT0_PT3_T1_NS0_13GridEvenShareISK_EET2_T4_E12temp_storage+160];
	add.f64 	%fd298, %fd297, %fd296;
	selp.f64 	%fd299, %fd298, %fd296, %p58;
	setp.gt.u32 	%p59, %r6, 576;
	ld.shared.f64 	%fd300, [_ZZN3cub18CUB_300001_SM_10006detail6reduce18DeviceReduceKernelINS2_10policy_hubIdjN4cuda3std3__44plusIdEEE10Policy1000EN6thrust24THRUST_300001_SM_1000_NS10device_ptrIdEEjS9_dNS7_10__identityEEEvT0_PT3_T1_NS0_13GridEvenShareISK_EET2_T4_E12temp_storage+168];
	add.f64 	%fd301, %fd300, %fd299;
	selp.f64 	%fd302, %fd301, %fd299, %p59;
	setp.gt.u32 	%p60, %r6, 608;
	ld.shared.f64 	%fd303, [_ZZN3cub18CUB_300001_SM_10006detail6reduce18DeviceReduceKernelINS2_10policy_hubIdjN4cuda3std3__44plusIdEEE10Policy1000EN6thrust24THRUST_300001_SM_1000_NS10device_ptrIdEEjS9_dNS7_10__identityEEEvT0_PT3_T1_NS0_13GridEvenShareISK_EET2_T4_E12temp_storage+176];
	add.f64 	%fd304, %fd303, %fd302;
	selp.f64 	%fd375, %fd304, %fd302, %p60;
	bra.uni 	$L__BB3_48;
$L__BB3_26:
	mov.u32 	%r35, %tid.x;
	add.s32 	%r72, %r347, %r35;
	mul.wide.u32 	%rd4, %r72, 8;
	add.s64 	%rd5, %rd1, %rd4;
	ld.global.f64 	%fd41, [%rd5];
	ld.global.f64 	%fd42, [%rd5+5120];
	ld.global.f64 	%fd43, [%rd5+10240];
	ld.global.f64 	%fd44, [%rd5+15360];
	ld.global.f64 	%fd45, [%rd5+20480];
	ld.global.f64 	%fd46, [%rd5+25600];
	ld.global.f64 	%fd47, [%rd5+30720];
	ld.global.f64 	%fd48, [%rd5+35840];
	add.f64 	%fd49, %fd41, %fd42;
	add.f64 	%fd50, %fd49, %fd43;
	add.f64 	%fd51, %fd50, %fd44;
	add.f64 	%fd52, %fd51, %fd45;
	add.f64 	%fd53, %fd52, %fd46;
	add.f64 	%fd54, %fd53, %fd47;
	add.f64 	%fd374, %fd54, %fd48;
	setp.lt.u32 	%p2, %r6, %r4;
	@%p2 bra 	$L__BB3_44;
	add.s32 	%r36, %r4, %r347;
	not.b32 	%r74, %r35;
	add.s32 	%r75, %r74, %r1;
	sub.s32 	%r76, %r75, %r4;
	sub.s32 	%r344, %r76, %r347;
	add.s32 	%r77, %r36, %r35;
	add.s32 	%r343, %r77, 5120;
	mov.b32 	%r346, 0;
	mov.u32 	%r345, %r36;
$L__BB3_28:
	mad.lo.s32 	%r347, %r2, 5120, %r347;
	add.s32 	%r78, %r1, -5120;
	setp.gt.u32 	%p3, %r347, %r78;
	@%p3 bra 	$L__BB3_30;
	add.s32 	%r79, %r35, %r347;
	mul.wide.u32 	%rd6, %r79, 8;
	add.s64 	%rd7, %rd1, %rd6;
	ld.global.f64 	%fd55, [%rd7];
	ld.global.f64 	%fd56, [%rd7+5120];
	ld.global.f64 	%fd57, [%rd7+10240];
	ld.global.f64 	%fd58, [%rd7+15360];
	ld.global.f64 	%fd59, [%rd7+20480];
	ld.global.f64 	%fd60, [%rd7+25600];
	ld.global.f64 	%fd61, [%rd7+30720];
	ld.global.f64 	%fd62, [%rd7+35840];
	add.f64 	%fd63, %fd374, %fd55;
	add.f64 	%fd64, %fd63, %fd56;
	add.f64 	%fd65, %fd64, %fd57;
	add.f64 	%fd66, %fd65, %fd58;
	add.f64 	%fd67, %fd66, %fd59;
	add.f64 	%fd68, %fd67, %fd60;
	add.f64 	%fd69, %fd68, %fd61;
	add.f64 	%fd374, %fd69, %fd62;
	sub.s32 	%r80, %r1, %r347;
	mul.lo.s32 	%r81, %r2, 5120;
	setp.lt.u32 	%p4, %r80, %r81;
	add.s32 	%r346, %r346, 1;
	add.s32 	%r345, %r345, %r81;
	sub.s32 	%r344, %r344, %r81;
	add.s32 	%r343, %r343, %r81;
	@%p4 bra 	$L__BB3_44;
	bra.uni 	$L__BB3_28;
$L__BB3_30:
	setp.le.u32 	%p5, %r1, %r347;
	sub.s32 	%r82, %r1, %r347;
	setp.ge.s32 	%p6, %r35, %r82;
	or.pred  	%p7, %p5, %p6;
	@%p7 bra 	$L__BB3_44;
	not.b32 	%r84, %r35;
	add.s32 	%r85, %r1, %r84;
	sub.s32 	%r86, %r85, %r36;
	mul.lo.s32 	%r87, %r2, %r346;
	mad.lo.s32 	%r88, %r87, -5120, %r86;
	mul.hi.u32 	%r89, %r88, -858993459;
	shr.u32 	%r90, %r89, 9;
	add.s32 	%r49, %r90, 1;
	and.b32  	%r50, %r49, 15;
	setp.lt.u32 	%p8, %r88, 9600;
	mov.u32 	%r352, %r35;
	@%p8 bra 	$L__BB3_35;
	or.b32  	%r350, %r35, 5120;
	mul.hi.u32 	%r91, %r344, -858993459;
	shr.u32 	%r92, %r91, 9;
	add.s32 	%r93, %r92, 1;
	and.b32  	%r94, %r93, 16777200;
	neg.s32 	%r348, %r94;
$L__BB3_33:
	.pragma "nounroll";
	add.s32 	%r95, %r343, -5120;
	mul.wide.u32 	%rd8, %r95, 8;
	add.s64 	%rd9, %rd1, %rd8;
	ld.global.f64 	%fd71, [%rd9];
	add.f64 	%fd72, %fd374, %fd71;
	add.s32 	%r96, %r343, -4480;
	mul.wide.u32 	%rd10, %r96, 8;
	add.s64 	%rd11, %rd1, %rd10;
	ld.global.f64 	%fd73, [%rd11];
	add.f64 	%fd74, %fd72, %fd73;
	add.s32 	%r97, %r343, -3840;
	mul.wide.u32 	%rd12, %r97, 8;
	add.s64 	%rd13, %rd1, %rd12;
	ld.global.f64 	%fd75, [%rd13];
	add.f64 	%fd76, %fd74, %fd75;
	add.s32 	%r98, %r343, -3200;
	mul.wide.u32 	%rd14, %r98, 8;
	add.s64 	%rd15, %rd1, %rd14;
	ld.global.f64 	%fd77, [%rd15];
	add.f64 	%fd78, %fd76, %fd77;
	add.s32 	%r99, %r343, -2560;
	mul.wide.u32 	%rd16, %r99, 8;
	add.s64 	%rd17, %rd1, %rd16;
	ld.global.f64 	%fd79, [%rd17];
	add.f64 	%fd80, %fd78, %fd79;
	add.s32 	%r100, %r343, -1920;
	mul.wide.u32 	%rd18, %r100, 8;
	add.s64 	%rd19, %rd1, %rd18;
	ld.global.f64 	%fd81, [%rd19];
	add.f64 	%fd82, %fd80, %fd81;
	add.s32 	%r101, %r343, -1280;
	mul.wide.u32 	%rd20, %r101, 8;
	add.s64 	%rd21, %rd1, %rd20;
	ld.global.f64 	%fd83, [%rd21];
	add.f64 	%fd84, %fd82, %fd83;
	add.s32 	%r102, %r343, 4480;
	add.s32 	%r103, %r343, -640;
	mul.wide.u32 	%rd22, %r103, 8;
	add.s64 	%rd23, %rd1, %rd22;
	ld.global.f64 	%fd85, [%rd23];
	add.f64 	%fd86, %fd84, %fd85;
	mul.wide.u32 	%rd24, %r343, 8;
	add.s64 	%rd25, %rd1, %rd24;
	ld.global.f64 	%fd87, [%rd25];
	add.f64 	%fd88, %fd86, %fd87;
	add.s32 	%r104, %r343, 640;
	mul.wide.u32 	%rd26, %r104, 8;
	add.s64 	%rd27, %rd1, %rd26;
	ld.global.f64 	%fd89, [%rd27];
	add.f64 	%fd90, %fd88, %fd89;
	add.s32 	%r105, %r343, 1280;
	mul.wide.u32 	%rd28, %r105, 8;
	add.s64 	%rd29, %rd1, %rd28;
	ld.global.f64 	%fd91, [%rd29];
	add.f64 	%fd92, %fd90, %fd91;
	add.s32 	%r106, %r343, 1920;
	mul.wide.u32 	%rd30, %r106, 8;
	add.s64 	%rd31, %rd1, %rd30;
	ld.global.f64 	%fd93, [%rd31];
	add.f64 	%fd94, %fd92, %fd93;
	add.s32 	%r107, %r343, 2560;
	mul.wide.u32 	%rd32, %r107, 8;
	add.s64 	%rd33, %rd1, %rd32;
	ld.global.f64 	%fd95, [%rd33];
	add.f64 	%fd96, %fd94, %fd95;
	add.s32 	%r108, %r343, 3200;
	mul.wide.u32 	%rd34, %r108, 8;
	add.s64 	%rd35, %rd1, %rd34;
	ld.global.f64 	%fd97, [%rd35];
	add.f64 	%fd98, %fd96, %fd97;
	add.s32 	%r109, %r343, 3840;
	mul.wide.u32 	%rd36, %r109, 8;
	add.s64 	%rd37, %rd1, %rd36;
	ld.global.f64 	%fd99, [%rd37];
	add.f64 	%fd100, %fd98, %fd99;
	mul.wide.u32 	%rd38, %r102, 8;
	add.s64 	%rd39, %rd1, %rd38;
	ld.global.f64 	%fd101, [%rd39];
	add.f64 	%fd374, %fd100, %fd101;
	add.s32 	%r350, %r350, 10240;
	add.s32 	%r343, %r343, 10240;
	add.s32 	%r348, %r348, 16;
	setp.ne.s32 	%p9, %r348, 0;
	@%p9 bra 	$L__BB3_33;
	add.s32 	%r352, %r350, -5120;
$L__BB3_35:
	setp.eq.s32 	%p10, %r50, 0;
	@%p10 bra 	$L__BB3_44;
	and.b32  	%r61, %r49, 7;
	setp.lt.u32 	%p11, %r50, 8;
	@%p11 bra 	$L__BB3_38;
	add.s32 	%r110, %r352, %r347;
	mul.wide.u32 	%rd40, %r110, 8;
	add.s64 	%rd41, %rd1, %rd40;
	ld.global.f64 	%fd103, [%rd41];
	add.f64 	%fd104, %fd374, %fd103;
	add.s32 	%r111, %r110, 640;
	mul.wide.u32 	%rd42, %r111, 8;
	add.s64 	%rd43, %rd1, %rd42;
	ld.global.f64 	%fd105, [%rd43];
	add.f64 	%fd106, %fd104, %fd105;
	add.s32 	%r112, %r110, 1280;
	mul.wide.u32 	%rd44, %r112, 8;
	add.s64 	%rd45, %rd1, %rd44;
	ld.global.f64 	%fd107, [%rd45];
	add.f64 	%fd108, %fd106, %fd107;
	add.s32 	%r113, %r110, 1920;
	mul.wide.u32 	%rd46, %r113, 8;
	add.s64 	%rd47, %rd1, %rd46;
	ld.global.f64 	%fd109, [%rd47];
	add.f64 	%fd110, %fd108, %fd109;
	add.s32 	%r114, %r110, 2560;
	mul.wide.u32 	%rd48, %r114, 8;
	add.s64 	%rd49, %rd1, %rd48;
	ld.global.f64 	%fd111, [%rd49];
	add.f64 	%fd112, %fd110, %fd111;
	add.s32 	%r115, %r110, 3200;
	mul.wide.u32 	%rd50, %r115, 8;
	add.s64 	%rd51, %rd1, %rd50;
	ld.global.f64 	%fd113, [%rd51];
	add.f64 	%fd114, %fd112, %fd113;
	add.s32 	%r116, %r110, 3840;
	mul.wide.u32 	%rd52, %r116, 8;
	add.s64 	%rd53, %rd1, %rd52;
	ld.global.f64 	%fd115, [%rd53];
	add.f64 	%fd116, %fd114, %fd115;
	add.s32 	%r117, %r110, 4480;
	mul.wide.u32 	%rd54, %r117, 8;
	add.s64 	%rd55, %rd1, %rd54;
	ld.global.f64 	%fd117, [%rd55];
	add.f64 	%fd374, %fd116, %fd117;
	add.s32 	%r352, %r352, 5120;
$L__BB3_38:
	setp.eq.s32 	%p12, %r61, 0;
	@%p12 bra 	$L__BB3_44;
	setp.lt.u32 	%p13, %r61, 4;
	@%p13 bra 	$L__BB3_41;
	add.s32 	%r118, %r352, %r347;
	mul.wide.u32 	%rd56, %r118, 8;
	add.s64 	%rd57, %rd1, %rd56;
	ld.global.f64 	%fd119, [%rd57];
	add.f64 	%fd120, %fd374, %fd119;
	add.s32 	%r119, %r118, 640;
	mul.wide.u32 	%rd58, %r119, 8;
	add.s64 	%rd59, %rd1, %rd58;
	ld.global.f64 	%fd121, [%rd59];
	add.f64 	%fd122, %fd120, %fd121;
	add.s32 	%r120, %r118, 1280;
	mul.wide.u32 	%rd60, %r120, 8;
	add.s64 	%rd61, %rd1, %rd60;
	ld.global.f64 	%fd123, [%rd61];
	add.f64 	%fd124, %fd122, %fd123;
	add.s32 	%r121, %r118, 1920;
	mul.wide.u32 	%rd62, %r121, 8;
	add.s64 	%rd63, %rd1, %rd62;
	ld.global.f64 	%fd125, [%rd63];
	add.f64 	%fd374, %fd124, %fd125;
	add.s32 	%r352, %r352, 2560;
$L__BB3_41:
	and.b32  	%r122, %r49, 3;
	setp.eq.s32 	%p14, %r122, 0;
	@%p14 bra 	$L__BB3_44;
	add.s32 	%r355, %r352, %r345;
	mul.hi.u32 	%r123, %r344, -858993459;
	cvt.u16.u32 	%rs1, %r123;
	shr.u16 	%rs2, %rs1, 9;
	add.s16 	%rs3, %rs2, 1;
	cvt.u32.u16 	%r124, %rs3;
	and.b32  	%r125, %r124, 3;
	neg.s32 	%r354, %r125;
$L__BB3_43:
	.pragma "nounroll";
	mul.wide.u32 	%rd64, %r355, 8;
	add.s64 	%rd65, %rd1, %rd64;
	ld.global.f64 	%fd126, [%rd65];
	add.f64 	%fd374, %fd374, %fd126;
	add.s32 	%r355, %r355, 640;
	add.s32 	%r354, %r354, 1;
	setp.ne.s32 	%p15, %r354, 0;
	@%p15 bra 	$L__BB3_43;
$L__BB3_44:
	// begin inline asm
	mov.u32 %r126, %laneid;
	// end inline asm
	mov.b64 	%rd66, %fd374;
	mov.b64 	{%r128, %r133}, %rd66;
	mov.b32 	%r134, 1;
	mov.b32 	%r175, 31;
	mov.b32 	%r176, -1;
	// begin inline asm
	shfl.sync.down.b32 %r127, %r128, %r134, %r175, %r176;
	// end inline asm
	// begin inline asm
	shfl.sync.down.b32 %r132, %r133, %r134, %r175, %r176;
	// end inline asm
	mov.b64 	%rd67, {%r127, %r132};
	mov.b64 	%fd127, %rd67;
	setp.gt.s32 	%p16, %r126, 30;
	add.f64 	%fd128, %fd374, %fd127;
	selp.f64 	%fd129, %fd374, %fd128, %p16;
	mov.b64 	%rd68, %fd129;
	mov.b64 	{%r138, %r143}, %rd68;
	mov.b32 	%r144, 2;
	// begin inline asm
	shfl.sync.down.b32 %r137, %r138, %r144, %r175, %r176;
	// end inline asm
	// begin inline asm
	shfl.sync.down.b32 %r142, %r143, %r144, %r175, %r176;
	// end inline asm
	mov.b64 	%rd69, {%r137, %r142};
	mov.b64 	%fd130, %rd69;
	setp.gt.s32 	%p17, %r126, 29;
	add.f64 	%fd131, %fd129, %fd130;
	selp.f64 	%fd132, %fd129, %fd131, %p17;
	mov.b64 	%rd70, %fd132;
	mov.b64 	{%r148, %r153}, %rd70;
	mov.b32 	%r154, 4;
	// begin inline asm
	shfl.sync.down.b32 %r147, %r148, %r154, %r175, %r176;
	// end inline asm
	// begin inline asm
	shfl.sync.down.b32 %r152, %r153, %r154, %r175, %r176;
	// end inline asm
	mov.b64 	%rd71, {%r147, %r152};
	mov.b64 	%fd133, %rd71;
	setp.gt.s32 	%p18, %r126, 27;
	add.f64 	%fd134, %fd132, %fd133;
	selp.f64 	%fd135, %fd132, %fd134, %p18;
	mov.b64 	%rd72, %fd135;
	mov.b64 	{%r158, %r163}, %rd72;
	mov.b32 	%r164, 8;
	// begin inline asm
	shfl.sync.down.b32 %r157, %r158, %r164, %r175, %r176;
	// end inline asm
	// begin inline asm
	shfl.sync.down.b32 %r162, %r163, %r164, %r175, %r176;
	// end inline asm
	mov.b64 	%rd73, {%r157, %r162};
	mov.b64 	%fd136, %rd73;
	setp.gt.s32 	%p19, %r126, 23;
	add.f64 	%fd137, %fd135, %fd136;
	selp.f64 	%fd138, %fd135, %fd137, %p19;
	mov.b64 	%rd74, %fd138;
	mov.b64 	{%r168, %r173}, %rd74;
	mov.b32 	%r174, 16;
	// begin inline asm
	shfl.sync.down.b32 %r167, %r168, %r174, %r175, %r176;
	// end inline asm
	// begin inline asm
	shfl.sync.down.b32 %r172, %r173, %r174, %r175, %r176;
	// end inline asm
	mov.b64 	%rd75, {%r167, %r172};
	mov.b64 	%fd139, %rd75;
	setp.gt.s32 	%p20, %r126, 15;
	add.f64 	%fd37, %fd138, %fd139;
	selp.f64 	%fd375, %fd138, %fd37, %p20;
	setp.ne.s32 	%p21, %r126, 0;
	@%p21 bra 	$L__BB3_46;
	shr.u32 	%r177, %r35, 2;
	and.b32  	%r178, %r177, 248;
	mov.u32 	%r179, _ZZN3cub18CUB_300001_SM_10006detail6reduce18DeviceReduceKernelINS2_10policy_hubIdjN4cuda3std3__44plusIdEEE10Policy1000EN6thrust24THRUST_300001_SM_1000_NS10device_ptrIdEEjS9_dNS7_10__identityEEEvT0_PT3_T1_NS0_13GridEvenShareISK_EET2_T4_E12temp_storage;
	add.s32 	%r180, %r179, %r178;
	st.shared.f64 	[%r180+24], %fd37;
$L__BB3_46:
	bar.sync 	0;
	setp.ne.s32 	%p22, %r35, 0;
	@%p22 bra 	$L__BB3_48;
	ld.shared.f64 	%fd140, [_ZZN3cub18CUB_300001_SM_10006detail6reduce18DeviceReduceKernelINS2_10policy_hubIdjN4cuda3std3__44plusIdEEE10Policy1000EN6thrust24THRUST_300001_SM_1000_NS10device_ptrIdEEjS9_dNS7_10__identityEEEvT0_PT3_T1_NS0_13GridEvenShareISK_EET2_T4_E12temp_storage+32];
	add.f64 	%fd141, %fd375, %fd140;
	ld.shared.f64 	%fd142, [_ZZN3cub18CUB_300001_SM_10006detail6reduce18DeviceReduceKernelINS2_10policy_hubIdjN4cuda3std3__44plusIdEEE10Policy1000EN6thrust24THRUST_300001_SM_1000_NS10device_ptrIdEEjS9_dNS7_10__identityEEEvT0_PT3_T1_NS0_13GridEvenShareISK_EET2_T4_E12temp_storage+40];
	add.f64 	%fd143, %fd141, %fd142;
	ld.shared.f64 	%fd144, [_ZZN3cub18CUB_300001_SM_10006detail6reduce18DeviceReduceKernelINS2_10policy_hubIdjN4cuda3std3__44plusIdEEE10Policy1000EN6thrust24THRUST_300001_SM_1000_NS10device_ptrIdEEjS9_dNS7_10__identityEEEvT0_PT3_T1_NS0_13GridEvenShareISK_EET2_T4_E12temp_storage+48];
	add.f64 	%fd145, %fd143, %fd144;
	ld.shared.f64 	%fd146, [_ZZN3cub18CUB_300001_SM_10006detail6reduce18DeviceReduceKernelINS2_10policy_hubIdjN4cuda3std3__44plusIdEEE10Policy1000EN6thrust24THRUST_300001_SM_1000_NS10device_ptrIdEEjS9_dNS7_10__identityEEEvT0_PT3_T1_NS0_13GridEvenShareISK_EET2_T4_E12temp_storage+56];
	add.f64 	%fd147, %fd145, %fd146;
	ld.shared.f64 	%fd148, [_ZZN3cub18CUB_300001_SM_10006detail6reduce18DeviceReduceKernelINS2_10policy_hubIdjN4cuda3std3__44plusIdEEE10Policy1000EN6thrust24THRUST_300001_SM_1000_NS10device_ptrIdEEjS9_dNS7_10__identityEEEvT0_PT3_T1_NS0_13GridEvenShareISK_EET2_T4_E12temp_storage+64];
	add.f64 	%fd149, %fd147, %fd148;
	ld.shared.f64 	%fd150, [_ZZN3cub18CUB_300001_SM_10006detail6reduce18DeviceReduceKernelINS2_10policy_hubIdjN4cuda3std3__44plusIdEEE10Policy1000EN6thrust24THRUST_300001_SM_1000_NS10device_ptrIdEEjS9_dNS7_10__identityEEEvT0_PT3_T1_NS0_13GridEvenShareISK_EET2_T4_E12temp_storage+72];
	add.f64 	%fd151, %fd149, %fd150;
	ld.shared.f64 	%fd152, [_ZZN3cub18CUB_300001_SM_10006detail6reduce18DeviceReduceKernelINS2_10policy_hubIdjN4cuda3std3__44plusIdEEE10Policy1000EN6thrust24THRUST_300001_SM_1000_NS10device_ptrIdEEjS9_dNS7_10__identityEEEvT0_PT3_T1_NS0_13GridEvenShareISK_EET2_T4_E12temp_storage+80];
	add.f64 	%fd153, %fd151, %fd152;
	ld.shared.f64 	%fd154, [_ZZN3cub18CUB_300001_SM_10006detail6reduce18DeviceReduceKernelINS2_10policy_hubIdjN4cuda3std3__44plusIdEEE10Policy1000EN6thrust24THRUST_300001_SM_1000_NS10device_ptrIdEEjS9_dNS7_10__identityEEEvT0_PT3_T1_NS0_13GridEvenShareISK_EET2_T4_E12temp_storage+88];
	add.f64 	%fd155, %fd153, %fd154;
	ld.shared.f64 	%fd156, [_ZZN3cub18CUB_300001_SM_10006detail6reduce18DeviceReduceKernelINS2_10policy_hubIdjN4cuda3std3__44plusIdEEE10Policy1000EN6thrust24THRUST_300001_SM_1000_NS10device_ptrIdEEjS9_dNS7_10__identityEEEvT0_PT3_T1_NS0_13GridEvenShareISK_EET2_T4_E12temp_storage+96];
	add.f64 	%fd157, %fd155, %fd156;
	ld.shared.f64 	%fd158, [_ZZN3cub18CUB_300001_SM_10006detail6reduce18DeviceReduceKernelINS2_10policy_hubIdjN4cuda3std3__44plusIdEEE10Policy1000EN6thrust24THRUST_300001_SM_1000_NS10device_ptrIdEEjS9_dNS7_10__identityEEEvT0_PT3_T1_NS0_13GridEvenShareISK_EET2_T4_E12temp_storage+104];
	add.f64 	%fd159, %fd157, %fd158;
	ld.shared.f64 	%fd160, [_ZZN3cub18CUB_300001_SM_10006detail6reduce18DeviceReduceKernelINS2_10policy_hubIdjN4cuda3std3__44plusIdEEE10Policy1000EN6thrust24THRUST_300001_SM_1000_NS10device_ptrIdEEjS9_dNS7_10__identityEEEvT0_PT3_T1_NS0_13GridEvenShareISK_EET2_T4_E12temp_storage+112];
	add.f64 	%fd161, %fd159, %fd160;
	ld.shared.f64 	%fd162, [_ZZN3cub18CUB_300001_SM_10006detail6reduce18DeviceReduceKernelINS2_10policy_hubIdjN4cuda3std3__44plusIdEEE10Policy1000EN6thrust24THRUST_300001_SM_1000_NS10device_ptrIdEEjS9_dNS7_10__identityEEEvT0_PT3_T1_NS0_13GridEvenShareISK_EET2_T4_E12temp_storage+120];
	add.f64 	%fd163, %fd161, %fd162;
	ld.shared.f64 	%fd164, [_ZZN3cub18CUB_300001_SM_10006detail6reduce18DeviceReduceKernelINS2_10policy_hubIdjN4cuda3std3__44plusIdEEE10Policy1000EN6thrust24THRUST_300001_SM_1000_NS10device_ptrIdEEjS9_dNS7_10__identityEEEvT0_PT3_T1_NS0_13GridEvenShareISK_EET2_T4_E12temp_storage+128];
	add.f64 	%fd165, %fd163, %fd164;
	ld.shared.f64 	%fd166, [_ZZN3cub18CUB_300001_SM_10006detail6reduce18DeviceReduceKernelINS2_10policy_hubIdjN4cuda3std3__44plusIdEEE10Policy1000EN6thrust24THRUST_300001_SM_1000_NS10device_ptrIdEEjS9_dNS7_10__identityEEEvT0_PT3_T1_NS0_13GridEvenShareISK_EET2_T4_E12temp_storage+136];
	add.f64 	%fd167, %fd165, %fd166;
	ld.shared.f64 	%fd168, [_ZZN3cub18CUB_300001_SM_10006detail6reduce18DeviceReduceKernelINS2_10policy_hubIdjN4cuda3std3__44plusIdEEE10Policy1000EN6thrust24THRUST_300001_SM_1000_NS10device_ptrIdEEjS9_dNS7_10__identityEEEvT0_PT3_T1_NS0_13GridEvenShareISK_EET2_T4_E12temp_storage+144];
	add.f64 	%fd169, %fd167, %fd168;
	ld.shared.f64 	%fd170, [_ZZN3cub18CUB_300001_SM_10006detail6reduce18DeviceReduceKernelINS2_10policy_hubIdjN4cuda3std3__44plusIdEEE10Policy1000EN6thrust24THRUST_300001_SM_1000_NS10device_ptrIdEEjS9_dNS7_10__identityEEEvT0_PT3_T1_NS0_13GridEvenShareISK_EET2_T4_E12temp_storage+152];
	add.f64 	%fd171, %fd169, %fd170;
	ld.shared.f64 	%fd172, [_ZZN3cub18CUB_300001_SM_10006detail6reduce18DeviceReduceKernelINS2_10policy_hubIdjN4cuda3std3__44plusIdEEE10Policy1000EN6thrust24THRUST_300001_SM_1000_NS10device_ptrIdEEjS9_dNS7_10__identityEEEvT0_PT3_T1_NS0_13GridEvenShareISK_EET2_T4_E12temp_storage+160];
	add.f64 	%fd173, %fd171, %fd172;
	ld.shared.f64 	%fd174, [_ZZN3cub18CUB_300001_SM_10006detail6reduce18DeviceReduceKernelINS2_10policy_hubIdjN4cuda3std3__44plusIdEEE10Policy1000EN6thrust24THRUST_300001_SM_1000_NS10device_ptrIdEEjS9_dNS7_10__identityEEEvT0_PT3_T1_NS0_13GridEvenShareISK_EET2_T4_E12temp_storage+168];
	add.f64 	%fd175, %fd173, %fd174;
	ld.shared.f64 	%fd176, [_ZZN3cub18CUB_300001_SM_10006detail6reduce18DeviceReduceKernelINS2_10policy_hubIdjN4cuda3std3__44plusIdEEE10Policy1000EN6thrust24THRUST_300001_SM_1000_NS10device_ptrIdEEjS9_dNS7_10__identityEEEvT0_PT3_T1_NS0_13GridEvenShareISK_EET2_T4_E12temp_storage+176];
	add.f64 	%fd375, %fd175, %fd176;
$L__BB3_48:
	mov.u32 	%r333, %tid.x;
	setp.ne.s32 	%p68, %r333, 0;
	@%p68 bra 	$L__BB3_50;
	ld.param.u64 	%rd159, [_ZN3cub18CUB_300001_SM_10006detail6reduce18DeviceReduceKernelINS2_10policy_hubIdjN4cuda3std3__44plusIdEEE10Policy1000EN6thrust24THRUST_300001_SM_1000_NS10device_ptrIdEEjS9_dNS7_10__identityEEEvT0_PT3_T1_NS0_13GridEvenShareISK_EET2_T4__param_1];
	cvta.to.global.u64 	%rd156, %rd159;
	mul.wide.u32 	%rd157, %r3, 8;
	add.s64 	%rd158, %rd156, %rd157;
	st.global.f64 	[%rd158], %fd375;
$L__BB3_50:
	ret;

}
	// .globl	_ZN3cub18CUB_300001_SM_10006detail6reduce28DeviceReduceSingleTileKernelINS2_10policy_hubIdjN4cuda3std3__44plusIdEEE10Policy1000EPdSC_iS9_ddNS7_10__identityEEEvT0_T1_T2_T3_T4_T6_
.visible .entry _ZN3cub18CUB_300001_SM_10006detail6reduce28DeviceReduceSingleTileKernelINS2_10policy_hubIdjN4cuda3std3__44plusIdEEE10Policy1000EPdSC_iS9_ddNS7_10__identityEEEvT0_T1_T2_T3_T4_T6_(
	.param .u64 .ptr .align 1 _ZN3cub18CUB_300001_SM_10006detail6reduce28DeviceReduceSingleTileKernelINS2_10policy_hubIdjN4cuda3std3__44plusIdEEE10Policy1000EPdSC_iS9_ddNS7_10__identityEEEvT0_T1_T2_T3_T4_T6__param_0,
	.param .u64 .ptr .align 1 _ZN3cub18CUB_300001_SM_10006detail6reduce28DeviceReduceSingleTileKernelINS2_10policy_hubIdjN4cuda3std3__44plusIdEEE10Policy1000EPdSC_iS9_ddNS7_10__identityEEEvT0_T1_T2_T3_T4_T6__param_1,
	.param .u32 _ZN3cub18CUB_300001_SM_10006detail6reduce28DeviceReduceSingleTileKernelINS2_10policy_hubIdjN4cuda3std3__44plusIdEEE10Policy1000EPdSC_iS9_ddNS7_10__identityEEEvT0_T1_T2_T3_T4_T6__param_2,
	.param .align 1 .b8 _ZN3cub18CUB_300001_SM_10006detail6reduce28DeviceReduceSingleTileKernelINS2_10policy_hubIdjN4cuda3std3__44plusIdEEE10Policy1000EPdSC_iS9_ddNS7_10__identityEEEvT0_T1_T2_T3_T4_T6__param_3[1],
	.param .f64 _ZN3cub18CUB_300001_SM_10006detail6reduce28DeviceReduceSingleTileKernelINS2_10policy_hubIdjN4cuda3std3__44plusIdEEE10Policy1000EPdSC_iS9_ddNS7_10__identityEEEvT0_T1_T2_T3_T4_T6__param_4,
	.param .align 1 .b8 _ZN3cub18CUB_300001_SM_10006detail6reduce28DeviceReduceSingleTileKernelINS2_10policy_hubIdjN4cuda3std3__44plusIdEEE10Policy1000EPdSC_iS9_ddNS7_10__identityEEEvT0_T1_T2_T3_T4_T6__param_5[1]
)
.maxntid 640
.minnctapersm 1
{
	.reg .pred 	%p<62>;
	.reg .b32 	%r<239>;
	.reg .b64 	%rd<109>;
	.reg .b64 	%fd<264>;
	// demoted variable
	.shared .align 8 .b8 _ZZN3cub18CUB_300001_SM_10006detail6reduce28DeviceReduceSingleTileKernelINS2_10policy_hubIdjN4cuda3std3__44plusIdEEE10Policy1000EPdSC_iS9_ddNS7_10__identityEEEvT0_T1_T2_T3_T4_T6_E12temp_storage[192];
	ld.param.u64 	%rd9, [_ZN3cub18CUB_300001_SM_10006detail6reduce28DeviceReduceSingleTileKernelINS2_10policy_hubIdjN4cuda3std3__44plusIdEEE10Policy1000EPdSC_iS9_ddNS7_10__identityEEEvT0_T1_T2_T3_T4_T6__param_0];
	ld.param.u64 	%rd10, [_ZN3cub18CUB_300001_SM_10006detail6reduce28DeviceReduceSingleTileKernelINS2_10policy_hubIdjN4cuda3std3__44plusIdEEE10Policy1000EPdSC_iS9_ddNS7_10__identityEEEvT0_T1_T2_T3_T4_T6__param_1];
	ld.param.u32 	%r36, [_ZN3cub18CUB_300001_SM_10006detail6reduce28DeviceReduceSingleTileKernelINS2_10policy_hubIdjN4cuda3std3__44plusIdEEE10Policy1000EPdSC_iS9_ddNS7_10__identityEEEvT0_T1_T2_T3_T4_T6__param_2];
	ld.param.f64 	%fd30, [_ZN3cub18CUB_300001_SM_10006detail6reduce28DeviceReduceSingleTileKernelINS2_10policy_hubIdjN4cuda3std3__44plusIdEEE10Policy1000EPdSC_iS9_ddNS7_10__identityEEEvT0_T1_T2_T3_T4_T6__param_4];
	cvta.to.global.u64 	%rd1, %rd10;
	setp.ne.s32 	%p1, %r36, 0;
	@%p1 bra 	$L__BB4_3;
	mov.u32 	%r225, %tid.x;
	setp.ne.s32 	%p61, %r225, 0;
	@%p61 bra 	$L__BB4_39;
	st.global.f64 	[%rd1], %fd30;
	bra.uni 	$L__BB4_39;
$L__BB4_3:
	setp.gt.s32 	%p2, %r36, 5119;
	@%p2 bra 	$L__BB4_21;
	mov.u32 	%r1, %tid.x;
	setp.ge.s32 	%p19, %r1, %r36;
	mov.f64 	%fd255, 0d0000000000000000;
	mov.u32 	%r229, %r1;
	@%p19 bra 	$L__BB4_6;
	mul.wide.u32 	%rd74, %r1, 8;
	add.s64 	%rd73, %rd9, %rd74;
	// begin inline asm
	ld.global.nc.u64 %rd72, [%rd73];
	// end inline asm
	mov.b64 	%fd255, %rd72;
	add.s32 	%r229, %r1, 640;
$L__BB4_6:
	setp.ge.s32 	%p20, %r229, %r36;
	@%p20 bra 	$L__BB4_12;
	not.b32 	%r101, %r229;
	add.s32 	%r4, %r36, %r101;
	mul.hi.u32 	%r102, %r4, -858993459;
	shr.u32 	%r103, %r102, 9;
	add.s32 	%r5, %r103, 1;
	and.b32  	%r104, %r103, 3;
	setp.eq.s32 	%p21, %r104, 3;
	@%p21 bra 	$L__BB4_10;
	mul.wide.u32 	%rd75, %r229, 8;
	add.s64 	%rd107, %rd9, %rd75;
	and.b32  	%r105, %r5, 3;
	neg.s32 	%r227, %r105;
$L__BB4_9:
	.pragma "nounroll";
	// begin inline asm
	ld.global.nc.u64 %rd76, [%rd107];
	// end inline asm
	mov.b64 	%fd121, %rd76;
	add.f64 	%fd255, %fd255, %fd121;
	add.s32 	%r229, %r229, 640;
	add.s64 	%rd107, %rd107, 5120;
	add.s32 	%r227, %r227, 1;
	setp.ne.s32 	%p22, %r227, 0;
	@%p22 bra 	$L__BB4_9;
$L__BB4_10:
	setp.lt.u32 	%p23, %r4, 1920;
	@%p23 bra 	$L__BB4_12;
$L__BB4_11:
	mul.wide.s32 	%rd86, %r229, 8;
	add.s64 	%rd79, %rd9, %rd86;
	// begin inline asm
	ld.global.nc.u64 %rd78, [%rd79];
	// end inline asm
	mov.b64 	%fd122, %rd78;
	add.f64 	%fd123, %fd255, %fd122;
	add.s64 	%rd81, %rd79, 5120;
	// begin inline asm
	ld.global.nc.u64 %rd80, [%rd81];
	// end inline asm
	mov.b64 	%fd124, %rd80;
	add.f64 	%fd125, %fd123, %fd124;
	add.s64 	%rd83, %rd79, 10240;
	// begin inline asm
	ld.global.nc.u64 %rd82, [%rd83];
	// end inline asm
	mov.b64 	%fd126, %rd82;
	add.f64 	%fd127, %fd125, %fd126;
	add.s64 	%rd85, %rd79, 15360;
	// begin inline asm
	ld.global.nc.u64 %rd84, [%rd85];
	// end inline asm
	mov.b64 	%fd128, %rd84;
	add.f64 	%fd255, %fd127, %fd128;
	add.s32 	%r229, %r229, 2560;
	setp.lt.s32 	%p24, %r229, %r36;
	@%p24 bra 	$L__BB4_11;
$L__BB4_12:
	setp.lt.s32 	%p25, %r36, 640;
	@%p25 bra 	$L__BB4_17;
	// begin inline asm
	mov.u32 %r169, %laneid;
	// end inline asm
	mov.b64 	%rd97, %fd255;
	mov.b64 	{%r171, %r176}, %rd97;
	mov.b32 	%r177, 1;
	mov.b32 	%r218, 31;
	mov.b32 	%r219, -1;
	// begin inline asm
	shfl.sync.down.b32 %r170, %r171, %r177, %r218, %r219;
	// end inline asm
	// begin inline asm
	shfl.sync.down.b32 %r175, %r176, %r177, %r218, %r219;
	// end inline asm
	mov.b64 	%rd98, {%r170, %r175};
	mov.b64 	%fd199, %rd98;
	setp.gt.s32 	%p53, %r169, 30;
	add.f64 	%fd200, %fd255, %fd199;
	selp.f64 	%fd201, %fd255, %fd200, %p53;
	mov.b64 	%rd99, %fd201;
	mov.b64 	{%r181, %r186}, %rd99;
	mov.b32 	%r187, 2;
	// begin inline asm
	shfl.sync.down.b32 %r180, %r181, %r187, %r218, %r219;
	// end inline asm
	// begin inline asm
	shfl.sync.down.b32 %r185, %r186, %r187, %r218, %r219;
	// end inline asm
	mov.b64 	%rd100, {%r180, %r185};
	mov.b64 	%fd202, %rd100;
	setp.gt.s32 	%p54, %r169, 29;
	add.f64 	%fd203, %fd201, %fd202;
	selp.f64 	%fd204, %fd201, %fd203, %p54;
	mov.b64 	%rd101, %fd204;
	mov.b64 	{%r191, %r196}, %rd101;
	mov.b32 	%r197, 4;
	// begin inline asm
	shfl.sync.down.b32 %r190, %r191, %r197, %r218, %r219;
	// end inline asm
	// begin inline asm
	shfl.sync.down.b32 %r195, %r196, %r197, %r218, %r219;
	// end inline asm
	mov.b64 	%rd102, {%r190, %r195};
	mov.b64 	%fd205, %rd102;
	setp.gt.s32 	%p55, %r169, 27;
	add.f64 	%fd206, %fd204, %fd205;
	selp.f64 	%fd207, %fd204, %fd206, %p55;
	mov.b64 	%rd103, %fd207;
	mov.b64 	{%r201, %r206}, %rd103;
	mov.b32 	%r207, 8;
	// begin inline asm
	shfl.sync.down.b32 %r200, %r201, %r207, %r218, %r219;
	// end inline asm
	// begin inline asm
	shfl.sync.down.b32 %r205, %r206, %r207, %r218, %r219;
	// end inline asm
	mov.b64 	%rd104, {%r200, %r205};
	mov.b64 	%fd208, %rd104;
	setp.gt.s32 	%p56, %r169, 23;
	add.f64 	%fd209, %fd207, %fd208;
	selp.f64 	%fd210, %fd207, %fd209, %p56;
	mov.b64 	%rd105, %fd210;
	mov.b64 	{%r211, %r216}, %rd105;
	mov.b32 	%r217, 16;
	// begin inline asm
	shfl.sync.down.b32 %r210, %r211, %r217, %r218, %r219;
	// end inline asm
	// begin inline asm
	shfl.sync.down.b32 %r215, %r216, %r217, %r218, %r219;
	// end inline asm
	mov.b64 	%rd106, {%r210, %r215};
	mov.b64 	%fd211, %rd106;
	setp.gt.s32 	%p57, %r169, 15;
	add.f64 	%fd10, %fd210, %fd211;
	selp.f64 	%fd263, %fd210, %fd10, %p57;
	setp.ne.s32 	%p58, %r169, 0;
	@%p58 bra 	$L__BB4_15;
	shr.u32 	%r220, %r1, 2;
	and.b32  	%r221, %r220, 248;
	mov.u32 	%r222, _ZZN3cub18CUB_300001_SM_10006detail6reduce28DeviceReduceSingleTileKernelINS2_10policy_hubIdjN4cuda3std3__44plusIdEEE10Policy1000EPdSC_iS9_ddNS7_10__identityEEEvT0_T1_T2_T3_T4_T6_E12temp_storage;
	add.s32 	%r223, %r222, %r221;
	st.shared.f64 	[%r223+24], %fd10;
$L__BB4_15:
	bar.sync 	0;
	setp.ne.s32 	%p59, %r1, 0;
	@%p59 bra 	$L__BB4_37;
	ld.shared.f64 	%fd212, [_ZZN3cub18CUB_300001_SM_10006detail6reduce28DeviceReduceSingleTileKernelINS2_10policy_hubIdjN4cuda3std3__44plusIdEEE10Policy1000EPdSC_iS9_ddNS7_10__identityEEEvT0_T1_T2_T3_T4_T6_E12temp_storage+32];
	add.f64 	%fd213, %fd263, %fd212;
	ld.shared.f64 	%fd214, [_ZZN3cub18CUB_300001_SM_10006detail6reduce28DeviceReduceSingleTileKernelINS2_10policy_hubIdjN4cuda3std3__44plusIdEEE10Policy1000EPdSC_iS9_ddNS7_10__identityEEEvT0_T1_T2_T3_T4_T6_E12temp_storage+40];
	add.f64 	%fd215, %fd213, %fd214;
	ld.shared.f64 	%fd216, [_ZZN3cub18CUB_300001_SM_10006detail6reduce28DeviceReduceSingleTileKernelINS2_10policy_hubIdjN4cuda3std3__44plusIdEEE10Policy1000EPdSC_iS9_ddNS7_10__identityEEEvT0_T1_T2_T3_T4_T6_E12temp_storage+48];
	add.f64 	%fd217, %fd215, %fd216;
	ld.shared.f64 	%fd218, [_ZZN3cub18CUB_300001_SM_10006detail6reduce28DeviceReduceSingleTileKernelINS2_10policy_hubIdjN4cuda3std3__44plusIdEEE10Policy1000EPdSC_iS9_ddNS7_10__identityEEEvT0_T1_T2_T3_T4_T6_E12temp_storage+56];
	add.f64 	%fd219, %fd217, %fd218;
	ld.shared.f64 	%fd220, [_ZZN3cub18CUB_300001_SM_10006detail6reduce28DeviceReduceSingleTileKernelINS2_10policy_hubIdjN4cuda3std3__44plusIdEEE10Policy1000EPdSC_iS9_ddNS7_10__identityEEEvT0_T1_T2_T3_T4_T6_E12temp_storage+64];
	add.f64 	%fd221, %fd219, %fd220;
	ld.shared.f64 	%fd222, [_ZZN3cub18CUB_300001_SM_10006detail6reduce28DeviceReduceSingleTileKernelINS2_10policy_hubIdjN4cuda3std3__44plusIdEEE10Policy1000EPdSC_iS9_ddNS7_10__identityEEEvT0_T1_T2_T3_T4_T6_E12temp_storage+72];
	add.f64 	%fd223, %fd221, %fd222;
	ld.shared.f64 	%fd224, [_ZZN3cub18CUB_300001_SM_10006detail6reduce28DeviceReduceSingleTileKernelINS2_10policy_hubIdjN4cuda3std3__44plusIdEEE10Policy1000EPdSC_iS9_ddNS7_10__identityEEEvT0_T1_T2_T3_T4_T6_E12temp_storage+80];
	add.f64 	%fd225, %fd223, %fd224;
	ld.shared.f64 	%fd226, [_ZZN3cub18CUB_300001_SM_10006detail6reduce28DeviceReduceSingleTileKernelINS2_10policy_hubIdjN4cuda3std3__44plusIdEEE10Policy1000EPdSC_iS9_ddNS7_10__identityEEEvT0_T1_T2_T3_T4_T6_E12temp_storage+88];
	add.f64 	%fd227, %fd225, %fd226;
	ld.shared.f64 	%fd228, [_ZZN3cub18CUB_300001_SM_10006detail6reduce28DeviceReduceSingleTileKernelINS2_10policy_hubIdjN4cuda3std3__44plusIdEEE10Policy1000EPdSC_iS9_ddNS7_10__identityEEEvT0_T1_T2_T3_T4_T6_E12temp_storage+96];
	add.f64 	%fd229, %fd227, %fd228;
	ld.shared.f64 	%fd230, [_ZZN3cub18CUB_300001_SM_10006detail6reduce28DeviceReduceSingleTileKernelINS2_10policy_hubIdjN4cuda3std3__44plusIdEEE10Policy1000EPdSC_iS9_ddNS7_10__identityEEEvT0_T1_T2_T3_T4_T6_E12temp_storage+104];
	add.f64 	%fd231, %fd229, %fd230;
	ld.shared.f64 	%fd232, [_ZZN3cub18CUB_300001_SM_10006detail6reduce28DeviceReduceSingleTileKernelINS2_10policy_hubIdjN4cuda3std3__44plusIdEEE10Policy1000EPdSC_iS9_ddNS7_10__identityEEEvT0_T1_T2_T3_T4_T6_E12temp_storage+112];
	add.f64 	%fd233, %fd231, %fd232;
	ld.shared.f64 	%fd234, [_ZZN3cub18CUB_300001_SM_10006detail6reduce28DeviceReduceSingleTileKernelINS2_10policy_hubIdjN4cuda3std3__44plusIdEEE10Policy1000EPdSC_iS9_ddNS7_10__identityEEEvT0_T1_T2_T3_T4_T6_E12temp_storage+120];
	add.f64 	%fd235, %fd233, %fd234;
	ld.shared.f64 	%fd236, [_ZZN3cub18CUB_300001_SM_10006detail6reduce28DeviceReduceSingleTileKernelINS2_10policy_hubIdjN4cuda3std3__44plusIdEEE10Policy1000EPdSC_iS9_ddNS7_10__identityEEEvT0_T1_T2_T3_T4_T6_E12temp_storage+128];
	add.f64 	%fd237, %fd235, %fd236;
	ld.shared.f64 	%fd238, [_ZZN3cub18CUB_300001_SM_10006detail6reduce28DeviceReduceSingleTileKernelINS2_10policy_hubIdjN4cuda3std3__44plusIdEEE10Policy1000EPdSC_iS9_ddNS7_10__identityEEEvT0_T1_T2_T3_T4_T6_E12temp_storage+136];
	add.f64 	%fd239, %fd237, %fd238;
	ld.shared.f64 	%fd240, [_ZZN3cub18CUB_300001_SM_10006detail6reduce28DeviceReduceSingleTileKernelINS2_10policy_hubIdjN4cuda3std3__44plusIdEEE10Policy1000EPdSC_iS9_ddNS7_10__identityEEEvT0_T1_T2_T3_T4_T6_E12temp_storage+144];
	add.f64 	%fd241, %fd239, %fd240;
	ld.shared.f64 	%fd242, [_ZZN3cub18CUB_300001_SM_10006detail6reduce28DeviceReduceSingleTileKernelINS2_10policy_hubIdjN4cuda3std3__44plusIdEEE10Policy1000EPdSC_iS9_ddNS7_10__identityEEEvT0_T1_T2_T3_T4_T6_E12temp_storage+152];
	add.f64 	%fd243, %fd241, %fd242;
	ld.shared.f64 	%fd244, [_ZZN3cub18CUB_300001_SM_10006detail6reduce28DeviceReduceSingleTileKernelINS2_10policy_hubIdjN4cuda3std3__44plusIdEEE10Policy1000EPdSC_iS9_ddNS7_10__identityEEEvT0_T1_T2_T3_T4_T6_E12temp_storage+160];
	add.f64 	%fd245, %fd243, %fd244;
	ld.shared.f64 	%fd246, [_ZZN3cub18CUB_300001_SM_10006detail6reduce28DeviceReduceSingleTileKernelINS2_10policy_hubIdjN4cuda3std3__44plusIdEEE10Policy1000EPdSC_iS9_ddNS7_10__identityEEEvT0_T1_T2_T3_T4_T6_E12temp_storage+168];
	add.f64 	%fd247, %fd245, %fd246;
	ld.shared.f64 	%fd248, [_ZZN3cub18CUB_300001_SM_10006detail6reduce28DeviceReduceSingleTileKernelINS2_10policy_hubIdjN4cuda3std3__44plusIdEEE10Policy1000EPdSC_iS9_ddNS7_10__identityEEEvT0_T1_T2_T3_T4_T6_E12temp_storage+176];
	add.f64 	%fd263, %fd247, %fd248;
	bra.uni 	$L__BB4_37;
$L__BB4_17:
	// begin inline asm
	mov.u32 %r106, %laneid;
	// end inline asm
	and.b32  	%r157, %r1, 992;
	add.s32 	%r158, %r157, 32;
	setp.gt.s32 	%p26, %r158, %r36;
	not.b32 	%r159, %r157;
	add.s32 	%r160, %r36, %r159;
	selp.b32 	%r155, %r160, 31, %p26;
	mov.b64 	%rd87, %fd255;
	mov.b64 	{%r108, %r113}, %rd87;
	mov.b32 	%r114, 1;
	mov.b32 	%r156, -1;
	// begin inline asm
	shfl.sync.down.b32 %r107, %r108, %r114, %r155, %r156;
	// end inline asm
	// begin inline asm
	shfl.sync.down.b32 %r112, %r113, %r114, %r155, %r156;
	// end inline asm
	mov.b64 	%rd88, {%r107, %r112};
	mov.b64 	%fd129, %rd88;
	setp.lt.s32 	%p27, %r106, %r155;
	add.f64 	%fd130, %fd255, %fd129;
	selp.f64 	%fd131, %fd130, %fd255, %p27;
	mov.b64 	%rd89, %fd131;
	mov.b64 	{%r118, %r123}, %rd89;
	mov.b32 	%r124, 2;
	// begin inline asm
	shfl.sync.down.b32 %r117, %r118, %r124, %r155, %r156;
	// end inline asm
	// begin inline asm
	shfl.sync.down.b32 %r122, %r123, %r124, %r155, %r156;
	// end inline asm
	mov.b64 	%rd90, {%r117, %r122};
	mov.b64 	%fd132, %rd90;
	add.s32 	%r161, %r106, 2;
	setp.gt.s32 	%p28, %r161, %r155;
	add.f64 	%fd133, %fd131, %fd132;
	selp.f64 	%fd134, %fd131, %fd133, %p28;
	mov.b64 	%rd91, %fd134;
	mov.b64 	{%r128, %r133}, %rd91;
	mov.b32 	%r134, 4;
	// begin inline asm
	shfl.sync.down.b32 %r127, %r128, %r134, %r155, %r156;
	// end inline asm
	// begin inline asm
	shfl.sync.down.b32 %r132, %r133, %r134, %r155, %r156;
	// end inline asm
	mov.b64 	%rd92, {%r127, %r132};
	mov.b64 	%fd135, %rd92;
	add.s32 	%r162, %r106, 4;
	setp.gt.s32 	%p29, %r162, %r155;
	add.f64 	%fd136, %fd134, %fd135;
	selp.f64 	%fd137, %fd134, %fd136, %p29;
	mov.b64 	%rd93, %fd137;
	mov.b64 	{%r138, %r143}, %rd93;
	mov.b32 	%r144, 8;
	// begin inline asm
	shfl.sync.down.b32 %r137, %r138, %r144, %r155, %r156;
	// end inline asm
	// begin inline asm
	shfl.sync.down.b32 %r142, %r143, %r144, %r155, %r156;
	// end inline asm
	mov.b64 	%rd94, {%r137, %r142};
	mov.b64 	%fd138, %rd94;
	add.s32 	%r163, %r106, 8;
	setp.gt.s32 	%p30, %r163, %r155;
	add.f64 	%fd139, %fd137, %fd138;
	selp.f64 	%fd140, %fd137, %fd139, %p30;
	mov.b64 	%rd95, %fd140;
	mov.b64 	{%r148, %r153}, %rd95;
	mov.b32 	%r154, 16;
	// begin inline asm
	shfl.sync.down.b32 %r147, %r148, %r154, %r155, %r156;
	// end inline asm
	// begin inline asm
	shfl.sync.down.b32 %r152, %r153, %r154, %r155, %r156;
	// end inline asm
	mov.b64 	%rd96, {%r147, %r152};
	mov.b64 	%fd141, %rd96;
	add.s32 	%r164, %r106, 16;
	setp.gt.s32 	%p31, %r164, %r155;
	add.f64 	%fd142, %fd140, %fd141;
	selp.f64 	%fd263, %fd140, %fd142, %p31;
	setp.ne.s32 	%p32, %r106, 0;
	@%p32 bra 	$L__BB4_19;
	shr.u32 	%r165, %r1, 2;
	and.b32  	%r166, %r165, 248;
	mov.u32 	%r167, _ZZN3cub18CUB_300001_SM_10006detail6reduce28DeviceReduceSingleTileKernelINS2_10policy_hubIdjN4cuda3std3__44plusIdEEE10Policy1000EPdSC_iS9_ddNS7_10__identityEEEvT0_T1_T2_T3_T4_T6_E12temp_storage;
	add.s32 	%r168, %r167, %r166;
	st.shared.f64 	[%r168+24], %fd263;
$L__BB4_19:
	bar.sync 	0;
	setp.ne.s32 	%p33, %r1, 0;
	@%p33 bra 	$L__BB4_37;
	setp.gt.s32 	%p34, %r36, 32;
	ld.shared.f64 	%fd143, [_ZZN3cub18CUB_300001_SM_10006detail6reduce28DeviceReduceSingleTileKernelINS2_10policy_hubIdjN4cuda3std3__44plusIdEEE10Policy1000EPdSC_iS9_ddNS7_10__identityEEEvT0_T1_T2_T3_T4_T6_E12temp_storage+32];
	add.f64 	%fd144, %fd263, %fd143;
	selp.f64 	%fd145, %fd144, %fd263, %p34;
	setp.gt.s32 	%p35, %r36, 64;
	ld.shared.f64 	%fd146, [_ZZN3cub18CUB_300001_SM_10006detail6reduce28DeviceReduceSingleTileKernelINS2_10policy_hubIdjN4cuda3std3__44plusIdEEE10Policy1000EPdSC_iS9_ddNS7_10__identityEEEvT0_T1_T2_T3_T4_T6_E12temp_storage+40];
	add.f64 	%fd147, %fd146, %fd145;
	selp.f64 	%fd148, %fd147, %fd145, %p35;
	setp.gt.s32 	%p36, %r36, 96;
	ld.shared.f64 	%fd149, [_ZZN3cub18CUB_300001_SM_10006detail6reduce28DeviceReduceSingleTileKernelINS2_10policy_hubIdjN4cuda3std3__44plusIdEEE10Policy1000EPdSC_iS9_ddNS7_10__identityEEEvT0_T1_T2_T3_T4_T6_E12temp_storage+48];
	add.f64 	%fd150, %fd149, %fd148;
	selp.f64 	%fd151, %fd150, %fd148, %p36;
	setp.gt.s32 	%p37, %r36, 128;
	ld.shared.f64 	%fd152, [_ZZN3cub18CUB_300001_SM_10006detail6reduce28DeviceReduceSingleTileKernelINS2_10policy_hubIdjN4cuda3std3__44plusIdEEE10Policy1000EPdSC_iS9_ddNS7_10__identityEEEvT0_T1_T2_T3_T4_T6_E12temp_storage+56];
	add.f64 	%fd153, %fd152, %fd151;
	selp.f64 	%fd154, %fd153, %fd151, %p37;
	setp.gt.s32 	%p38, %r36, 160;
	ld.shared.f64 	%fd155, [_ZZN3cub18CUB_300001_SM_10006detail6reduce28DeviceReduceSingleTileKernelINS2_10policy_hubIdjN4cuda3std3__44plusIdEEE10Policy1000EPdSC_iS9_ddNS7_10__identityEEEvT0_T1_T2_T3_T4_T6_E12temp_storage+64];
	add.f64 	%fd156, %fd155, %fd154;
	selp.f64 	%fd157, %fd156, %fd154, %p38;
	setp.gt.s32 	%p39, %r36, 192;
	ld.shared.f64 	%fd158, [_ZZN3cub18CUB_300001_SM_10006detail6reduce28DeviceReduceSingleTileKernelINS2_10policy_hubIdjN4cuda3std3__44plusIdEEE10Policy1000EPdSC_iS9_ddNS7_10__identityEEEvT0_T1_T2_T3_T4_T6_E12temp_storage+72];
	add.f64 	%fd159, %fd158, %fd157;
	selp.f64 	%fd160, %fd159, %fd157, %p39;
	setp.gt.s32 	%p40, %r36, 224;
	ld.shared.f64 	%fd161, [_ZZN3cub18CUB_300001_SM_10006detail6reduce28DeviceReduceSingleTileKernelINS2_10policy_hubIdjN4cuda3std3__44plusIdEEE10Policy1000EPdSC_iS9_ddNS7_10__identityEEEvT0_T1_T2_T3_T4_T6_E12temp_storage+80];
	add.f64 	%fd162, %fd161, %fd160;
	selp.f64 	%fd163, %fd162, %fd160, %p40;
	setp.gt.s32 	%p41, %r36, 256;
	ld.shared.f64 	%fd164, [_ZZN3cub18CUB_300001_SM_10006detail6reduce28DeviceReduceSingleTileKernelINS2_10policy_hubIdjN4cuda3std3__44plusIdEEE10Policy1000EPdSC_iS9_ddNS7_10__identityEEEvT0_T1_T2_T3_T4_T6_E12temp_storage+88];
	add.f64 	%fd165, %fd164, %fd163;
	selp.f64 	%fd166, %fd165, %fd163, %p41;
	setp.gt.s32 	%p42, %r36, 288;
	ld.shared.f64 	%fd167, [_ZZN3cub18CUB_300001_SM_10006detail6reduce28DeviceReduceSingleTileKernelINS2_10policy_hubIdjN4cuda3std3__44plusIdEEE10Policy1000EPdSC_iS9_ddNS7_10__identityEEEvT0_T1_T2_T3_T4_T6_E12temp_storage+96];
	add.f64 	%fd168, %fd167, %fd166;
	selp.f64 	%fd169, %fd168, %fd166, %p42;
	setp.gt.s32 	%p43, %r36, 320;
	ld.shared.f64 	%fd170, [_ZZN3cub18CUB_300001_SM_10006detail6reduce28DeviceReduceSingleTileKernelINS2_10policy_hubIdjN4cuda3std3__44plusIdEEE10Policy1000EPdSC_iS9_ddNS7_10__identityEEEvT0_T1_T2_T3_T4_T6_E12temp_storage+104];
	add.f64 	%fd171, %fd170, %fd169;
	selp.f64 	%fd172, %fd171, %fd169, %p43;
	setp.gt.s32 	%p44, %r36, 352;
	ld.shared.f64 	%fd173, [_ZZN3cub18CUB_300001_SM_10006detail6reduce28DeviceReduceSingleTileKernelINS2_10policy_hubIdjN4cuda3std3__44plusIdEEE10Policy1000EPdSC_iS9_ddNS7_10__identityEEEvT0_T1_T2_T3_T4_T6_E12temp_storage+112];
	add.f64 	%fd174, %fd173, %fd172;
	selp.f64 	%fd175, %fd174, %fd172, %p44;
	setp.gt.s32 	%p45, %r36, 384;
	ld.shared.f64 	%fd176, [_ZZN3cub18CUB_300001_SM_10006detail6reduce28DeviceReduceSingleTileKernelINS2_10policy_hubIdjN4cuda3std3__44plusIdEEE10Policy1000EPdSC_iS9_ddNS7_10__identityEEEvT0_T1_T2_T3_T4_T6_E12temp_storage+120];
	add.f64 	%fd177, %fd176, %fd175;
	selp.f64 	%fd178, %fd177, %fd175, %p45;
	setp.gt.s32 	%p46, %r36, 416;
	ld.shared.f64 	%fd179, [_ZZN3cub18CUB_300001_SM_10006detail6reduce28DeviceReduceSingleTileKernelINS2_10policy_hubIdjN4cuda3std3__44plusIdEEE10Policy1000EPdSC_iS9_ddNS7_10__identityEEEvT0_T1_T2_T3_T4_T6_E12temp_storage+128];
	add.f64 	%fd180, %fd179, %fd178;
	selp.f64 	%fd181, %fd180, %fd178, %p46;
	setp.gt.s32 	%p47, %r36, 448;
	ld.shared.f64 	%fd182, [_ZZN3cub18CUB_300001_SM_10006detail6reduce28DeviceReduceSingleTileKernelINS2_10policy_hubIdjN4cuda3std3__44plusIdEEE10Policy1000EPdSC_iS9_ddNS7_10__identityEEEvT0_T1_T2_T3_T4_T6_E12temp_storage+136];
	add.f64 	%fd183, %fd182, %fd181;
	selp.f64 	%fd184, %fd183, %fd181, %p47;
	setp.gt.s32 	%p48, %r36, 480;
	ld.shared.f64 	%fd185, [_ZZN3cub18CUB_300001_SM_10006detail6reduce28DeviceReduceSingleTileKernelINS2_10policy_hubIdjN4cuda3std3__44plusIdEEE10Policy1000EPdSC_iS9_ddNS7_10__identityEEEvT0_T1_T2_T3_T4_T6_E12temp_storage+144];
	add.f64 	%fd186, %fd185, %fd184;
	selp.f64 	%fd187, %fd186, %fd184, %p48;
	setp.gt.s32 	%p49, %r36, 512;
	ld.shared.f64 	%fd188, [_ZZN3cub18CUB_300001_SM_10006detail6reduce28DeviceReduceSingleTileKernelINS2_10policy_hubIdjN4cuda3std3__44plusIdEEE10Policy1000EPdSC_iS9_ddNS7_10__identityEEEvT0_T1_T2_T3_T4_T6_E12temp_storage+152];
	add.f64 	%fd189, %fd188, %fd187;
	selp.f64 	%fd190, %fd189, %fd187, %p49;
	setp.gt.s32 	%p50, %r36, 544;
	ld.shared.f64 	%fd191, [_ZZN3cub18CUB_300001_SM_10006detail6reduce28DeviceReduceSingleTileKernelINS2_10policy_hubIdjN4cuda3std3__44plusIdEEE10Policy1000EPdSC_iS9_ddNS7_10__identityEEEvT0_T1_T2_T3_T4_T6_E12temp_storage+160];
	add.f64 	%fd192, %fd191, %fd190;
	selp.f64 	%fd193, %fd192, %fd190, %p50;
	setp.gt.s32 	%p51, %r36, 576;
	ld.shared.f64 	%fd194, [_ZZN3cub18CUB_300001_SM_10006detail6reduce28DeviceReduceSingleTileKernelINS2_10policy_hubIdjN4cuda3std3__44plusIdEEE10Policy1000EPdSC_iS9_ddNS7_10__identityEEEvT0_T1_T2_T3_T4_T6_E12temp_storage+168];
	add.f64 	%fd195, %fd194, %fd193;
	selp.f64 	%fd196, %fd195, %fd193, %p51;
	setp.gt.s32 	%p52, %r36, 608;
	ld.shared.f64 	%fd197, [_ZZN3cub18CUB_300001_SM_10006detail6reduce28DeviceReduceSingleTileKernelINS2_10policy_hubIdjN4cuda3std3__44plusIdEEE10Policy1000EPdSC_iS9_ddNS7_10__identityEEEvT0_T1_T2_T3_T4_T6_E12temp_storage+176];
	add.f64 	%fd198, %fd197, %fd196;
	selp.f64 	%fd263, %fd198, %fd196, %p52;
	bra.uni 	$L__BB4_37;
$L__BB4_21:
	mov.u32 	%r14, %tid.x;
	mul.wide.u32 	%rd27, %r14, 8;
	add.s64 	%rd12, %rd9, %rd27;
	// begin inline asm
	ld.global.nc.u64 %rd11, [%rd12];
	// end inline asm
	mov.b64 	%fd31, %rd11;
	add.s64 	%rd14, %rd12, 5120;
	// begin inline asm
	ld.global.nc.u64 %rd13, [%rd14];
	// end inline asm
	mov.b64 	%fd32, %rd13;
	add.s64 	%rd16, %rd12, 10240;
	// begin inline asm
	ld.global.nc.u64 %rd15, [%rd16];
	// end inline asm
	mov.b64 	%fd33, %rd15;
	add.s64 	%rd18, %rd12, 15360;
	// begin inline asm
	ld.global.nc.u64 %rd17, [%rd18];
	// end inline asm
	mov.b64 	%fd34, %rd17;
	add.s64 	%rd20, %rd12, 20480;
	// begin inline asm
	ld.global.nc.u64 %rd19, [%rd20];
	// end inline asm
	mov.b64 	%fd35, %rd19;
	add.s64 	%rd22, %rd12, 25600;
	// begin inline asm
	ld.global.nc.u64 %rd21, [%rd22];
	// end inline asm
	mov.b64 	%fd36, %rd21;
	add.s64 	%rd24, %rd12, 30720;
	// begin inline asm
	ld.global.nc.u64 %rd23, [%rd24];
	// end inline asm
	mov.b64 	%fd37, %rd23;
	add.s64 	%rd26, %rd12, 35840;
	// begin inline asm
	ld.global.nc.u64 %rd25, [%rd26];
	// end inline asm
	mov.b64 	%fd38, %rd25;
	add.f64 	%fd39, %fd31, %fd32;
	add.f64 	%fd40, %fd39, %fd33;
	add.f64 	%fd41, %fd40, %fd34;
	add.f64 	%fd42, %fd41, %fd35;
	add.f64 	%fd43, %fd42, %fd36;
	add.f64 	%fd44, %fd43, %fd37;
	add.f64 	%fd262, %fd44, %fd38;
	setp.lt.u32 	%p3, %r36, 10240;
	mov.b32 	%r232, 5120;
	@%p3 bra 	$L__BB4_25;
	add.s32 	%r15, %r36, -5120;
	mov.b32 	%r232, 5120;
$L__BB4_23:
	mul.wide.s32 	%rd44, %r232, 8;
	add.s64 	%rd29, %rd12, %rd44;
	// begin inline asm
	ld.global.nc.u64 %rd28, [%rd29];
	// end inline asm
	mov.b64 	%fd45, %rd28;
	add.s64 	%rd31, %rd29, 5120;
	// begin inline asm
	ld.global.nc.u64 %rd30, [%rd31];
	// end inline asm
	mov.b64 	%fd46, %rd30;
	add.s64 	%rd33, %rd29, 10240;
	// begin inline asm
	ld.global.nc.u64 %rd32, [%rd33];
	// end inline asm
	mov.b64 	%fd47, %rd32;
	add.s64 	%rd35, %rd29, 15360;
	// begin inline asm
	ld.global.nc.u64 %rd34, [%rd35];
	// end inline asm
	mov.b64 	%fd48, %rd34;
	add.s64 	%rd37, %rd29, 20480;
	// begin inline asm
	ld.global.nc.u64 %rd36, [%rd37];
	// end inline asm
	mov.b64 	%fd49, %rd36;
	add.s64 	%rd39, %rd29, 25600;
	// begin inline asm
	ld.global.nc.u64 %rd38, [%rd39];
	// end inline asm
	mov.b64 	%fd50, %rd38;
	add.s64 	%rd41, %rd29, 30720;
	// begin inline asm
	ld.global.nc.u64 %rd40, [%rd41];
	// end inline asm
	mov.b64 	%fd51, %rd40;
	add.s64 	%rd43, %rd29, 35840;
	// begin inline asm
	ld.global.nc.u64 %rd42, [%rd43];
	// end inline asm
	mov.b64 	%fd52, %rd42;
	add.f64 	%fd53, %fd262, %fd45;
	add.f64 	%fd54, %fd53, %fd46;
	add.f64 	%fd55, %fd54, %fd47;
	add.f64 	%fd56, %fd55, %fd48;
	add.f64 	%fd57, %fd56, %fd49;
	add.f64 	%fd58, %fd57, %fd50;
	add.f64 	%fd59, %fd58, %fd51;
	add.f64 	%fd262, %fd59, %fd52;
	sub.s32 	%r39, %r36, %r232;
	setp.lt.s32 	%p4, %r39, 5120;
	@%p4 bra 	$L__BB4_33;
	add.s32 	%r232, %r232, 5120;
	setp.le.s32 	%p5, %r232, %r15;
	@%p5 bra 	$L__BB4_23;
$L__BB4_25:
	setp.le.s32 	%p6, %r36, %r232;
	@%p6 bra 	$L__BB4_33;
	sub.s32 	%r19, %r36, %r232;
	setp.ge.s32 	%p7, %r14, %r19;
	@%p7 bra 	$L__BB4_33;
	not.b32 	%r40, %r14;
	add.s32 	%r41, %r36, %r40;
	sub.s32 	%r20, %r41, %r232;
	mul.hi.u32 	%r42, %r20, -858993459;
	shr.u32 	%r43, %r42, 9;
	add.s32 	%r21, %r43, 1;
	and.b32  	%r44, %r43, 3;
	setp.eq.s32 	%p8, %r44, 3;
	mov.u32 	%r236, %r14;
	@%p8 bra 	$L__BB4_30;
	add.s32 	%r234, %r14, %r232;
	and.b32  	%r45, %r21, 3;
	neg.s32 	%r233, %r45;
	mov.u32 	%r236, %r14;
$L__BB4_29:
	.pragma "nounroll";
	mul.wide.u32 	%rd47, %r234, 8;
	add.s64 	%rd46, %rd9, %rd47;
	// begin inline asm
	ld.global.nc.u64 %rd45, [%rd46];
	// end inline asm
	mov.b64 	%fd61, %rd45;
	add.f64 	%fd262, %fd262, %fd61;
	add.s32 	%r236, %r236, 640;
	add.s32 	%r234, %r234, 640;
	add.s32 	%r233, %r233, 1;
	setp.ne.s32 	%p9, %r233, 0;
	@%p9 bra 	$L__BB4_29;
$L__BB4_30:
	setp.lt.u32 	%p10, %r20, 1920;
	@%p10 bra 	$L__BB4_33;
	cvt.u64.u32 	%rd48, %r236;
	cvt.u64.u32 	%rd49, %r232;
	add.s64 	%rd50, %rd48, %rd49;
	shl.b64 	%rd51, %rd50, 3;
	add.s64 	%rd52, %rd51, %rd9;
	add.s64 	%rd108, %rd52, 10240;
	add.s32 	%r237, %r236, %r232;
$L__BB4_32:
	mul.wide.u32 	%rd61, %r237, 8;
	add.s64 	%rd54, %rd9, %rd61;
	// begin inline asm
	ld.global.nc.u64 %rd53, [%rd54];
	// end inline asm
	mov.b64 	%fd62, %rd53;
	add.f64 	%fd63, %fd262, %fd62;
	add.s64 	%rd56, %rd108, -5120;
	// begin inline asm
	ld.global.nc.u64 %rd55, [%rd56];
	// end inline asm
	mov.b64 	%fd64, %rd55;
	add.f64 	%fd65, %fd63, %fd64;
	// begin inline asm
	ld.global.nc.u64 %rd57, [%rd108];
	// end inline asm
	mov.b64 	%fd66, %rd57;
	add.f64 	%fd67, %fd65, %fd66;
	add.s64 	%rd60, %rd108, 5120;
	// begin inline asm
	ld.global.nc.u64 %rd59, [%rd60];
	// end inline asm
	mov.b64 	%fd68, %rd59;
	add.f64 	%fd262, %fd67, %fd68;
	add.s32 	%r236, %r236, 2560;
	add.s64 	%rd108, %rd108, 20480;
	add.s32 	%r237, %r237, 2560;
	setp.lt.s32 	%p11, %r236, %r19;
	@%p11 bra 	$L__BB4_32;
$L__BB4_33:
	// begin inline asm
	mov.u32 %r46, %laneid;
	// end inline asm
	mov.b64 	%rd62, %fd262;
	mov.b64 	{%r48, %r53}, %rd62;
	mov.b32 	%r54, 1;
	mov.b32 	%r95, 31;
	mov.b32 	%r96, -1;
	// begin inline asm
	shfl.sync.down.b32 %r47, %r48, %r54, %r95, %r96;
	// end inline asm
	// begin inline asm
	shfl.sync.down.b32 %r52, %r53, %r54, %r95, %r96;
	// end inline asm
	mov.b64 	%rd63, {%r47, %r52};
	mov.b64 	%fd69, %rd63;
	setp.gt.s32 	%p12, %r46, 30;
	add.f64 	%fd70, %fd262, %fd69;
	selp.f64 	%fd71, %fd262, %fd70, %p12;
	mov.b64 	%rd64, %fd71;
	mov.b64 	{%r58, %r63}, %rd64;
	mov.b32 	%r64, 2;
	// begin inline asm
	shfl.sync.down.b32 %r57, %r58, %r64, %r95, %r96;
	// end inline asm
	// begin inline asm
	shfl.sync.down.b32 %r62, %r63, %r64, %r95, %r96;
	// end inline asm
	mov.b64 	%rd65, {%r57, %r62};
	mov.b64 	%fd72, %rd65;
	setp.gt.s32 	%p13, %r46, 29;
	add.f64 	%fd73, %fd71, %fd72;
	selp.f64 	%fd74, %fd71, %fd73, %p13;
	mov.b64 	%rd66, %fd74;
	mov.b64 	{%r68, %r73}, %rd66;
	mov.b32 	%r74, 4;
	// begin inline asm
	shfl.sync.down.b32 %r67, %r68, %r74, %r95, %r96;
	// end inline asm
	// begin inline asm
	shfl.sync.down.b32 %r72, %r73, %r74, %r95, %r96;
	// end inline asm
	mov.b64 	%rd67, {%r67, %r72};
	mov.b64 	%fd75, %rd67;
	setp.gt.s32 	%p14, %r46, 27;
	add.f64 	%fd76, %fd74, %fd75;
	selp.f64 	%fd77, %fd74, %fd76, %p14;
	mov.b64 	%rd68, %fd77;
	mov.b64 	{%r78, %r83}, %rd68;
	mov.b32 	%r84, 8;
	// begin inline asm
	shfl.sync.down.b32 %r77, %r78, %r84, %r95, %r96;
	// end inline asm
	// begin inline asm
	shfl.sync.down.b32 %r82, %r83, %r84, %r95, %r96;
	// end inline asm
	mov.b64 	%rd69, {%r77, %r82};
	mov.b64 	%fd78, %rd69;
	setp.gt.s32 	%p15, %r46, 23;
	add.f64 	%fd79, %fd77, %fd78;
	selp.f64 	%fd80, %fd77, %fd79, %p15;
	mov.b64 	%rd70, %fd80;
	mov.b64 	{%r88, %r93}, %rd70;
	mov.b32 	%r94, 16;
	// begin inline asm
	shfl.sync.down.b32 %r87, %r88, %r94, %r95, %r96;
	// end inline asm
	// begin inline asm
	shfl.sync.down.b32 %r92, %r93, %r94, %r95, %r96;
	// end inline asm
	mov.b64 	%rd71, {%r87, %r92};
	mov.b64 	%fd81, %rd71;
	setp.gt.s32 	%p16, %r46, 15;
	add.f64 	%fd26, %fd80, %fd81;
	selp.f64 	%fd263, %fd80, %fd26, %p16;
	setp.ne.s32 	%p17, %r46, 0;
	@%p17 bra 	$L__BB4_35;
	shr.u32 	%r97, %r14, 2;
	and.b32  	%r98, %r97, 248;
	mov.u32 	%r99, _ZZN3cub18CUB_300001_SM_10006detail6reduce28DeviceReduceSingleTileKernelINS2_10policy_hubIdjN4cuda3std3__44plusIdEEE10Policy1000EPdSC_iS9_ddNS7_10__identityEEEvT0_T1_T2_T3_T4_T6_E12temp_storage;
	add.s32 	%r100, %r99, %r98;
	st.shared.f64 	[%r100+24], %fd26;
$L__BB4_35:
	bar.sync 	0;
	setp.ne.s32 	%p18, %r14, 0;
	@%p18 bra 	$L__BB4_37;
	ld.shared.f64 	%fd82, [_ZZN3cub18CUB_300001_SM_10006detail6reduce28DeviceReduceSingleTileKernelINS2_10policy_hubIdjN4cuda3std3__44plusIdEEE10Policy1000EPdSC_iS9_ddNS7_10__identityEEEvT0_T1_T2_T3_T4_T6_E12temp_storage+32];
	add.f64 	%fd83, %fd263, %fd82;
	ld.shared.f64 	%fd84, [_ZZN3cub18CUB_300001_SM_10006detail6reduce28DeviceReduceSingleTileKernelINS2_10policy_hubIdjN4cuda3std3__44plusIdEEE10Policy1000EPdSC_iS9_ddNS7_10__identityEEEvT0_T1_T2_T3_T4_T6_E12temp_storage+40];
	add.f64 	%fd85, %fd83, %fd84;
	ld.shared.f64 	%fd86, [_ZZN3cub18CUB_300001_SM_10006detail6reduce28DeviceReduceSingleTileKernelINS2_10policy_hubIdjN4cuda3std3__44plusIdEEE10Policy1000EPdSC_iS9_ddNS7_10__identityEEEvT0_T1_T2_T3_T4_T6_E12temp_storage+48];
	add.f64 	%fd87, %fd85, %fd86;
	ld.shared.f64 	%fd88, [_ZZN3cub18CUB_300001_SM_10006detail6reduce28DeviceReduceSingleTileKernelINS2_10policy_hubIdjN4cuda3std3__44plusIdEEE10Policy1000EPdSC_iS9_ddNS7_10__identityEEEvT0_T1_T2_T3_T4_T6_E12temp_storage+56];
	add.f64 	%fd89, %fd87, %fd88;
	ld.shared.f64 	%fd90, [_ZZN3cub18CUB_300001_SM_10006detail6reduce28DeviceReduceSingleTileKernelINS2_10policy_hubIdjN4cuda3std3__44plusIdEEE10Policy1000EPdSC_iS9_ddNS7_10__identityEEEvT0_T1_T2_T3_T4_T6_E12temp_storage+64];
	add.f64 	%fd91, %fd89, %fd90;
	ld.shared.f64 	%fd92, [_ZZN3cub18CUB_300001_SM_10006detail6reduce28DeviceReduceSingleTileKernelINS2_10policy_hubIdjN4cuda3std3__44plusIdEEE10Policy1000EPdSC_iS9_ddNS7_10__identityEEEvT0_T1_T2_T3_T4_T6_E12temp_storage+72];
	add.f64 	%fd93, %fd91, %fd92;
	ld.shared.f64 	%fd94, [_ZZN3cub18CUB_300001_SM_10006detail6reduce28DeviceReduceSingleTileKernelINS2_10policy_hubIdjN4cuda3std3__44plusIdEEE10Policy1000EPdSC_iS9_ddNS7_10__identityEEEvT0_T1_T2_T3_T4_T6_E12temp_storage+80];
	add.f64 	%fd95, %fd93, %fd94;
	ld.shared.f64 	%fd96, [_ZZN3cub18CUB_300001_SM_10006detail6reduce28DeviceReduceSingleTileKernelINS2_10policy_hubIdjN4cuda3std3__44plusIdEEE10Policy1000EPdSC_iS9_ddNS7_10__identityEEEvT0_T1_T2_T3_T4_T6_E12temp_storage+88];
	add.f64 	%fd97, %fd95, %fd96;
	ld.shared.f64 	%fd98, [_ZZN3cub18CUB_300001_SM_10006detail6reduce28DeviceReduceSingleTileKernelINS2_10policy_hubIdjN4cuda3std3__44plusIdEEE10Policy1000EPdSC_iS9_ddNS7_10__identityEEEvT0_T1_T2_T3_T4_T6_E12temp_storage+96];
	add.f64 	%fd99, %fd97, %fd98;
	ld.shared.f64 	%fd100, [_ZZN3cub18CUB_300001_SM_10006detail6reduce28DeviceReduceSingleTileKernelINS2_10policy_hubIdjN4cuda3std3__44plusIdEEE10Policy1000EPdSC_iS9_ddNS7_10__identityEEEvT0_T1_T2_T3_T4_T6_E12temp_storage+104];
	add.f64 	%fd101, %fd99, %fd100;
	ld.shared.f64 	%fd102, [_ZZN3cub18CUB_300001_SM_10006detail6reduce28DeviceReduceSingleTileKernelINS2_10policy_hubIdjN4cuda3std3__44plusIdEEE10Policy1000EPdSC_iS9_ddNS7_10__identityEEEvT0_T1_T2_T3_T4_T6_E12temp_storage+112];
	add.f64 	%fd103, %fd101, %fd102;
	ld.shared.f64 	%fd104, [_ZZN3cub18CUB_300001_SM_10006detail6reduce28DeviceReduceSingleTileKernelINS2_10policy_hubIdjN4cuda3std3__44plusIdEEE10Policy1000EPdSC_iS9_ddNS7_10__identityEEEvT0_T1_T2_T3_T4_T6_E12temp_storage+120];
	add.f64 	%fd105, %fd103, %fd104;
	ld.shared.f64 	%fd106, [_ZZN3cub18CUB_300001_SM_10006detail6reduce28DeviceReduceSingleTileKernelINS2_10policy_hubIdjN4cuda3std3__44plusIdEEE10Policy1000EPdSC_iS9_ddNS7_10__identityEEEvT0_T1_T2_T3_T4_T6_E12temp_storage+128];
	add.f64 	%fd107, %fd105, %fd106;
	ld.shared.f64 	%fd108, [_ZZN3cub18CUB_300001_SM_10006detail6reduce28DeviceReduceSingleTileKernelINS2_10policy_hubIdjN4cuda3std3__44plusIdEEE10Policy1000EPdSC_iS9_ddNS7_10__identityEEEvT0_T1_T2_T3_T4_T6_E12temp_storage+136];
	add.f64 	%fd109, %fd107, %fd108;
	ld.shared.f64 	%fd110, [_ZZN3cub18CUB_300001_SM_10006detail6reduce28DeviceReduceSingleTileKernelINS2_10policy_hubIdjN4cuda3std3__44plusIdEEE10Policy1000EPdSC_iS9_ddNS7_10__identityEEEvT0_T1_T2_T3_T4_T6_E12temp_storage+144];
	add.f64 	%fd111, %fd109, %fd110;
	ld.shared.f64 	%fd112, [_ZZN3cub18CUB_300001_SM_10006detail6reduce28DeviceReduceSingleTileKernelINS2_10policy_hubIdjN4cuda3std3__44plusIdEEE10Policy1000EPdSC_iS9_ddNS7_10__identityEEEvT0_T1_T2_T3_T4_T6_E12temp_storage+152];
	add.f64 	%fd113, %fd111, %fd112;
	ld.shared.f64 	%fd114, [_ZZN3cub18CUB_300001_SM_10006detail6reduce28DeviceReduceSingleTileKernelINS2_10policy_hubIdjN4cuda3std3__44plusIdEEE10Policy1000EPdSC_iS9_ddNS7_10__identityEEEvT0_T1_T2_T3_T4_T6_E12temp_storage+160];
	add.f64 	%fd115, %fd113, %fd114;
	ld.shared.f64 	%fd116, [_ZZN3cub18CUB_300001_SM_10006detail6reduce28DeviceReduceSingleTileKernelINS2_10policy_hubIdjN4cuda3std3__44plusIdEEE10Policy1000EPdSC_iS9_ddNS7_10__identityEEEvT0_T1_T2_T3_T4_T6_E12temp_storage+168];
	add.f64 	%fd117, %fd115, %fd116;
	ld.shared.f64 	%fd118, [_ZZN3cub18CUB_300001_SM_10006detail6reduce28DeviceReduceSingleTileKernelINS2_10policy_hubIdjN4cuda3std3__44plusIdEEE10Policy1000EPdSC_iS9_ddNS7_10__identityEEEvT0_T1_T2_T3_T4_T6_E12temp_storage+176];
	add.f64 	%fd263, %fd117, %fd118;
$L__BB4_37:
	mov.u32 	%r224, %tid.x;
	setp.ne.s32 	%p60, %r224, 0;
	@%p60 bra 	$L__BB4_39;
	add.f64 	%fd249, %fd30, %fd263;
	st.global.f64 	[%rd1], %fd249;
$L__BB4_39:
	ret;

}
	// .globl	_ZN3cub18CUB_300001_SM_10006detail6reduce28DeviceReduceSingleTileKernelINS2_10policy_hubIdyN4cuda3std3__44plusIdEEE10Policy1000EN6thrust24THRUST_300001_SM_1000_NS10device_ptrIdEEPdyS9_ddNS7_10__identityEEEvT0_T1_T2_T3_T4_T6_
.visible .entry _ZN3cub18CUB_300001_SM_10006detail6reduce28DeviceReduceSingleTileKernelINS2_10policy_hubIdyN4cuda3std3__44plusIdEEE10Policy1000EN6thrust24THRUST_300001_SM_1000_NS10device_ptrIdEEPdyS9_ddNS7_10__identityEEEvT0_T1_T2_T3_T4_T6_(
	.param .align 8 .b8 _ZN3cub18CUB_300001_SM_10006detail6reduce28DeviceReduceSingleTileKernelINS2_10policy_hubIdyN4cuda3std3__44plusIdEEE10Policy1000EN6thrust24THRUST_300001_SM_1000_NS10device_ptrIdEEPdyS9_ddNS7_10__identityEEEvT0_T1_T2_T3_T4_T6__param_0[8],
	.param .u64 .ptr .align 1 _ZN3cub18CUB_300001_SM_10006detail6reduce28DeviceReduceSingleTileKernelINS2_10policy_hubIdyN4cuda3std3__44plusIdEEE10Policy1000EN6thrust24THRUST_300001_SM_1000_NS10device_ptrIdEEPdyS9_ddNS7_10__identityEEEvT0_T1_T2_T3_T4_T6__param_1,
	.param .u64 _ZN3cub18CUB_300001_SM_10006detail6reduce28DeviceReduceSingleTileKernelINS2_10policy_hubIdyN4cuda3std3__44plusIdEEE10Policy1000EN6thrust24THRUST_300001_SM_1000_NS10device_ptrIdEEPdyS9_ddNS7_10__identityEEEvT0_T1_T2_T3_T4_T6__param_2,
	.param .align 1 .b8 _ZN3cub18CUB_300001_SM_10006detail6reduce28DeviceReduceSingleTileKernelINS2_10policy_hubIdyN4cuda3std3__44plusIdEEE10Policy1000EN6thrust24THRUST_300001_SM_1000_NS10device_ptrIdEEPdyS9_ddNS7_10__identityEEEvT0_T1_T2_T3_T4_T6__param_3[1],
	.param .f64 _ZN3cub18CUB_300001_SM_10006detail6reduce28DeviceReduceSingleTileKernelINS2_10policy_hubIdyN4cuda3std3__44plusIdEEE10Policy1000EN6thrust24THRUST_300001_SM_1000_NS10device_ptrIdEEPdyS9_ddNS7_10__identityEEEvT0_T1_T2_T3_T4_T6__param_4,
	.param .align 1 .b8 _ZN3cub18CUB_300001_SM_10006detail6reduce28DeviceReduceSingleTileKernelINS2_10policy_hubIdyN4cuda3std3__44plusIdEEE10Policy1000EN6thrust24THRUST_300001_SM_1000_NS10device_ptrIdEEPdyS9_ddNS7_10__identityEEEvT0_T1_T2_T3_T4_T6__param_5[1]
)
.maxntid 512
.minnctapersm 1
{
	.reg .pred 	%p<67>;
	.reg .b32 	%r<246>;
	.reg .b64 	%rd<86>;
	.reg .b64 	%fd<348>;
	// demoted variable
	.shared .align 8 .b8 _ZZN3cub18CUB_300001_SM_10006detail6reduce28DeviceReduceSingleTileKernelINS2_10policy_hubIdyN4cuda3std3__44plusIdEEE10Policy1000EN6thrust24THRUST_300001_SM_1000_NS10device_ptrIdEEPdyS9_ddNS7_10__identityEEEvT0_T1_T2_T3_T4_T6_E12temp_storage[152];
	ld.param.u64 	%rd18, [_ZN3cub18CUB_300001_SM_10006detail6reduce28DeviceReduceSingleTileKernelINS2_10policy_hubIdyN4cuda3std3__44plusIdEEE10Policy1000EN6thrust24THRUST_300001_SM_1000_NS10device_ptrIdEEPdyS9_ddNS7_10__identityEEEvT0_T1_T2_T3_T4_T6__param_0];
	ld.param.u64 	%rd20, [_ZN3cub18CUB_300001_SM_10006detail6reduce28DeviceReduceSingleTileKernelINS2_10policy_hubIdyN4cuda3std3__44plusIdEEE10Policy1000EN6thrust24THRUST_300001_SM_1000_NS10device_ptrIdEEPdyS9_ddNS7_10__identityEEEvT0_T1_T2_T3_T4_T6__param_1];
	ld.param.u64 	%rd19, [_ZN3cub18CUB_300001_SM_10006detail6reduce28DeviceReduceSingleTileKernelINS2_10policy_hubIdyN4cuda3std3__44plusIdEEE10Policy1000EN6thrust24THRUST_300001_SM_1000_NS10device_ptrIdEEPdyS9_ddNS7_10__identityEEEvT0_T1_T2_T3_T4_T6__param_2];
	ld.param.f64 	%fd42, [_ZN3cub18CUB_300001_SM_10006detail6reduce28DeviceReduceSingleTileKernelINS2_10policy_hubIdyN4cuda3std3__44plusIdEEE10Policy1000EN6thrust24THRUST_300001_SM_1000_NS10device_ptrIdEEPdyS9_ddNS7_10__identityEEEvT0_T1_T2_T3_T4_T6__param_4];
	cvta.to.global.u64 	%rd1, %rd20;
	setp.ne.s64 	%p1, %rd19, 0;
	@%p1 bra 	$L__BB5_3;
	mov.u32 	%r231, %tid.x;
	setp.ne.s32 	%p66, %r231, 0;
	@%p66 bra 	$L__BB5_51;
	st.global.f64 	[%rd1], %fd42;
	bra.uni 	$L__BB5_51;
$L__BB5_3:
	cvta.to.global.u64 	%rd2, %rd18;
	setp.gt.u64 	%p2, %rd19, 3583;
	@%p2 bra 	$L__BB5_28;
	cvt.u32.u64 	%r1, %rd19;
	mov.u32 	%r2, %tid.x;
	setp.ge.u32 	%p24, %r2, %r1;
	mov.f64 	%fd335, 0d0000000000000000;
	mov.u32 	%r235, %r2;
	@%p24 bra 	$L__BB5_6;
	mul.wide.u32 	%rd51, %r2, 8;
	add.s64 	%rd52, %rd2, %rd51;
	ld.global.f64 	%fd335, [%rd52];
	add.s32 	%r235, %r2, 512;
$L__BB5_6:
	setp.ge.u32 	%p25, %r235, %r1;
	@%p25 bra 	$L__BB5_19;
	not.b32 	%r108, %r235;
	add.s32 	%r109, %r108, %r1;
	shr.u32 	%r110, %r109, 9;
	add.s32 	%r5, %r110, 1;
	and.b32  	%r6, %r5, 15;
	setp.lt.u32 	%p26, %r109, 7680;
	@%p26 bra 	$L__BB5_10;
	and.b32  	%r111, %r5, 16777200;
	neg.s32 	%r233, %r111;
	mul.wide.u32 	%rd53, %r235, 8;
	add.s64 	%rd54, %rd53, %rd2;
	add.s64 	%rd81, %rd54, 32768;
$L__BB5_9:
	.pragma "nounroll";
	ld.global.f64 	%fd169, [%rd81+-32768];
	add.f64 	%fd170, %fd335, %fd169;
	ld.global.f64 	%fd171, [%rd81+-28672];
	add.f64 	%fd172, %fd170, %fd171;
	ld.global.f64 	%fd173, [%rd81+-24576];
	add.f64 	%fd174, %fd172, %fd173;
	ld.global.f64 	%fd175, [%rd81+-20480];
	add.f64 	%fd176, %fd174, %fd175;
	ld.global.f64 	%fd177, [%rd81+-16384];
	add.f64 	%fd178, %fd176, %fd177;
	ld.global.f64 	%fd179, [%rd81+-12288];
	add.f64 	%fd180, %fd178, %fd179;
	ld.global.f64 	%fd181, [%rd81+-8192];
	add.f64 	%fd182, %fd180, %fd181;
	ld.global.f64 	%fd183, [%rd81+-4096];
	add.f64 	%fd184, %fd182, %fd183;
	ld.global.f64 	%fd185, [%rd81];
	add.f64 	%fd186, %fd184, %fd185;
	ld.global.f64 	%fd187, [%rd81+4096];
	add.f64 	%fd188, %fd186, %fd187;
	ld.global.f64 	%fd189, [%rd81+8192];
	add.f64 	%fd190, %fd188, %fd189;
	ld.global.f64 	%fd191, [%rd81+12288];
	add.f64 	%fd192, %fd190, %fd191;
	ld.global.f64 	%fd193, [%rd81+16384];
	add.f64 	%fd194, %fd192, %fd193;
	ld.global.f64 	%fd195, [%rd81+20480];
	add.f64 	%fd196, %fd194, %fd195;
	ld.global.f64 	%fd197, [%rd81+24576];
	add.f64 	%fd198, %fd196, %fd197;
	ld.global.f64 	%fd199, [%rd81+28672];
	add.f64 	%fd335, %fd198, %fd199;
	add.s32 	%r235, %r235, 8192;
	add.s32 	%r233, %r233, 16;
	add.s64 	%rd81, %rd81, 65536;
	setp.ne.s32 	%p27, %r233, 0;
	@%p27 bra 	$L__BB5_9;
$L__BB5_10:
	setp.eq.s32 	%p28, %r6, 0;
	@%p28 bra 	$L__BB5_19;
	and.b32  	%r13, %r5, 7;
	setp.lt.u32 	%p29, %r6, 8;
	@%p29 bra 	$L__BB5_13;
	mul.wide.s32 	%rd55, %r235, 8;
	add.s64 	%rd56, %rd2, %rd55;
	ld.global.f64 	%fd201, [%rd56];
	add.f64 	%fd202, %fd335, %fd201;
	ld.global.f64 	%fd203, [%rd56+4096];
	add.f64 	%fd204, %fd202, %fd203;
	ld.global.f64 	%fd205, [%rd56+8192];
	add.f64 	%fd206, %fd204, %fd205;
	ld.global.f64 	%fd207, [%rd56+12288];
	add.f64 	%fd208, %fd206, %fd207;
	ld.global.f64 	%fd209, [%rd56+16384];
	add.f64 	%fd210, %fd208, %fd209;
	ld.global.f64 	%fd211, [%rd56+20480];
	add.f64 	%fd212, %fd210, %fd211;
	ld.global.f64 	%fd213, [%rd56+24576];
	add.f64 	%fd214, %fd212, %fd213;
	ld.global.f64 	%fd215, [%rd56+28672];
	add.f64 	%fd335, %fd214, %fd215;
	add.s32 	%r235, %r235, 4096;
$L__BB5_13:
	setp.eq.s32 	%p30, %r13, 0;
	@%p30 bra 	$L__BB5_19;
	and.b32  	%r16, %r5, 3;
	setp.lt.u32 	%p31, %r13, 4;
	@%p31 bra 	$L__BB5_16;
	mul.wide.s32 	%rd57, %r235, 8;
	add.s64 	%rd58, %rd2, %rd57;
	ld.global.f64 	%fd217, [%rd58];
	add.f64 	%fd218, %fd335, %fd217;
	ld.global.f64 	%fd219, [%rd58+4096];
	add.f64 	%fd220, %fd218, %fd219;
	ld.global.f64 	%fd221, [%rd58+8192];
	add.f64 	%fd222, %fd220, %fd221;
	ld.global.f64 	%fd223, [%rd58+12288];
	add.f64 	%fd335, %fd222, %fd223;
	add.s32 	%r235, %r235, 2048;
$L__BB5_16:
	setp.eq.s32 	%p32, %r16, 0;
	@%p32 bra 	$L__BB5_19;
	neg.s32 	%r238, %r16;
$L__BB5_18:
	.pragma "nounroll";
	mul.wide.s32 	%rd59, %r235, 8;
	add.s64 	%rd60, %rd2, %rd59;
	ld.global.f64 	%fd224, [%rd60];
	add.f64 	%fd335, %fd335, %fd224;
	add.s32 	%r235, %r235, 512;
	add.s32 	%r238, %r238, 1;
	setp.ne.s32 	%p33, %r238, 0;
	@%p33 bra 	$L__BB5_18;
$L__BB5_19:
	setp.lt.u64 	%p34, %rd19, 512;
	@%p34 bra 	$L__BB5_24;
	// begin inline asm
	mov.u32 %r175, %laneid;
	// end inline asm
	mov.b64 	%rd71, %fd335;
	mov.b64 	{%r177, %r182}, %rd71;
	mov.b32 	%r183, 1;
	mov.b32 	%r224, 31;
	mov.b32 	%r225, -1;
	// begin inline asm
	shfl.sync.down.b32 %r176, %r177, %r183, %r224, %r225;
	// end inline asm
	// begin inline asm
	shfl.sync.down.b32 %r181, %r182, %r183, %r224, %r225;
	// end inline asm
	mov.b64 	%rd72, {%r176, %r181};
	mov.b64 	%fd283, %rd72;
	setp.gt.s32 	%p58, %r175, 30;
	add.f64 	%fd284, %fd335, %fd283;
	selp.f64 	%fd285, %fd335, %fd284, %p58;
	mov.b64 	%rd73, %fd285;
	mov.b64 	{%r187, %r192}, %rd73;
	mov.b32 	%r193, 2;
	// begin inline asm
	shfl.sync.down.b32 %r186, %r187, %r193, %r224, %r225;
	// end inline asm
	// begin inline asm
	shfl.sync.down.b32 %r191, %r192, %r193, %r224, %r225;
	// end inline asm
	mov.b64 	%rd74, {%r186, %r191};
	mov.b64 	%fd286, %rd74;
	setp.gt.s32 	%p59, %r175, 29;
	add.f64 	%fd287, %fd285, %fd286;
	selp.f64 	%fd288, %fd285, %fd287, %p59;
	mov.b64 	%rd75, %fd288;
	mov.b64 	{%r197, %r202}, %rd75;
	mov.b32 	%r203, 4;
	// begin inline asm
	shfl.sync.down.b32 %r196, %r197, %r203, %r224, %r225;
	// end inline asm
	// begin inline asm
	shfl.sync.down.b32 %r201, %r202, %r203, %r224, %r225;
	// end inline asm
	mov.b64 	%rd76, {%r196, %r201};
	mov.b64 	%fd289, %rd76;
	setp.gt.s32 	%p60, %r175, 27;
	add.f64 	%fd290, %fd288, %fd289;
	selp.f64 	%fd291, %fd288, %fd290, %p60;
	mov.b64 	%rd77, %fd291;
	mov.b64 	{%r207, %r212}, %rd77;
	mov.b32 	%r213, 8;
	// begin inline asm
	shfl.sync.down.b32 %r206, %r207, %r213, %r224, %r225;
	// end inline asm
	// begin inline asm
	shfl.sync.down.b32 %r211, %r212, %r213, %r224, %r225;
	// end inline asm
	mov.b64 	%rd78, {%r206, %r211};
	mov.b64 	%fd292, %rd78;
	setp.gt.s32 	%p61, %r175, 23;
	add.f64 	%fd293, %fd291, %fd292;
	selp.f64 	%fd294, %fd291, %fd293, %p61;
	mov.b64 	%rd79, %fd294;
	mov.b64 	{%r217, %r222}, %rd79;
	mov.b32 	%r223, 16;
	// begin inline asm
	shfl.sync.down.b32 %r216, %r217, %r223, %r224, %r225;
	// end inline asm
	// begin inline asm
	shfl.sync.down.b32 %r221, %r222, %r223, %r224, %r225;
	// end inline asm
	mov.b64 	%rd80, {%r216, %r221};
	mov.b64 	%fd295, %rd80;
	setp.gt.s32 	%p62, %r175, 15;
	add.f64 	%fd16, %fd294, %fd295;
	selp.f64 	%fd347, %fd294, %fd16, %p62;
	setp.ne.s32 	%p63, %r175, 0;
	@%p63 bra 	$L__BB5_22;
	shr.u32 	%r226, %r2, 2;
	and.b32  	%r227, %r226, 248;
	mov.u32 	%r228, _ZZN3cub18CUB_300001_SM_10006detail6reduce28DeviceReduceSingleTileKernelINS2_10policy_hubIdyN4cuda3std3__44plusIdEEE10Policy1000EN6thrust24THRUST_300001_SM_1000_NS10device_ptrIdEEPdyS9_ddNS7_10__identityEEEvT0_T1_T2_T3_T4_T6_E12temp_storage;
	add.s32 	%r229, %r228, %r227;
	st.shared.f64 	[%r229+16], %fd16;
$L__BB5_22:
	bar.sync 	0;
	setp.ne.s32 	%p64, %r2, 0;
	@%p64 bra 	$L__BB5_49;
	ld.shared.f64 	%fd296, [_ZZN3cub18CUB_300001_SM_10006detail6reduce28DeviceReduceSingleTileKernelINS2_10policy_hubIdyN4cuda3std3__44plusIdEEE10Policy1000EN6thrust24THRUST_300001_SM_1000_NS10device_ptrIdEEPdyS9_ddNS7_10__identityEEEvT0_T1_T2_T3_T4_T6_E12temp_storage+24];
	add.f64 	%fd297, %fd347, %fd296;
	ld.shared.f64 	%fd298, [_ZZN3cub18CUB_300001_SM_10006detail6reduce28DeviceReduceSingleTileKernelINS2_10policy_hubIdyN4cuda3std3__44plusIdEEE10Policy1000EN6thrust24THRUST_300001_SM_1000_NS10device_ptrIdEEPdyS9_ddNS7_10__identityEEEvT0_T1_T2_T3_T4_T6_E12temp_storage+32];
	add.f64 	%fd299, %fd297, %fd298;
	ld.shared.f64 	%fd300, [_ZZN3cub18CUB_300001_SM_10006detail6reduce28DeviceReduceSingleTileKernelINS2_10policy_hubIdyN4cuda3std3__44plusIdEEE10Policy1000EN6thrust24THRUST_300001_SM_1000_NS10device_ptrIdEEPdyS9_ddNS7_10__identityEEEvT0_T1_T2_T3_T4_T6_E12temp_storage+40];
	add.f64 	%fd301, %fd299, %fd300;
	ld.shared.f64 	%fd302, [_ZZN3cub18CUB_300001_SM_10006detail6reduce28DeviceReduceSingleTileKernelINS2_10policy_hubIdyN4cuda3std3__44plusIdEEE10Policy1000EN6thrust24THRUST_300001_SM_1000_NS10device_ptrIdEEPdyS9_ddNS7_10__identityEEEvT0_T1_T2_T3_T4_T6_E12temp_storage+48];
	add.f64 	%fd303, %fd301, %fd302;
	ld.shared.f64 	%fd304, [_ZZN3cub18CUB_300001_SM_10006detail6reduce28DeviceReduceSingleTileKernelINS2_10policy_hubIdyN4cuda3std3__44plusIdEEE10Policy1000EN6thrust24THRUST_300001_SM_1000_NS10device_ptrIdEEPdyS9_ddNS7_10__identityEEEvT0_T1_T2_T3_T4_T6_E12temp_storage+56];
	add.f64 	%fd305, %fd303, %fd304;
	ld.shared.f64 	%fd306, [_ZZN3cub18CUB_300001_SM_10006detail6reduce28DeviceReduceSingleTileKernelINS2_10policy_hubIdyN4cuda3std3__44plusIdEEE10Policy1000EN6thrust24THRUST_300001_SM_1000_NS10device_ptrIdEEPdyS9_ddNS7_10__identityEEEvT0_T1_T2_T3_T4_T6_E12temp_storage+64];
	add.f64 	%fd307, %fd305, %fd306;
	ld.shared.f64 	%fd308, [_ZZN3cub18CUB_300001_SM_10006detail6reduce28DeviceReduceSingleTileKernelINS2_10policy_hubIdyN4cuda3std3__44plusIdEEE10Policy1000EN6thrust24THRUST_300001_SM_1000_NS10device_ptrIdEEPdyS9_ddNS7_10__identityEEEvT0_T1_T2_T3_T4_T6_E12temp_storage+72];
	add.f64 	%fd309, %fd307, %fd308;
	ld.shared.f64 	%fd310, [_ZZN3cub18CUB_300001_SM_10006detail6reduce28DeviceReduceSingleTileKernelINS2_10policy_hubIdyN4cuda3std3__44plusIdEEE10Policy1000EN6thrust24THRUST_300001_SM_1000_NS10device_ptrIdEEPdyS9_ddNS7_10__identityEEEvT0_T1_T2_T3_T4_T6_E12temp_storage+80];
	add.f64 	%fd311, %fd309, %fd310;
	ld.shared.f64 	%fd312, [_ZZN3cub18CUB_300001_SM_10006detail6reduce28DeviceReduceSingleTileKernelINS2_10policy_hubIdyN4cuda3std3__44plusIdEEE10Policy1000EN6thrust24THRUST_300001_SM_1000_NS10device_ptrIdEEPdyS9_ddNS7_10__identityEEEvT0_T1_T2_T3_T4_T6_E12temp_storage+88];
	add.f64 	%fd313, %fd311, %fd312;
	ld.shared.f64 	%fd314, [_ZZN3cub18CUB_300001_SM_10006detail6reduce28DeviceReduceSingleTileKernelINS2_10policy_hubIdyN4cuda3std3__44plusIdEEE10Policy1000EN6thrust24THRUST_300001_SM_1000_NS10device_ptrIdEEPdyS9_ddNS7_10__identityEEEvT0_T1_T2_T3_T4_T6_E12temp_storage+96];
	add.f64 	%fd315, %fd313, %fd314;
	ld.shared.f64 	%fd316, [_ZZN3cub18CUB_300001_SM_10006detail6reduce28DeviceReduceSingleTileKernelINS2_10policy_hubIdyN4cuda3std3__44plusIdEEE10Policy1000EN6thrust24THRUST_300001_SM_1000_NS10device_ptrIdEEPdyS9_ddNS7_10__identityEEEvT0_T1_T2_T3_T4_T6_E12temp_storage+104];
	add.f64 	%fd317, %fd315, %fd316;
	ld.shared.f64 	%fd318, [_ZZN3cub18CUB_300001_SM_10006detail6reduce28DeviceReduceSingleTileKernelINS2_10policy_hubIdyN4cuda3std3__44plusIdEEE10Policy1000EN6thrust24THRUST_300001_SM_1000_NS10device_ptrIdEEPdyS9_ddNS7_10__identityEEEvT0_T1_T2_T3_T4_T6_E12temp_storage+112];
	add.f64 	%fd319, %fd317, %fd318;
	ld.shared.f64 	%fd320, [_ZZN3cub18CUB_300001_SM_10006detail6reduce28DeviceReduceSingleTileKernelINS2_10policy_hubIdyN4cuda3std3__44plusIdEEE10Policy1000EN6thrust24THRUST_300001_SM_1000_NS10device_ptrIdEEPdyS9_ddNS7_10__identityEEEvT0_T1_T2_T3_T4_T6_E12temp_storage+120];
	add.f64 	%fd321, %fd319, %fd320;
	ld.shared.f64 	%fd322, [_ZZN3cub18CUB_300001_SM_10006detail6reduce28DeviceReduceSingleTileKernelINS2_10policy_hubIdyN4cuda3std3__44plusIdEEE10Policy1000EN6thrust24THRUST_300001_SM_1000_NS10device_ptrIdEEPdyS9_ddNS7_10__identityEEEvT0_T1_T2_T3_T4_T6_E12temp_storage+128];
	add.f64 	%fd323, %fd321, %fd322;
	ld.shared.f64 	%fd324, [_ZZN3cub18CUB_300001_SM_10006detail6reduce28DeviceReduceSingleTileKernelINS2_10policy_hubIdyN4cuda3std3__44plusIdEEE10Policy1000EN6thrust24THRUST_300001_SM_1000_NS10device_ptrIdEEPdyS9_ddNS7_10__identityEEEvT0_T1_T2_T3_T4_T6_E12temp_storage+136];
	add.f64 	%fd347, %fd323, %fd324;
	bra.uni 	$L__BB5_49;
$L__BB5_24:
	// begin inline asm
	mov.u32 %r112, %laneid;
	// end inline asm
	and.b32  	%r163, %r2, 992;
	add.s32 	%r164, %r163, 32;
	setp.gt.u32 	%p35, %r164, %r1;
	not.b32 	%r165, %r163;
	add.s32 	%r166, %r1, %r165;
	selp.b32 	%r161, %r166, 31, %p35;
	mov.b64 	%rd61, %fd335;
	mov.b64 	{%r114, %r119}, %rd61;
	mov.b32 	%r120, 1;
	mov.b32 	%r162, -1;
	// begin inline asm
	shfl.sync.down.b32 %r113, %r114, %r120, %r161, %r162;
	// end inline asm
	// begin inline asm
	shfl.sync.down.b32 %r118, %r119, %r120, %r161, %r162;
	// end inline asm
	mov.b64 	%rd62, {%r113, %r118};
	mov.b64 	%fd225, %rd62;
	setp.lt.s32 	%p36, %r112, %r161;
	add.f64 	%fd226, %fd335, %fd225;
	selp.f64 	%fd227, %fd226, %fd335, %p36;
	mov.b64 	%rd63, %fd227;
	mov.b64 	{%r124, %r129}, %rd63;
	mov.b32 	%r130, 2;
	// begin inline asm
	shfl.sync.down.b32 %r123, %r124, %r130, %r161, %r162;
	// end inline asm
	// begin inline asm
	shfl.sync.down.b32 %r128, %r129, %r130, %r161, %r162;
	// end inline asm
	mov.b64 	%rd64, {%r123, %r128};
	mov.b64 	%fd228, %rd64;
	add.s32 	%r167, %r112, 2;
	setp.gt.s32 	%p37, %r167, %r161;
	add.f64 	%fd229, %fd227, %fd228;
	selp.f64 	%fd230, %fd227, %fd229, %p37;
	mov.b64 	%rd65, %fd230;
	mov.b64 	{%r134, %r139}, %rd65;
	mov.b32 	%r140, 4;
	// begin inline asm
	shfl.sync.down.b32 %r133, %r134, %r140, %r161, %r162;
	// end inline asm
	// begin inline asm
	shfl.sync.down.b32 %r138, %r139, %r140, %r161, %r162;
	// end inline asm
	mov.b64 	%rd66, {%r133, %r138};
	mov.b64 	%fd231, %rd66;
	add.s32 	%r168, %r112, 4;
	setp.gt.s32 	%p38, %r168, %r161;
	add.f64 	%fd232, %fd230, %fd231;
	selp.f64 	%fd233, %fd230, %fd232, %p38;
	mov.b64 	%rd67, %fd233;
	mov.b64 	{%r144, %r149}, %rd67;
	mov.b32 	%r150, 8;
	// begin inline asm
	shfl.sync.down.b32 %r143, %r144, %r150, %r161, %r162;
	// end inline asm
	// begin inline asm
	shfl.sync.down.b32 %r148, %r149, %r150, %r161, %r162;
	// end inline asm
	mov.b64 	%rd68, {%r143, %r148};
	mov.b64 	%fd234, %rd68;
	add.s32 	%r169, %r112, 8;
	setp.gt.s32 	%p39, %r169, %r161;
	add.f64 	%fd235, %fd233, %fd234;
	selp.f64 	%fd236, %fd233, %fd235, %p39;
	mov.b64 	%rd69, %fd236;
	mov.b64 	{%r154, %r159}, %rd69;
	mov.b32 	%r160, 16;
	// begin inline asm
	shfl.sync.down.b32 %r153, %r154, %r160, %r161, %r162;
	// end inline asm
	// begin inline asm
	shfl.sync.down.b32 %r158, %r159, %r160, %r161, %r162;
	// end inline asm
	mov.b64 	%rd70, {%r153, %r158};
	mov.b64 	%fd237, %rd70;
	add.s32 	%r170, %r112, 16;
	setp.gt.s32 	%p40, %r170, %r161;
	add.f64 	%fd238, %fd236, %fd237;
	selp.f64 	%fd347, %fd236, %fd238, %p40;
	setp.ne.s32 	%p41, %r112, 0;
	@%p41 bra 	$L__BB5_26;
	shr.u32 	%r171, %r2, 2;
	and.b32  	%r172, %r171, 248;
	mov.u32 	%r173, _ZZN3cub18CUB_300001_SM_10006detail6reduce28DeviceReduceSingleTileKernelINS2_10policy_hubIdyN4cuda3std3__44plusIdEEE10Policy1000EN6thrust24THRUST_300001_SM_1000_NS10device_ptrIdEEPdyS9_ddNS7_10__identityEEEvT0_T1_T2_T3_T4_T6_E12temp_storage;
	add.s32 	%r174, %r173, %r172;
	st.shared.f64 	[%r174+16], %fd347;
$L__BB5_26:
	bar.sync 	0;
	setp.ne.s32 	%p42, %r2, 0;
	@%p42 bra 	$L__BB5_49;
	setp.gt.u64 	%p43, %rd19, 32;
	ld.shared.f64 	%fd239, [_ZZN3cub18CUB_300001_SM_10006detail6reduce28DeviceReduceSingleTileKernelINS2_10policy_hubIdyN4cuda3std3__44plusIdEEE10Policy1000EN6thrust24THRUST_300001_SM_1000_NS10device_ptrIdEEPdyS9_ddNS7_10__identityEEEvT0_T1_T2_T3_T4_T6_E12temp_storage+24];
	add.f64 	%fd240, %fd347, %fd239;
	selp.f64 	%fd241, %fd240, %fd347, %p43;
	setp.gt.u64 	%p44, %rd19, 64;
	ld.shared.f64 	%fd242, [_ZZN3cub18CUB_300001_SM_10006detail6reduce28DeviceReduceSingleTileKernelINS2_10policy_hubIdyN4cuda3std3__44plusIdEEE10Policy1000EN6thrust24THRUST_300001_SM_1000_NS10device_ptrIdEEPdyS9_ddNS7_10__identityEEEvT0_T1_T2_T3_T4_T6_E12temp_storage+32];
	add.f64 	%fd243, %fd242, %fd241;
	selp.f64 	%fd244, %fd243, %fd241, %p44;
	setp.gt.u64 	%p45, %rd19, 96;
	ld.shared.f64 	%fd245, [_ZZN3cub18CUB_300001_SM_10006detail6reduce28DeviceReduceSingleTileKernelINS2_10policy_hubIdyN4cuda3std3__44plusIdEEE10Policy1000EN6thrust24THRUST_300001_SM_1000_NS10device_ptrIdEEPdyS9_ddNS7_10__identityEEEvT0_T1_T2_T3_T4_T6_E12temp_storage+40];
	add.f64 	%fd246, %fd245, %fd244;
	selp.f64 	%fd247, %fd246, %fd244, %p45;
	setp.gt.u64 	%p46, %rd19, 128;
	ld.shared.f64 	%fd248, [_ZZN3cub18CUB_300001_SM_10006detail6reduce28DeviceReduceSingleTileKernelINS2_10policy_hubIdyN4cuda3std3__44plusIdEEE10Policy1000EN6thrust24THRUST_300001_SM_1000_NS10device_ptrIdEEPdyS9_ddNS7_10__identityEEEvT0_T1_T2_T3_T4_T6_E12temp_storage+48];
	add.f64 	%fd249, %fd248, %fd247;
	selp.f64 	%fd250, %fd249, %fd247, %p46;
	setp.gt.u64 	%p47, %rd19, 160;
	ld.shared.f64 	%fd251, [_ZZN3cub18CUB_300001_SM_10006detail6reduce28DeviceReduceSingleTileKernelINS2_10policy_hubIdyN4cuda3std3__44plusIdEEE10Policy1000EN6thrust24THRUST_300001_SM_1000_NS10device_ptrIdEEPdyS9_ddNS7_10__identityEEEvT0_T1_T2_T3_T4_T6_E12temp_storage+56];
	add.f64 	%fd252, %fd251, %fd250;
	selp.f64 	%fd253, %fd252, %fd250, %p47;
	setp.gt.u64 	%p48, %rd19, 192;
	ld.shared.f64 	%fd254, [_ZZN3cub18CUB_300001_SM_10006detail6reduce28DeviceReduceSingleTileKernelINS2_10policy_hubIdyN4cuda3std3__44plusIdEEE10Policy1000EN6thrust24THRUST_300001_SM_1000_NS10device_ptrIdEEPdyS9_ddNS7_10__identityEEEvT0_T1_T2_T3_T4_T6_E12temp_storage+64];
	add.f64 	%fd255, %fd254, %fd253;
	selp.f64 	%fd256, %fd255, %fd253, %p48;
	setp.gt.u64 	%p49, %rd19, 224;
	ld.shared.f64 	%fd257, [_ZZN3cub18CUB_300001_SM_10006detail6reduce28DeviceReduceSingleTileKernelINS2_10policy_hubIdyN4cuda3std3__44plusIdEEE10Policy1000EN6thrust24THRUST_300001_SM_1000_NS10device_ptrIdEEPdyS9_ddNS7_10__identityEEEvT0_T1_T2_T3_T4_T6_E12temp_storage+72];
	add.f64 	%fd258, %fd257, %fd256;
	selp.f64 	%fd259, %fd258, %fd256, %p49;
	setp.gt.u64 	%p50, %rd19, 256;
	ld.shared.f64 	%fd260, [_ZZN3cub18CUB_300001_SM_10006detail6reduce28DeviceReduceSingleTileKernelINS2_10policy_hubIdyN4cuda3std3__44plusIdEEE10Policy1000EN6thrust24THRUST_300001_SM_1000_NS10device_ptrIdEEPdyS9_ddNS7_10__identityEEEvT0_T1_T2_T3_T4_T6_E12temp_storage+80];
	add.f64 	%fd261, %fd260, %fd259;
	selp.f64 	%fd262, %fd261, %fd259, %p50;
	setp.gt.u64 	%p51, %rd19, 288;
	ld.shared.f64 	%fd263, [_ZZN3cub18CUB_300001_SM_10006detail6reduce28DeviceReduceSingleTileKernelINS2_10policy_hubIdyN4cuda3std3__44plusIdEEE10Policy1000EN6thrust24THRUST_300001_SM_1000_NS10device_ptrIdEEPdyS9_ddNS7_10__identityEEEvT0_T1_T2_T3_T4_T6_E12temp_storage+88];
	add.f64 	%fd264, %fd263, %fd262;
	selp.f64 	%fd265, %fd264, %fd262, %p51;
	setp.gt.u64 	%p52, %rd19, 320;
	ld.shared.f64 	%fd266, [_ZZN3cub18CUB_300001_SM_10006detail6reduce28DeviceReduceSingleTileKernelINS2_10policy_hubIdyN4cuda3std3__44plusIdEEE10Policy1000EN6thrust24THRUST_300001_SM_1000_NS10device_ptrIdEEPdyS9_ddNS7_10__identityEEEvT0_T1_T2_T3_T4_T6_E12temp_storage+96];
	add.f64 	%fd267, %fd266, %fd265;
	selp.f64 	%fd268, %fd267, %fd265, %p52;
	setp.gt.u64 	%p53, %rd19, 352;
	ld.shared.f64 	%fd269, [_ZZN3cub18CUB_300001_SM_10006detail6reduce28DeviceReduceSingleTileKernelINS2_10policy_hubIdyN4cuda3std3__44plusIdEEE10Policy1000EN6thrust24THRUST_300001_SM_1000_NS10device_ptrIdEEPdyS9_ddNS7_10__identityEEEvT0_T1_T2_T3_T4_T6_E12temp_storage+104];
	add.f64 	%fd270, %fd269, %fd268;
	selp.f64 	%fd271, %fd270, %fd268, %p53;
	setp.gt.u64 	%p54, %rd19, 384;
	ld.shared.f64 	%fd272, [_ZZN3cub18CUB_300001_SM_10006detail6reduce28DeviceReduceSingleTileKernelINS2_10policy_hubIdyN4cuda3std3__44plusIdEEE10Policy1000EN6thrust24THRUST_300001_SM_1000_NS10device_ptrIdEEPdyS9_ddNS7_10__identityEEEvT0_T1_T2_T3_T4_T6_E12temp_storage+112];
	add.f64 	%fd273, %fd272, %fd271;
	selp.f64 	%fd274, %fd273, %fd271, %p54;
	setp.gt.u64 	%p55, %rd19, 416;
	ld.shared.f64 	%fd275, [_ZZN3cub18CUB_300001_SM_10006detail6reduce28DeviceReduceSingleTileKernelINS2_10policy_hubIdyN4cuda3std3__44plusIdEEE10Policy1000EN6thrust24THRUST_300001_SM_1000_NS10device_ptrIdEEPdyS9_ddNS7_10__identityEEEvT0_T1_T2_T3_T4_T6_E12temp_storage+120];
	add.f64 	%fd276, %fd275, %fd274;
	selp.f64 	%fd277, %fd276, %fd274, %p55;
	setp.gt.u64 	%p56, %rd19, 448;
	ld.shared.f64 	%fd278, [_ZZN3cub18CUB_300001_SM_10006detail6reduce28DeviceReduceSingleTileKernelINS2_10policy_hubIdyN4cuda3std3__44plusIdEEE10Policy1000EN6thrust24THRUST_300001_SM_1000_NS10device_ptrIdEEPdyS9_ddNS7_10__identityEEEvT0_T1_T2_T3_T4_T6_E12temp_storage+128];
	add.f64 	%fd279, %fd278, %fd277;
	selp.f64 	%fd280, %fd279, %fd277, %p56;
	setp.gt.u64 	%p57, %rd19, 480;
	ld.shared.f64 	%fd281, [_ZZN3cub18CUB_300001_SM_10006detail6reduce28DeviceReduceSingleTileKernelINS2_10policy_hubIdyN4cuda3std3__44plusIdEEE10Policy1000EN6thrust24THRUST_300001_SM_1000_NS10device_ptrIdEEPdyS9_ddNS7_10__identityEEEvT0_T1_T2_T3_T4_T6_E12temp_storage+136];
	add.f64 	%fd282, %fd281, %fd280;
	selp.f64 	%fd347, %fd282, %fd280, %p57;
	bra.uni 	$L__BB5_49;
$L__BB5_28:
	mov.u32 	%r24, %tid.x;
	cvt.u64.u32 	%rd6, %r24;
	mul.wide.u32 	%rd22, %r24, 8;
	add.s64 	%rd7, %rd2, %rd22;
	ld.global.f64 	%fd43, [%rd7];
	ld.global.f64 	%fd44, [%rd7+4096];
	ld.global.f64 	%fd45, [%rd7+8192];
	ld.global.f64 	%fd46, [%rd7+12288];
	ld.global.f64 	%fd47, [%rd7+16384];
	ld.global.f64 	%fd48, [%rd7+20480];
	ld.global.f64 	%fd49, [%rd7+24576];
	add.f64 	%fd50, %fd43, %fd44;
	add.f64 	%fd51, %fd50, %fd45;
	add.f64 	%fd52, %fd51, %fd46;
	add.f64 	%fd53, %fd52, %fd47;
	add.f64 	%fd54, %fd53, %fd48;
	add.f64 	%fd346, %fd54, %fd49;
	add.s64 	%rd8, %rd19, -3584;
	setp.lt.u64 	%p3, %rd8, 3584;
	mov.b64 	%rd83, 3584;
	@%p3 bra 	$L__BB5_32;
	mov.b64 	%rd83, 3584;
$L__BB5_30:
	shl.b64 	%rd24, %rd83, 3;
	add.s64 	%rd25, %rd7, %rd24;
	ld.global.f64 	%fd55, [%rd25];
	ld.global.f64 	%fd56, [%rd25+4096];
	ld.global.f64 	%fd57, [%rd25+8192];
	ld.global.f64 	%fd58, [%rd25+12288];
	ld.global.f64 	%fd59, [%rd25+16384];
	ld.global.f64 	%fd60, [%rd25+20480];
	ld.global.f64 	%fd61, [%rd25+24576];
	add.f64 	%fd62, %fd346, %fd55;
	add.f64 	%fd63, %fd62, %fd56;
	add.f64 	%fd64, %fd63, %fd57;
	add.f64 	%fd65, %fd64, %fd58;
	add.f64 	%fd66, %fd65, %fd59;
	add.f64 	%fd67, %fd66, %fd60;
	add.f64 	%fd346, %fd67, %fd61;
	sub.s64 	%rd26, %rd19, %rd83;
	setp.lt.u64 	%p4, %rd26, 3584;
	@%p4 bra 	$L__BB5_45;
	add.s64 	%rd83, %rd83, 3584;
	setp.le.u64 	%p5, %rd83, %rd8;
	@%p5 bra 	$L__BB5_30;
$L__BB5_32:
	setp.le.u64 	%p6, %rd19, %rd83;
	cvt.u32.u64 	%r42, %rd83;
	cvt.u32.u64 	%r43, %rd19;
	sub.s32 	%r44, %r43, %r42;
	setp.ge.s32 	%p7, %r24, %r44;
	or.pred  	%p8, %p6, %p7;
	@%p8 bra 	$L__BB5_45;
	not.b32 	%r47, %r24;
	add.s32 	%r48, %r47, %r43;
	sub.s32 	%r50, %r48, %r42;
	shr.u32 	%r51, %r50, 9;
	add.s32 	%r25, %r51, 1;
	and.b32  	%r26, %r25, 15;
	setp.lt.u32 	%p9, %r50, 7680;
	mov.u32 	%r242, %r24;
	@%p9 bra 	$L__BB5_36;
	and.b32  	%r52, %r25, 16777200;
	neg.s32 	%r240, %r52;
	add.s64 	%rd27, %rd83, %rd6;
	shl.b64 	%rd28, %rd27, 3;
	add.s64 	%rd29, %rd28, %rd2;
	add.s64 	%rd84, %rd29, 32768;
	mov.u32 	%r242, %r24;
$L__BB5_35:
	.pragma "nounroll";
	ld.global.f64 	%fd69, [%rd84+-32768];
	add.f64 	%fd70, %fd346, %fd69;
	ld.global.f64 	%fd71, [%rd84+-28672];
	add.f64 	%fd72, %fd70, %fd71;
	ld.global.f64 	%fd73, [%rd84+-24576];
	add.f64 	%fd74, %fd72, %fd73;
	ld.global.f64 	%fd75, [%rd84+-20480];
	add.f64 	%fd76, %fd74, %fd75;
	ld.global.f64 	%fd77, [%rd84+-16384];
	add.f64 	%fd78, %fd76, %fd77;
	ld.global.f64 	%fd79, [%rd84+-12288];
	add.f64 	%fd80, %fd78, %fd79;
	ld.global.f64 	%fd81, [%rd84+-8192];
	add.f64 	%fd82, %fd80, %fd81;
	ld.global.f64 	%fd83, [%rd84+-4096];
	add.f64 	%fd84, %fd82, %fd83;
	ld.global.f64 	%fd85, [%rd84];
	add.f64 	%fd86, %fd84, %fd85;
	ld.global.f64 	%fd87, [%rd84+4096];
	add.f64 	%fd88, %fd86, %fd87;
	ld.global.f64 	%fd89, [%rd84+8192];
	add.f64 	%fd90, %fd88, %fd89;
	ld.global.f64 	%fd91, [%rd84+12288];
	add.f64 	%fd92, %fd90, %fd91;
	ld.global.f64 	%fd93, [%rd84+16384];
	add.f64 	%fd94, %fd92, %fd93;
	ld.global.f64 	%fd95, [%rd84+20480];
	add.f64 	%fd96, %fd94, %fd95;
	ld.global.f64 	%fd97, [%rd84+24576];
	add.f64 	%fd98, %fd96, %fd97;
	ld.global.f64 	%fd99, [%rd84+28672];
	add.f64 	%fd346, %fd98, %fd99;
	add.s32 	%r242, %r242, 8192;
	add.s32 	%r240, %r240, 16;
	add.s64 	%rd84, %rd84, 65536;
	setp.ne.s32 	%p10, %r240, 0;
	@%p10 bra 	$L__BB5_35;
$L__BB5_36:
	setp.eq.s32 	%p11, %r26, 0;
	@%p11 bra 	$L__BB5_45;
	and.b32  	%r33, %r25, 7;
	setp.lt.u32 	%p12, %r26, 8;
	@%p12 bra 	$L__BB5_39;
	cvt.u64.u32 	%rd30, %r242;
	add.s64 	%rd31, %rd83, %rd30;
	shl.b64 	%rd32, %rd31, 3;
	add.s64 	%rd33, %rd2, %rd32;
	ld.global.f64 	%fd101, [%rd33];
	add.f64 	%fd102, %fd346, %fd101;
	ld.global.f64 	%fd103, [%rd33+4096];
	add.f64 	%fd104, %fd102, %fd103;
	ld.global.f64 	%fd105, [%rd33+8192];
	add.f64 	%fd106, %fd104, %fd105;
	ld.global.f64 	%fd107, [%rd33+12288];
	add.f64 	%fd108, %fd106, %fd107;
	ld.global.f64 	%fd109, [%rd33+16384];
	add.f64 	%fd110, %fd108, %fd109;
	ld.global.f64 	%fd111, [%rd33+20480];
	add.f64 	%fd112, %fd110, %fd111;
	ld.global.f64 	%fd113, [%rd33+24576];
	add.f64 	%fd114, %fd112, %fd113;
	ld.global.f64 	%fd115, [%rd33+28672];
	add.f64 	%fd346, %fd114, %fd115;
	add.s32 	%r242, %r242, 4096;
$L__BB5_39:
	setp.eq.s32 	%p13, %r33, 0;
	@%p13 bra 	$L__BB5_45;
	and.b32  	%r36, %r25, 3;
	setp.lt.u32 	%p14, %r33, 4;
	@%p14 bra 	$L__BB5_42;
	cvt.u64.u32 	%rd34, %r242;
	add.s64 	%rd35, %rd83, %rd34;
	shl.b64 	%rd36, %rd35, 3;
	add.s64 	%rd37, %rd2, %rd36;
	ld.global.f64 	%fd117, [%rd37];
	add.f64 	%fd118, %fd346, %fd117;
	ld.global.f64 	%fd119, [%rd37+4096];
	add.f64 	%fd120, %fd118, %fd119;
	ld.global.f64 	%fd121, [%rd37+8192];
	add.f64 	%fd122, %fd120, %fd121;
	ld.global.f64 	%fd123, [%rd37+12288];
	add.f64 	%fd346, %fd122, %fd123;
	add.s32 	%r242, %r242, 2048;
$L__BB5_42:
	setp.eq.s32 	%p15, %r36, 0;
	@%p15 bra 	$L__BB5_45;
	cvt.u64.u32 	%rd38, %r242;
	add.s64 	%rd39, %rd83, %rd38;
	shl.b64 	%rd40, %rd39, 3;
	add.s64 	%rd85, %rd2, %rd40;
	neg.s32 	%r245, %r36;
$L__BB5_44:
	.pragma "nounroll";
	ld.global.f64 	%fd124, [%rd85];
	add.f64 	%fd346, %fd346, %fd124;
	add.s64 	%rd85, %rd85, 4096;
	add.s32 	%r245, %r245, 1;
	setp.ne.s32 	%p16, %r245, 0;
	@%p16 bra 	$L__BB5_44;
$L__BB5_45:
	// begin inline asm
	mov.u32 %r53, %laneid;
	// end inline asm
	mov.b64 	%rd41, %fd346;
	mov.b64 	{%r55, %r60}, %rd41;
	mov.b32 	%r61, 1;
	mov.b32 	%r102, 31;
	mov.b32 	%r103, -1;
	// begin inline asm
	shfl.sync.down.b32 %r54, %r55, %r61, %r102, %r103;
	// end inline asm
	// begin inline asm
	shfl.sync.down.b32 %r59, %r60, %r61, %r102, %r103;
	// end inline asm
	mov.b64 	%rd42, {%r54, %r59};
	mov.b64 	%fd125, %rd42;
	setp.gt.s32 	%p17, %r53, 30;
	add.f64 	%fd126, %fd346, %fd125;
	selp.f64 	%fd127, %fd346, %fd126, %p17;
	mov.b64 	%rd43, %fd127;
	mov.b64 	{%r65, %r70}, %rd43;
	mov.b32 	%r71, 2;
	// begin inline asm
	shfl.sync.down.b32 %r64, %r65, %r71, %r102, %r103;
	// end inline asm
	// begin inline asm
	shfl.sync.down.b32 %r69, %r70, %r71, %r102, %r103;
	// end inline asm
	mov.b64 	%rd44, {%r64, %r69};
	mov.b64 	%fd128, %rd44;
	setp.gt.s32 	%p18, %r53, 29;
	add.f64 	%fd129, %fd127, %fd128;
	selp.f64 	%fd130, %fd127, %fd129, %p18;
	mov.b64 	%rd45, %fd130;
	mov.b64 	{%r75, %r80}, %rd45;
	mov.b32 	%r81, 4;
	// begin inline asm
	shfl.sync.down.b32 %r74, %r75, %r81, %r102, %r103;
	// end inline asm
	// begin inline asm
	shfl.sync.down.b32 %r79, %r80, %r81, %r102, %r103;
	// end inline asm
	mov.b64 	%rd46, {%r74, %r79};
	mov.b64 	%fd131, %rd46;
	setp.gt.s32 	%p19, %r53, 27;
	add.f64 	%fd132, %fd130, %fd131;
	selp.f64 	%fd133, %fd130, %fd132, %p19;
	mov.b64 	%rd47, %fd133;
	mov.b64 	{%r85, %r90}, %rd47;
	mov.b32 	%r91, 8;
	// begin inline asm
	shfl.sync.down.b32 %r84, %r85, %r91, %r102, %r103;
	// end inline asm
	// begin inline asm
	shfl.sync.down.b32 %r89, %r90, %r91, %r102, %r103;
	// end inline asm
	mov.b64 	%rd48, {%r84, %r89};
	mov.b64 	%fd134, %rd48;
	setp.gt.s32 	%p20, %r53, 23;
	add.f64 	%fd135, %fd133, %fd134;
	selp.f64 	%fd136, %fd133, %fd135, %p20;
	mov.b64 	%rd49, %fd136;
	mov.b64 	{%r95, %r100}, %rd49;
	mov.b32 	%r101, 16;
	// begin inline asm
	shfl.sync.down.b32 %r94, %r95, %r101, %r102, %r103;
	// end inline asm
	// begin inline asm
	shfl.sync.down.b32 %r99, %r100, %r101, %r102, %r103;
	// end inline asm
	mov.b64 	%rd50, {%r94, %r99};
	mov.b64 	%fd137, %rd50;
	setp.gt.s32 	%p21, %r53, 15;
	add.f64 	%fd38, %fd136, %fd137;
	selp.f64 	%fd347, %fd136, %fd38, %p21;
	setp.ne.s32 	%p22, %r53, 0;
	@%p22 bra 	$L__BB5_47;
	shr.u32 	%r104, %r24, 2;
	and.b32  	%r105, %r104, 248;
	mov.u32 	%r106, _ZZN3cub18CUB_300001_SM_10006detail6reduce28DeviceReduceSingleTileKernelINS2_10policy_hubIdyN4cuda3std3__44plusIdEEE10Policy1000EN6thrust24THRUST_300001_SM_1000_NS10device_ptrIdEEPdyS9_ddNS7_10__identityEEEvT0_T1_T2_T3_T4_T6_E12temp_storage;
	add.s32 	%r107, %r106, %r105;
	st.shared.f64 	[%r107+16], %fd38;
$L__BB5_47:
	bar.sync 	0;
	setp.ne.s32 	%p23, %r24, 0;
	@%p23 bra 	$L__BB5_49;
	ld.shared.f64 	%fd138, [_ZZN3cub18CUB_300001_SM_10006detail6reduce28DeviceReduceSingleTileKernelINS2_10policy_hubIdyN4cuda3std3__44plusIdEEE10Policy1000EN6thrust24THRUST_300001_SM_1000_NS10device_ptrIdEEPdyS9_ddNS7_10__identityEEEvT0_T1_T2_T3_T4_T6_E12temp_storage+24];
	add.f64 	%fd139, %fd347, %fd138;
	ld.shared.f64 	%fd140, [_ZZN3cub18CUB_300001_SM_10006detail6reduce28DeviceReduceSingleTileKernelINS2_10policy_hubIdyN4cuda3std3__44plusIdEEE10Policy1000EN6thrust24THRUST_300001_SM_1000_NS10device_ptrIdEEPdyS9_ddNS7_10__identityEEEvT0_T1_T2_T3_T4_T6_E12temp_storage+32];
	add.f64 	%fd141, %fd139, %fd140;
	ld.shared.f64 	%fd142, [_ZZN3cub18CUB_300001_SM_10006detail6reduce28DeviceReduceSingleTileKernelINS2_10policy_hubIdyN4cuda3std3__44plusIdEEE10Policy1000EN6thrust24THRUST_300001_SM_1000_NS10device_ptrIdEEPdyS9_ddNS7_10__identityEEEvT0_T1_T2_T3_T4_T6_E12temp_storage+40];
	add.f64 	%fd143, %fd141, %fd142;
	ld.shared.f64 	%fd144, [_ZZN3cub18CUB_300001_SM_10006detail6reduce28DeviceReduceSingleTileKernelINS2_10policy_hubIdyN4cuda3std3__44plusIdEEE10Policy1000EN6thrust24THRUST_300001_SM_1000_NS10device_ptrIdEEPdyS9_ddNS7_10__identityEEEvT0_T1_T2_T3_T4_T6_E12temp_storage+48];
	add.f64 	%fd145, %fd143, %fd144;
	ld.shared.f64 	%fd146, [_ZZN3cub18CUB_300001_SM_10006detail6reduce28DeviceReduceSingleTileKernelINS2_10policy_hubIdyN4cuda3std3__44plusIdEEE10Policy1000EN6thrust24THRUST_300001_SM_1000_NS10device_ptrIdEEPdyS9_ddNS7_10__identityEEEvT0_T1_T2_T3_T4_T6_E12temp_storage+56];
	add.f64 	%fd147, %fd145, %fd146;
	ld.shared.f64 	%fd148, [_ZZN3cub18CUB_300001_SM_10006detail6reduce28DeviceReduceSingleTileKernelINS2_10policy_hubIdyN4cuda3std3__44plusIdEEE10Policy1000EN6thrust24THRUST_300001_SM_1000_NS10device_ptrIdEEPdyS9_ddNS7_10__identityEEEvT0_T1_T2_T3_T4_T6_E12temp_storage+64];
	add.f64 	%fd149, %fd147, %fd148;
	ld.shared.f64 	%fd150, [_ZZN3cub18CUB_300001_SM_10006detail6reduce28DeviceReduceSingleTileKernelINS2_10policy_hubIdyN4cuda3std3__44plusIdEEE10Policy1000EN6thrust24THRUST_300001_SM_1000_NS10device_ptrIdEEPdyS9_ddNS7_10__identityEEEvT0_T1_T2_T3_T4_T6_E12temp_storage+72];
	add.f64 	%fd151, %fd149, %fd150;
	ld.shared.f64 	%fd152, [_ZZN3cub18CUB_300001_SM_10006detail6reduce28DeviceReduceSingleTileKernelINS2_10policy_hubIdyN4cuda3std3__44plusIdEEE10Policy1000EN6thrust24THRUST_300001_SM_1000_NS10device_ptrIdEEPdyS9_ddNS7_10__identityEEEvT0_T1_T2_T3_T4_T6_E12temp_storage+80];
	add.f64 	%fd153, %fd151, %fd152;
	ld.shared.f64 	%fd154, [_ZZN3cub18CUB_300001_SM_10006detail6reduce28DeviceReduceSingleTileKernelINS2_10policy_hubIdyN4cuda3std3__44plusIdEEE10Policy1000EN6thrust24THRUST_300001_SM_1000_NS10device_ptrIdEEPdyS9_ddNS7_10__identityEEEvT0_T1_T2_T3_T4_T6_E12temp_storage+88];
	add.f64 	%fd155, %fd153, %fd154;
	ld.shared.f64 	%fd156, [_ZZN3cub18CUB_300001_SM_10006detail6reduce28DeviceReduceSingleTileKernelINS2_10policy_hubIdyN4cuda3std3__44plusIdEEE10Policy1000EN6thrust24THRUST_300001_SM_1000_NS10device_ptrIdEEPdyS9_ddNS7_10__identityEEEvT0_T1_T2_T3_T4_T6_E12temp_storage+96];
	add.f64 	%fd157, %fd155, %fd156;
	ld.shared.f64 	%fd158, [_ZZN3cub18CUB_300001_SM_10006detail6reduce28DeviceReduceSingleTileKernelINS2_10policy_hubIdyN4cuda3std3__44plusIdEEE10Policy1000EN6thrust24THRUST_300001_SM_1000_NS10device_ptrIdEEPdyS9_ddNS7_10__identityEEEvT0_T1_T2_T3_T4_T6_E12temp_storage+104];
	add.f64 	%fd159, %fd157, %fd158;
	ld.shared.f64 	%fd160, [_ZZN3cub18CUB_300001_SM_10006detail6reduce28DeviceReduceSingleTileKernelINS2_10policy_hubIdyN4cuda3std3__44plusIdEEE10Policy1000EN6thrust24THRUST_300001_SM_1000_NS10device_ptrIdEEPdyS9_ddNS7_10__identityEEEvT0_T1_T2_T3_T4_T6_E12temp_storage+112];
	add.f64 	%fd161, %fd159, %fd160;
	ld.shared.f64 	%fd162, [_ZZN3cub18CUB_300001_SM_10006detail6reduce28DeviceReduceSingleTileKernelINS2_10policy_hubIdyN4cuda3std3__44plusIdEEE10Policy1000EN6thrust24THRUST_300001_SM_1000_NS10device_ptrIdEEPdyS9_ddNS7_10__identityEEEvT0_T1_T2_T3_T4_T6_E12temp_storage+120];
	add.f64 	%fd163, %fd161, %fd162;
	ld.shared.f64 	%fd164, [_ZZN3cub18CUB_300001_SM_10006detail6reduce28DeviceReduceSingleTileKernelINS2_10policy_hubIdyN4cuda3std3__44plusIdEEE10Policy1000EN6thrust24THRUST_300001_SM_1000_NS10device_ptrIdEEPdyS9_ddNS7_10__identityEEEvT0_T1_T2_T3_T4_T6_E12temp_storage+128];
	add.f64 	%fd165, %fd163, %fd164;
	ld.shared.f64 	%fd166, [_ZZN3cub18CUB_300001_SM_10006detail6reduce28DeviceReduceSingleTileKernelINS2_10policy_hubIdyN4cuda3std3__44plusIdEEE10Policy1000EN6thrust24THRUST_300001_SM_1000_NS10device_ptrIdEEPdyS9_ddNS7_10__identityEEEvT0_T1_T2_T3_T4_T6_E12temp_storage+136];
	add.f64 	%fd347, %fd165, %fd166;
$L__BB5_49:
	mov.u32 	%r230, %tid.x;
	setp.ne.s32 	%p65, %r230, 0;
	@%p65 bra 	$L__BB5_51;
	add.f64 	%fd325, %fd42, %fd347;
	st.global.f64 	[%rd1], %fd325;
$L__BB5_51:
	ret;

}
	// .globl	_ZN3cub18CUB_300001_SM_10006detail6reduce18DeviceReduceKernelINS2_10policy_hubIdyN4cuda3std3__44plusIdEEE10Policy1000EN6thrust24THRUST_300001_SM_1000_NS10device_ptrIdEEyS9_dNS7_10__identityEEEvT0_PT3_T1_NS0_13GridEvenShareISK_EET2_T4_
.visible .entry _ZN3cub18CUB_300001_SM_10006detail6reduce18DeviceReduceKernelINS2_10policy_hubIdyN4cuda3std3__44plusIdEEE10Policy1000EN6thrust24THRUST_300001_SM_1000_NS10device_ptrIdEEyS9_dNS7_10__identityEEEvT0_PT3_T1_NS0_13GridEvenShareISK_EET2_T4_(
	.param .align 8 .b8 _ZN3cub18CUB_300001_SM_10006detail6reduce18DeviceReduceKernelINS2_10policy_hubIdyN4cuda3std3__44plusIdEEE10Policy1000EN6thrust24THRUST_300001_SM_1000_NS10device_ptrIdEEyS9_dNS7_10__identityEEEvT0_PT3_T1_NS0_13GridEvenShareISK_EET2_T4__param_0[8],
	.param .u64 .ptr .align 1 _ZN3cub18CUB_300001_SM_10006detail6reduce18DeviceReduceKernelINS2_10policy_hubIdyN4cuda3std3__44plusIdEEE10Policy1000EN6thrust24THRUST_300001_SM_1000_NS10device_ptrIdEEyS9_dNS7_10__identityEEEvT0_PT3_T1_NS0_13GridEvenShareISK_EET2_T4__param_1,
	.param .u64 _ZN3cub18CUB_300001_SM_10006detail6reduce18DeviceReduceKernelINS2_10policy_hubIdyN4cuda3std3__44plusIdEEE10Policy1000EN6thrust24THRUST_300001_SM_1000_NS10device_ptrIdEEyS9_dNS7_10__identityEEEvT0_PT3_T1_NS0_13GridEvenShareISK_EET2_T4__param_2,
	.param .align 8 .b8 _ZN3cub18CUB_300001_SM_10006detail6reduce18DeviceReduceKernelINS2_10policy_hubIdyN4cuda3std3__44plusIdEEE10Policy1000EN6thrust24THRUST_300001_SM_1000_NS10device_ptrIdEEyS9_dNS7_10__identityEEEvT0_PT3_T1_NS0_13GridEvenShareISK_EET2_T4__param_3[72],
	.param .align 1 .b8 _ZN3cub18CUB_300001_SM_10006detail6reduce18DeviceReduceKernelINS2_10policy_hubIdyN4cuda3std3__44plusIdEEE10Policy1000EN6thrust24THRUST_300001_SM_1000_NS10device_ptrIdEEyS9_dNS7_10__identityEEEvT0_PT3_T1_NS0_13GridEvenShareISK_EET2_T4__param_4[1],
	.param .align 1 .b8 _ZN3cub18CUB_300001_SM_10006detail6reduce18DeviceReduceKernelINS2_10policy_hubIdyN4cuda3std3__44plusIdEEE10Policy1000EN6thrust24THRUST_300001_SM_1000_NS10device_ptrIdEEyS9_dNS7_10__identityEEEvT0_PT3_T1_NS0_13GridEvenShareISK_EET2_T4__param_5[1]
)
.maxntid 512
{
	.reg .pred 	%p<65>;
	.reg .b16 	%rs<4>;
	.reg .b32 	%r<280>;
	.reg .b64 	%rd<107>;
	.reg .b64 	%fd<344>;
	// demoted variable
	.shared .align 8 .b8 _ZZN3cub18CUB_300001_SM_10006detail6reduce18DeviceReduceKernelINS2_10policy_hubIdyN4cuda3std3__44plusIdEEE10Policy1000EN6thrust24THRUST_300001_SM_1000_NS10device_ptrIdEEyS9_dNS7_10__identityEEEvT0_PT3_T1_NS0_13GridEvenShareISK_EET2_T4_E12temp_storage[152];
	ld.param.u64 	%rd1, [_ZN3cub18CUB_300001_SM_10006detail6reduce18DeviceReduceKernelINS2_10policy_hubIdyN4cuda3std3__44plusIdEEE10Policy1000EN6thrust24THRUST_300001_SM_1000_NS10device_ptrIdEEyS9_dNS7_10__identityEEEvT0_PT3_T1_NS0_13GridEvenShareISK_EET2_T4__param_3+32];
	ld.param.u32 	%r1, [_ZN3cub18CUB_300001_SM_10006detail6reduce18DeviceReduceKernelINS2_10policy_hubIdyN4cuda3std3__44plusIdEEE10Policy1000EN6thrust24THRUST_300001_SM_1000_NS10device_ptrIdEEyS9_dNS7_10__identityEEEvT0_PT3_T1_NS0_13GridEvenShareISK_EET2_T4__param_3+40];
	ld.param.u64 	%rd26, [_ZN3cub18CUB_300001_SM_10006detail6reduce18DeviceReduceKernelINS2_10policy_hubIdyN4cuda3std3__44plusIdEEE10Policy1000EN6thrust24THRUST_300001_SM_1000_NS10device_ptrIdEEyS9_dNS7_10__identityEEEvT0_PT3_T1_NS0_13GridEvenShareISK_EET2_T4__param_0];
	cvta.to.global.u64 	%rd2, %rd26;
	mov.u32 	%r2, %ctaid.x;
	mul.lo.s32 	%r50, %r1, 3584;
	cvt.s64.s32 	%rd3, %r50;
	mul.lo.s32 	%r51, %r2, 3584;
	cvt.u64.u32 	%rd4, %r51;
	sub.s64 	%rd5, %rd1, %rd4;
	setp.gt.u64 	%p1, %rd5, 3583;
	@%p1 bra 	$L__BB6_25;
	cvt.u32.u64 	%r136, %rd4;
	cvt.u32.u64 	%r3, %rd1;
	sub.s32 	%r4, %r3, %r136;
	mov.u32 	%r5, %tid.x;
	setp.ge.s32 	%p23, %r5, %r4;
	mov.f64 	%fd332, 0d0000000000000000;
	mov.u32 	%r267, %r5;
	@%p23 bra 	$L__BB6_3;
	add.s32 	%r138, %r136, %r5;
	mul.wide.u32 	%rd60, %r138, 8;
	add.s64 	%rd61, %rd2, %rd60;
	ld.global.f64 	%fd332, [%rd61];
	add.s32 	%r267, %r5, 512;
$L__BB6_3:
	setp.ge.s32 	%p24, %r267, %r4;
	@%p24 bra 	$L__BB6_16;
	not.b32 	%r140, %r267;
	add.s32 	%r141, %r140, %r3;
	sub.s32 	%r142, %r141, %r136;
	shr.u32 	%r143, %r142, 9;
	add.s32 	%r8, %r143, 1;
	and.b32  	%r9, %r8, 15;
	setp.lt.u32 	%p25, %r142, 7680;
	@%p25 bra 	$L__BB6_7;
	and.b32  	%r144, %r8, 16777200;
	neg.s32 	%r265, %r144;
	mul.wide.u32 	%rd62, %r2, 28672;
	mul.wide.u32 	%rd63, %r267, 8;
	add.s64 	%rd64, %rd62, %rd63;
	add.s64 	%rd65, %rd64, %rd2;
	add.s64 	%rd101, %rd65, 32768;
$L__BB6_6:
	.pragma "nounroll";
	ld.global.f64 	%fd167, [%rd101+-32768];
	add.f64 	%fd168, %fd332, %fd167;
	ld.global.f64 	%fd169, [%rd101+-28672];
	add.f64 	%fd170, %fd168, %fd169;
	ld.global.f64 	%fd171, [%rd101+-24576];
	add.f64 	%fd172, %fd170, %fd171;
	ld.global.f64 	%fd173, [%rd101+-20480];
	add.f64 	%fd174, %fd172, %fd173;
	ld.global.f64 	%fd175, [%rd101+-16384];
	add.f64 	%fd176, %fd174, %fd175;
	ld.global.f64 	%fd177, [%rd101+-12288];
	add.f64 	%fd178, %fd176, %fd177;
	ld.global.f64 	%fd179, [%rd101+-8192];
	add.f64 	%fd180, %fd178, %fd179;
	ld.global.f64 	%fd181, [%rd101+-4096];
	add.f64 	%fd182, %fd180, %fd181;
	ld.global.f64 	%fd183, [%rd101];
	add.f64 	%fd184, %fd182, %fd183;
	ld.global.f64 	%fd185, [%rd101+4096];
	add.f64 	%fd186, %fd184, %fd185;
	ld.global.f64 	%fd187, [%rd101+8192];
	add.f64 	%fd188, %fd186, %fd187;
	ld.global.f64 	%fd189, [%rd101+12288];
	add.f64 	%fd190, %fd188, %fd189;
	ld.global.f64 	%fd191, [%rd101+16384];
	add.f64 	%fd192, %fd190, %fd191;
	ld.global.f64 	%fd193, [%rd101+20480];
	add.f64 	%fd194, %fd192, %fd193;
	ld.global.f64 	%fd195, [%rd101+24576];
	add.f64 	%fd196, %fd194, %fd195;
	ld.global.f64 	%fd197, [%rd101+28672];
	add.f64 	%fd332, %fd196, %fd197;
	add.s32 	%r267, %r267, 8192;
	add.s32 	%r265, %r265, 16;
	add.s64 	%rd101, %rd101, 65536;
	setp.ne.s32 	%p26, %r265, 0;
	@%p26 bra 	$L__BB6_6;
$L__BB6_7:
	setp.eq.s32 	%p27, %r9, 0;
	@%p27 bra 	$L__BB6_16;
	and.b32  	%r16, %r8, 7;
	setp.lt.u32 	%p28, %r9, 8;
	@%p28 bra 	$L__BB6_10;
	cvt.s64.s32 	%rd66, %r267;
	add.s64 	%rd67, %rd66, %rd4;
	shl.b64 	%rd68, %rd67, 3;
	add.s64 	%rd69, %rd2, %rd68;
	ld.global.f64 	%fd199, [%rd69];
	add.f64 	%fd200, %fd332, %fd199;
	ld.global.f64 	%fd201, [%rd69+4096];
	add.f64 	%fd202, %fd200, %fd201;
	ld.global.f64 	%fd203, [%rd69+8192];
	add.f64 	%fd204, %fd202, %fd203;
	ld.global.f64 	%fd205, [%rd69+12288];
	add.f64 	%fd206, %fd204, %fd205;
	ld.global.f64 	%fd207, [%rd69+16384];
	add.f64 	%fd208, %fd206, %fd207;
	ld.global.f64 	%fd209, [%rd69+20480];
	add.f64 	%fd210, %fd208, %fd209;
	ld.global.f64 	%fd211, [%rd69+24576];
	add.f64 	%fd212, %fd210, %fd211;
	ld.global.f64 	%fd213, [%rd69+28672];
	add.f64 	%fd332, %fd212, %fd213;
	add.s32 	%r267, %r267, 4096;
$L__BB6_10:
	setp.eq.s32 	%p29, %r16, 0;
	@%p29 bra 	$L__BB6_16;
	and.b32  	%r19, %r8, 3;
	setp.lt.u32 	%p30, %r16, 4;
	@%p30 bra 	$L__BB6_13;
	cvt.s64.s32 	%rd70, %r267;
	add.s64 	%rd71, %rd70, %rd4;
	shl.b64 	%rd72, %rd71, 3;
	add.s64 	%rd73, %rd2, %rd72;
	ld.global.f64 	%fd215, [%rd73];
	add.f64 	%fd216, %fd332, %fd215;
	ld.global.f64 	%fd217, [%rd73+4096];
	add.f64 	%fd218, %fd216, %fd217;
	ld.global.f64 	%fd219, [%rd73+8192];
	add.f64 	%fd220, %fd218, %fd219;
	ld.global.f64 	%fd221, [%rd73+12288];
	add.f64 	%fd332, %fd220, %fd221;
	add.s32 	%r267, %r267, 2048;
$L__BB6_13:
	setp.eq.s32 	%p31, %r19, 0;
	@%p31 bra 	$L__BB6_16;
	mul.wide.u32 	%rd74, %r2, 28672;
	add.s64 	%rd9, %rd2, %rd74;
	neg.s32 	%r270, %r19;
$L__BB6_15:
	.pragma "nounroll";
	mul.wide.s32 	%rd75, %r267, 8;
	add.s64 	%rd76, %rd9, %rd75;
	ld.global.f64 	%fd222, [%rd76];
	add.f64 	%fd332, %fd332, %fd222;
	add.s32 	%r267, %r267, 512;
	add.s32 	%r270, %r270, 1;
	setp.ne.s32 	%p32, %r270, 0;
	@%p32 bra 	$L__BB6_15;
$L__BB6_16:
	setp.lt.s32 	%p33, %r4, 512;
	@%p33 bra 	$L__BB6_21;
	// begin inline asm
	mov.u32 %r208, %laneid;
	// end inline asm
	mov.b64 	%rd87, %fd332;
	mov.b64 	{%r210, %r215}, %rd87;
	mov.b32 	%r216, 1;
	mov.b32 	%r257, 31;
	mov.b32 	%r258, -1;
	// begin inline asm
	shfl.sync.down.b32 %r209, %r210, %r216, %r257, %r258;
	// end inline asm
	// begin inline asm
	shfl.sync.down.b32 %r214, %r215, %r216, %r257, %r258;
	// end inline asm
	mov.b64 	%rd88, {%r209, %r214};
	mov.b64 	%fd281, %rd88;
	setp.gt.s32 	%p57, %r208, 30;
	add.f64 	%fd282, %fd332, %fd281;
	selp.f64 	%fd283, %fd332, %fd282, %p57;
	mov.b64 	%rd89, %fd283;
	mov.b64 	{%r220, %r225}, %rd89;
	mov.b32 	%r226, 2;
	// begin inline asm
	shfl.sync.down.b32 %r219, %r220, %r226, %r257, %r258;
	// end inline asm
	// begin inline asm
	shfl.sync.down.b32 %r224, %r225, %r226, %r257, %r258;
	// end inline asm
	mov.b64 	%rd90, {%r219, %r224};
	mov.b64 	%fd284, %rd90;
	setp.gt.s32 	%p58, %r208, 29;
	add.f64 	%fd285, %fd283, %fd284;
	selp.f64 	%fd286, %fd283, %fd285, %p58;
	mov.b64 	%rd91, %fd286;
	mov.b64 	{%r230, %r235}, %rd91;
	mov.b32 	%r236, 4;
	// begin inline asm
	shfl.sync.down.b32 %r229, %r230, %r236, %r257, %r258;
	// end inline asm
	// begin inline asm
	shfl.sync.down.b32 %r234, %r235, %r236, %r257, %r258;
	// end inline asm
	mov.b64 	%rd92, {%r229, %r234};
	mov.b64 	%fd287, %rd92;
	setp.gt.s32 	%p59, %r208, 27;
	add.f64 	%fd288, %fd286, %fd287;
	selp.f64 	%fd289, %fd286, %fd288, %p59;
	mov.b64 	%rd93, %fd289;
	mov.b64 	{%r240, %r245}, %rd93;
	mov.b32 	%r246, 8;
	// begin inline asm
	shfl.sync.down.b32 %r239, %r240, %r246, %r257, %r258;
	// end inline asm
	// begin inline asm
	shfl.sync.down.b32 %r244, %r245, %r246, %r257, %r258;
	// end inline asm
	mov.b64 	%rd94, {%r239, %r244};
	mov.b64 	%fd290, %rd94;
	setp.gt.s32 	%p60, %r208, 23;
	add.f64 	%fd291, %fd289, %fd290;
	selp.f64 	%fd292, %fd289, %fd291, %p60;
	mov.b64 	%rd95, %fd292;
	mov.b64 	{%r250, %r255}, %rd95;
	mov.b32 	%r256, 16;
	// begin inline asm
	shfl.sync.down.b32 %r249, %r250, %r256, %r257, %r258;
	// end inline asm
	// begin inline asm
	shfl.sync.down.b32 %r254, %r255, %r256, %r257, %r258;
	// end inline asm
	mov.b64 	%rd96, {%r249, %r254};
	mov.b64 	%fd293, %rd96;
	setp.gt.s32 	%p61, %r208, 15;
	add.f64 	%fd16, %fd292, %fd293;
	selp.f64 	%fd343, %fd292, %fd16, %p61;
	setp.ne.s32 	%p62, %r208, 0;
	@%p62 bra 	$L__BB6_19;
	shr.u32 	%r259, %r5, 2;
	and.b32  	%r260, %r259, 248;
	mov.u32 	%r261, _ZZN3cub18CUB_300001_SM_10006detail6reduce18DeviceReduceKernelINS2_10policy_hubIdyN4cuda3std3__44plusIdEEE10Policy1000EN6thrust24THRUST_300001_SM_1000_NS10device_ptrIdEEyS9_dNS7_10__identityEEEvT0_PT3_T1_NS0_13GridEvenShareISK_EET2_T4_E12temp_storage;
	add.s32 	%r262, %r261, %r260;
	st.shared.f64 	[%r262+16], %fd16;
$L__BB6_19:
	bar.sync 	0;
	setp.ne.s32 	%p63, %r5, 0;
	@%p63 bra 	$L__BB6_46;
	ld.shared.f64 	%fd294, [_ZZN3cub18CUB_300001_SM_10006detail6reduce18DeviceReduceKernelINS2_10policy_hubIdyN4cuda3std3__44plusIdEEE10Policy1000EN6thrust24THRUST_300001_SM_1000_NS10device_ptrIdEEyS9_dNS7_10__identityEEEvT0_PT3_T1_NS0_13GridEvenShareISK_EET2_T4_E12temp_storage+24];
	add.f64 	%fd295, %fd343, %fd294;
	ld.shared.f64 	%fd296, [_ZZN3cub18CUB_300001_SM_10006detail6reduce18DeviceReduceKernelINS2_10policy_hubIdyN4cuda3std3__44plusIdEEE10Policy1000EN6thrust24THRUST_300001_SM_1000_NS10device_ptrIdEEyS9_dNS7_10__identityEEEvT0_PT3_T1_NS0_13GridEvenShareISK_EET2_T4_E12temp_storage+32];
	add.f64 	%fd297, %fd295, %fd296;
	ld.shared.f64 	%fd298, [_ZZN3cub18CUB_300001_SM_10006detail6reduce18DeviceReduceKernelINS2_10policy_hubIdyN4cuda3std3__44plusIdEEE10Policy1000EN6thrust24THRUST_300001_SM_1000_NS10device_ptrIdEEyS9_dNS7_10__identityEEEvT0_PT3_T1_NS0_13GridEvenShareISK_EET2_T4_E12temp_storage+40];
	add.f64 	%fd299, %fd297, %fd298;
	ld.shared.f64 	%fd300, [_ZZN3cub18CUB_300001_SM_10006detail6reduce18DeviceReduceKernelINS2_10policy_hubIdyN4cuda3std3__44plusIdEEE10Policy1000EN6thrust24THRUST_300001_SM_1000_NS10device_ptrIdEEyS9_dNS7_10__identityEEEvT0_PT3_T1_NS0_13GridEvenShareISK_EET2_T4_E12temp_storage+48];
	add.f64 	%fd301, %fd299, %fd300;
	ld.shared.f64 	%fd302, [_ZZN3cub18CUB_300001_SM_10006detail6reduce18DeviceReduceKernelINS2_10policy_hubIdyN4cuda3std3__44plusIdEEE10Policy1000EN6thrust24THRUST_300001_SM_1000_NS10device_ptrIdEEyS9_dNS7_10__identityEEEvT0_PT3_T1_NS0_13GridEvenShareISK_EET2_T4_E12temp_storage+56];
	add.f64 	%fd303, %fd301, %fd302;
	ld.shared.f64 	%fd304, [_ZZN3cub18CUB_300001_SM_10006detail6reduce18DeviceReduceKernelINS2_10policy_hubIdyN4cuda3std3__44plusIdEEE10Policy1000EN6thrust24THRUST_300001_SM_1000_NS10device_ptrIdEEyS9_dNS7_10__identityEEEvT0_PT3_T1_NS0_13GridEvenShareISK_EET2_T4_E12temp_storage+64];
	add.f64 	%fd305, %fd303, %fd304;
	ld.shared.f64 	%fd306, [_ZZN3cub18CUB_300001_SM_10006detail6reduce18DeviceReduceKernelINS2_10policy_hubIdyN4cuda3std3__44plusIdEEE10Policy1000EN6thrust24THRUST_300001_SM_1000_NS10device_ptrIdEEyS9_dNS7_10__identityEEEvT0_PT3_T1_NS0_13GridEvenShareISK_EET2_T4_E12temp_storage+72];
	add.f64 	%fd307, %fd305, %fd306;
	ld.shared.f64 	%fd308, [_ZZN3cub18CUB_300001_SM_10006detail6reduce18DeviceReduceKernelINS2_10policy_hubIdyN4cuda3std3__44plusIdEEE10Policy1000EN6thrust24THRUST_300001_SM_1000_NS10device_ptrIdEEyS9_dNS7_10__identityEEEvT0_PT3_T1_NS0_13GridEvenShareISK_EET2_T4_E12temp_storage+80];
	add.f64 	%fd309, %fd307, %fd308;
	ld.shared.f64 	%fd310, [_ZZN3cub18CUB_300001_SM_10006detail6reduce18DeviceReduceKernelINS2_10policy_hubIdyN4cuda3std3__44plusIdEEE10Policy1000EN6thrust24THRUST_300001_SM_1000_NS10device_ptrIdEEyS9_dNS7_10__identityEEEvT0_PT3_T1_NS0_13GridEvenShareISK_EET2_T4_E12temp_storage+88];
	add.f64 	%fd311, %fd309, %fd310;
	ld.shared.f64 	%fd312, [_ZZN3cub18CUB_300001_SM_10006detail6reduce18DeviceReduceKernelINS2_10policy_hubIdyN4cuda3std3__44plusIdEEE10Policy1000EN6thrust24THRUST_300001_SM_1000_NS10device_ptrIdEEyS9_dNS7_10__identityEEEvT0_PT3_T1_NS0_13GridEvenShareISK_EET2_T4_E12temp_storage+96];
	add.f64 	%fd313, %fd311, %fd312;
	ld.shared.f64 	%fd314, [_ZZN3cub18CUB_300001_SM_10006detail6reduce18DeviceReduceKernelINS2_10policy_hubIdyN4cuda3std3__44plusIdEEE10Policy1000EN6thrust24THRUST_300001_SM_1000_NS10device_ptrIdEEyS9_dNS7_10__identityEEEvT0_PT3_T1_NS0_13GridEvenShareISK_EET2_T4_E12temp_storage+104];
	add.f64 	%fd315, %fd313, %fd314;
	ld.shared.f64 	%fd316, [_ZZN3cub18CUB_300001_SM_10006detail6reduce18DeviceReduceKernelINS2_10policy_hubIdyN4cuda3std3__44plusIdEEE10Policy1000EN6thrust24THRUST_300001_SM_1000_NS10device_ptrIdEEyS9_dNS7_10__identityEEEvT0_PT3_T1_NS0_13GridEvenShareISK_EET2_T4_E12temp_storage+112];
	add.f64 	%fd317, %fd315, %fd316;
	ld.shared.f64 	%fd318, [_ZZN3cub18CUB_300001_SM_10006detail6reduce18DeviceReduceKernelINS2_10policy_hubIdyN4cuda3std3__44plusIdEEE10Policy1000EN6thrust24THRUST_300001_SM_1000_NS10device_ptrIdEEyS9_dNS7_10__identityEEEvT0_PT3_T1_NS0_13GridEvenShareISK_EET2_T4_E12temp_storage+120];
	add.f64 	%fd319, %fd317, %fd318;
	ld.shared.f64 	%fd320, [_ZZN3cub18CUB_300001_SM_10006detail6reduce18DeviceReduceKernelINS2_10policy_hubIdyN4cuda3std3__44plusIdEEE10Policy1000EN6thrust24THRUST_300001_SM_1000_NS10device_ptrIdEEyS9_dNS7_10__identityEEEvT0_PT3_T1_NS0_13GridEvenShareISK_EET2_T4_E12temp_storage+128];
	add.f64 	%fd321, %fd319, %fd320;
	ld.shared.f64 	%fd322, [_ZZN3cub18CUB_300001_SM_10006detail6reduce18DeviceReduceKernelINS2_10policy_hubIdyN4cuda3std3__44plusIdEEE10Policy1000EN6thrust24THRUST_300001_SM_1000_NS10device_ptrIdEEyS9_dNS7_10__identityEEEvT0_PT3_T1_NS0_13GridEvenShareISK_EET2_T4_E12temp_storage+136];
	add.f64 	%fd343, %fd321, %fd322;
	bra.uni 	$L__BB6_46;
$L__BB6_21:
	// begin inline asm
	mov.u32 %r145, %laneid;
	// end inline asm
	and.b32  	%r196, %r5, 992;
	add.s32 	%r197, %r196, 32;
	setp.gt.s32 	%p34, %r197, %r4;
	not.b32 	%r198, %r196;
	add.s32 	%r199, %r4, %r198;
	selp.b32 	%r194, %r199, 31, %p34;
	mov.b64 	%rd77, %fd332;
	mov.b64 	{%r147, %r152}, %rd77;
	mov.b32 	%r153, 1;
	mov.b32 	%r195, -1;
	// begin inline asm
	shfl.sync.down.b32 %r146, %r147, %r153, %r194, %r195;
	// end inline asm
	// begin inline asm
	shfl.sync.down.b32 %r151, %r152, %r153, %r194, %r195;
	// end inline asm
	mov.b64 	%rd78, {%r146, %r151};
	mov.b64 	%fd223, %rd78;
	setp.lt.s32 	%p35, %r145, %r194;
	add.f64 	%fd224, %fd332, %fd223;
	selp.f64 	%fd225, %fd224, %fd332, %p35;
	mov.b64 	%rd79, %fd225;
	mov.b64 	{%r157, %r162}, %rd79;
	mov.b32 	%r163, 2;
	// begin inline asm
	shfl.sync.down.b32 %r156, %r157, %r163, %r194, %r195;
	// end inline asm
	// begin inline asm
	shfl.sync.down.b32 %r161, %r162, %r163, %r194, %r195;
	// end inline asm
	mov.b64 	%rd80, {%r156, %r161};
	mov.b64 	%fd226, %rd80;
	add.s32 	%r200, %r145, 2;
	setp.gt.s32 	%p36, %r200, %r194;
	add.f64 	%fd227, %fd225, %fd226;
	selp.f64 	%fd228, %fd225, %fd227, %p36;
	mov.b64 	%rd81, %fd228;
	mov.b64 	{%r167, %r172}, %rd81;
	mov.b32 	%r173, 4;
	// begin inline asm
	shfl.sync.down.b32 %r166, %r167, %r173, %r194, %r195;
	// end inline asm
	// begin inline asm
	shfl.sync.down.b32 %r171, %r172, %r173, %r194, %r195;
	// end inline asm
	mov.b64 	%rd82, {%r166, %r171};
	mov.b64 	%fd229, %rd82;
	add.s32 	%r201, %r145, 4;
	setp.gt.s32 	%p37, %r201, %r194;
	add.f64 	%fd230, %fd228, %fd229;
	selp.f64 	%fd231, %fd228, %fd230, %p37;
	mov.b64 	%rd83, %fd231;
	mov.b64 	{%r177, %r182}, %rd83;
	mov.b32 	%r183, 8;
	// begin inline asm
	shfl.sync.down.b32 %r176, %r177, %r183, %r194, %r195;
	// end inline asm
	// begin inline asm
	shfl.sync.down.b32 %r181, %r182, %r183, %r194, %r195;
	// end inline asm
	mov.b64 	%rd84, {%r176, %r181};
	mov.b64 	%fd232, %rd84;
	add.s32 	%r202, %r145, 8;
	setp.gt.s32 	%p38, %r202, %r194;
	add.f64 	%fd233, %fd231, %fd232;
	selp.f64 	%fd234, %fd231, %fd233, %p38;
	mov.b64 	%rd85, %fd234;
	mov.b64 	{%r187, %r192}, %rd85;
	mov.b32 	%r193, 16;
	// begin inline asm
	shfl.sync.down.b32 %r186, %r187, %r193, %r194, %r195;
	// end inline asm
	// begin inline asm
	shfl.sync.down.b32 %r191, %r192, %r193, %r194, %r195;
	// end inline asm
	mov.b64 	%rd86, {%r186, %r191};
	mov.b64 	%fd235, %rd86;
	add.s32 	%r203, %r145, 16;
	setp.gt.s32 	%p39, %r203, %r194;
	add.f64 	%fd236, %fd234, %fd235;
	selp.f64 	%fd343, %fd234, %fd236, %p39;
	setp.ne.s32 	%p40, %r145, 0;
	@%p40 bra 	$L__BB6_23;
	shr.u32 	%r204, %r5, 2;
	and.b32  	%r205, %r204, 248;
	mov.u32 	%r206, _ZZN3cub18CUB_300001_SM_10006detail6reduce18DeviceReduceKernelINS2_10policy_hubIdyN4cuda3std3__44plusIdEEE10Policy1000EN6thrust24THRUST_300001_SM_1000_NS10device_ptrIdEEyS9_dNS7_10__identityEEEvT0_PT3_T1_NS0_13GridEvenShareISK_EET2_T4_E12temp_storage;
	add.s32 	%r207, %r206, %r205;
	st.shared.f64 	[%r207+16], %fd343;
$L__BB6_23:
	bar.sync 	0;
	setp.ne.s32 	%p41, %r5, 0;
	@%p41 bra 	$L__BB6_46;
	setp.gt.s32 	%p42, %r4, 32;
	ld.shared.f64 	%fd237, [_ZZN3cub18CUB_300001_SM_10006detail6reduce18DeviceReduceKernelINS2_10policy_hubIdyN4cuda3std3__44plusIdEEE10Policy1000EN6thrust24THRUST_300001_SM_1000_NS10device_ptrIdEEyS9_dNS7_10__identityEEEvT0_PT3_T1_NS0_13GridEvenShareISK_EET2_T4_E12temp_storage+24];
	add.f64 	%fd238, %fd343, %fd237;
	selp.f64 	%fd239, %fd238, %fd343, %p42;
	setp.gt.s32 	%p43, %r4, 64;
	ld.shared.f64 	%fd240, [_ZZN3cub18CUB_300001_SM_10006detail6reduce18DeviceReduceKernelINS2_10policy_hubIdyN4cuda3std3__44plusIdEEE10Policy1000EN6thrust24THRUST_300001_SM_1000_NS10device_ptrIdEEyS9_dNS7_10__identityEEEvT0_PT3_T1_NS0_13GridEvenShareISK_EET2_T4_E12temp_storage+32];
	add.f64 	%fd241, %fd240, %fd239;
	selp.f64 	%fd242, %fd241, %fd239, %p43;
	setp.gt.s32 	%p44, %r4, 96;
	ld.shared.f64 	%fd243, [_ZZN3cub18CUB_300001_SM_10006detail6reduce18DeviceReduceKernelINS2_10policy_hubIdyN4cuda3std3__44plusIdEEE10Policy1000EN6thrust24THRUST_300001_SM_1000_NS10device_ptrIdEEyS9_dNS7_10__identityEEEvT0_PT3_T1_NS0_13GridEvenShareISK_EET2_T4_E12temp_storage+40];
	add.f64 	%fd244, %fd243, %fd242;
	selp.f64 	%fd245, %fd244, %fd242, %p44;
	setp.gt.s32 	%p45, %r4, 128;
	ld.shared.f64 	%fd246, [_ZZN3cub18CUB_300001_SM_10006detail6reduce18DeviceReduceKernelINS2_10policy_hubIdyN4cuda3std3__44plusIdEEE10Policy1000EN6thrust24THRUST_300001_SM_1000_NS10device_ptrIdEEyS9_dNS7_10__identityEEEvT0_PT3_T1_NS0_13GridEvenShareISK_EET2_T4_E12temp_storage+48];
	add.f64 	%fd247, %fd246, %fd245;
	selp.f64 	%fd248, %fd247, %fd245, %p45;
	setp.gt.s32 	%p46, %r4, 160;
	ld.shared.f64 	%fd249, [_ZZN3cub18CUB_300001_SM_10006detail6reduce18DeviceReduceKernelINS2_10policy_hubIdyN4cuda3std3__44plusIdEEE10Policy1000EN6thrust24THRUST_300001_SM_1000_NS10device_ptrIdEEyS9_dNS7_10__identityEEEvT0_PT3_T1_NS0_13GridEvenShareISK_EET2_T4_E12temp_storage+56];
	add.f64 	%fd250, %fd249, %fd248;
	selp.f64 	%fd251, %fd250, %fd248, %p46;
	setp.gt.s32 	%p47, %r4, 192;
	ld.shared.f64 	%fd252, [_ZZN3cub18CUB_300001_SM_10006detail6reduce18DeviceReduceKernelINS2_10policy_hubIdyN4cuda3std3__44plusIdEEE10Policy1000EN6thrust24THRUST_300001_SM_1000_NS10device_ptrIdEEyS9_dNS7_10__identityEEEvT0_PT3_T1_NS0_13GridEvenShareISK_EET2_T4_E12temp_storage+64];
	add.f64 	%fd253, %fd252, %fd251;
	selp.f64 	%fd254, %fd253, %fd251, %p47;
	setp.gt.s32 	%p48, %r4, 224;
	ld.shared.f64 	%fd255, [_ZZN3cub18CUB_300001_SM_10006detail6reduce18DeviceReduceKernelINS2_10policy_hubIdyN4cuda3std3__44plusIdEEE10Policy1000EN6thrust24THRUST_300001_SM_1000_NS10device_ptrIdEEyS9_dNS7_10__identityEEEvT0_PT3_T1_NS0_13GridEvenShareISK_EET2_T4_E12temp_storage+72];
	add.f64 	%fd256, %fd255, %fd254;
	selp.f64 	%fd257, %fd256, %fd254, %p48;
	setp.gt.s32 	%p49, %r4, 256;
	ld.shared.f64 	%fd258, [_ZZN3cub18CUB_300001_SM_10006detail6reduce18DeviceReduceKernelINS2_10policy_hubIdyN4cuda3std3__44plusIdEEE10Policy1000EN6thrust24THRUST_300001_SM_1000_NS10device_ptrIdEEyS9_dNS7_10__identityEEEvT0_PT3_T1_NS0_13GridEvenShareISK_EET2_T4_E12temp_storage+80];
	add.f64 	%fd259, %fd258, %fd257;
	selp.f64 	%fd260, %fd259, %fd257, %p49;
	setp.gt.s32 	%p50, %r4, 288;
	ld.shared.f64 	%fd261, [_ZZN3cub18CUB_300001_SM_10006detail6reduce18DeviceReduceKernelINS2_10policy_hubIdyN4cuda3std3__44plusIdEEE10Policy1000EN6thrust24THRUST_300001_SM_1000_NS10device_ptrIdEEyS9_dNS7_10__identityEEEvT0_PT3_T1_NS0_13GridEvenShareISK_EET2_T4_E12temp_storage+88];
	add.f64 	%fd262, %fd261, %fd260;
	selp.f64 	%fd263, %fd262, %fd260, %p50;
	setp.gt.s32 	%p51, %r4, 320;
	ld.shared.f64 	%fd264, [_ZZN3cub18CUB_300001_SM_10006detail6reduce18DeviceReduceKernelINS2_10policy_hubIdyN4cuda3std3__44plusIdEEE10Policy1000EN6thrust24THRUST_300001_SM_1000_NS10device_ptrIdEEyS9_dNS7_10__identityEEEvT0_PT3_T1_NS0_13GridEvenShareISK_EET2_T4_E12temp_storage+96];
	add.f64 	%fd265, %fd264, %fd263;
	selp.f64 	%fd266, %fd265, %fd263, %p51;
	setp.gt.s32 	%p52, %r4, 352;
	ld.shared.f64 	%fd267, [_ZZN3cub18CUB_300001_SM_10006detail6reduce18DeviceReduceKernelINS2_10policy_hubIdyN4cuda3std3__44plusIdEEE10Policy1000EN6thrust24THRUST_300001_SM_1000_NS10device_ptrIdEEyS9_dNS7_10__identityEEEvT0_PT3_T1_NS0_13GridEvenShareISK_EET2_T4_E12temp_storage+104];
	add.f64 	%fd268, %fd267, %fd266;
	selp.f64 	%fd269, %fd268, %fd266, %p52;
	setp.gt.s32 	%p53, %r4, 384;
	ld.shared.f64 	%fd270, [_ZZN3cub18CUB_300001_SM_10006detail6reduce18DeviceReduceKernelINS2_10policy_hubIdyN4cuda3std3__44plusIdEEE10Policy1000EN6thrust24THRUST_300001_SM_1000_NS10device_ptrIdEEyS9_dNS7_10__identityEEEvT0_PT3_T1_NS0_13GridEvenShareISK_EET2_T4_E12temp_storage+112];
	add.f64 	%fd271, %fd270, %fd269;
	selp.f64 	%fd272, %fd271, %fd269, %p53;
	setp.gt.s32 	%p54, %r4, 416;
	ld.shared.f64 	%fd273, [_ZZN3cub18CUB_300001_SM_10006detail6reduce18DeviceReduceKernelINS2_10policy_hubIdyN4cuda3std3__44plusIdEEE10Policy1000EN6thrust24THRUST_300001_SM_1000_NS10device_ptrIdEEyS9_dNS7_10__identityEEEvT0_PT3_T1_NS0_13GridEvenShareISK_EET2_T4_E12temp_storage+120];
	add.f64 	%fd274, %fd273, %fd272;
	selp.f64 	%fd275, %fd274, %fd272, %p54;
	setp.gt.s32 	%p55, %r4, 448;
	ld.shared.f64 	%fd276, [_ZZN3cub18CUB_300001_SM_10006detail6reduce18DeviceReduceKernelINS2_10policy_hubIdyN4cuda3std3__44plusIdEEE10Policy1000EN6thrust24THRUST_300001_SM_1000_NS10device_ptrIdEEyS9_dNS7_10__identityEEEvT0_PT3_T1_NS0_13GridEvenShareISK_EET2_T4_E12temp_storage+128];
	add.f64 	%fd277, %fd276, %fd275;
	selp.f64 	%fd278, %fd277, %fd275, %p55;
	setp.gt.s32 	%p56, %r4, 480;
	ld.shared.f64 	%fd279, [_ZZN3cub18CUB_300001_SM_10006detail6reduce18DeviceReduceKernelINS2_10policy_hubIdyN4cuda3std3__44plusIdEEE10Policy1000EN6thrust24THRUST_300001_SM_1000_NS10device_ptrIdEEyS9_dNS7_10__identityEEEvT0_PT3_T1_NS0_13GridEvenShareISK_EET2_T4_E12temp_storage+136];
	add.f64 	%fd280, %fd279, %fd278;
	selp.f64 	%fd343, %fd280, %fd278, %p56;
	bra.uni 	$L__BB6_46;
$L__BB6_25:
	cvt.u32.u64 	%r52, %rd4;
	mov.u32 	%r27, %tid.x;
	add.s32 	%r53, %r52, %r27;
	mul.wide.u32 	%rd27, %r53, 8;
	add.s64 	%rd28, %rd2, %rd27;
	ld.global.f64 	%fd41, [%rd28];
	ld.global.f64 	%fd42, [%rd28+4096];
	ld.global.f64 	%fd43, [%rd28+8192];
	ld.global.f64 	%fd44, [%rd28+12288];
	ld.global.f64 	%fd45, [%rd28+16384];
	ld.global.f64 	%fd46, [%rd28+20480];
	ld.global.f64 	%fd47, [%rd28+24576];
	add.f64 	%fd48, %fd41, %fd42;
	add.f64 	%fd49, %fd48, %fd43;
	add.f64 	%fd50, %fd49, %fd44;
	add.f64 	%fd51, %fd50, %fd45;
	add.f64 	%fd52, %fd51, %fd46;
	add.f64 	%fd342, %fd52, %fd47;
	setp.lt.u64 	%p2, %rd5, %rd3;
	@%p2 bra 	$L__BB6_42;
	cvt.u32.u64 	%r55, %rd3;
	cvt.u64.u32 	%rd10, %r27;
	add.s64 	%rd103, %rd4, %rd3;
	cvt.u32.u64 	%r28, %rd1;
	not.b32 	%r57, %r27;
	add.s32 	%r58, %r57, %r28;
	sub.s32 	%r59, %r58, %r55;
	sub.s32 	%r272, %r59, %r52;
	add.s64 	%rd29, %rd103, %rd10;
	shl.b64 	%rd30, %rd29, 3;
	add.s64 	%rd31, %rd30, %rd2;
	add.s64 	%rd102, %rd31, 32768;
	mov.b32 	%r273, 0;
	mov.u64 	%rd104, %rd4;
$L__BB6_27:
	cvt.s64.s32 	%rd16, %r50;
	add.s64 	%rd104, %rd104, %rd16;
	add.s64 	%rd32, %rd1, -3584;
	setp.gt.u64 	%p3, %rd104, %rd32;
	@%p3 bra 	$L__BB6_29;
	mul.lo.s32 	%r61, %r1, 3584;
	cvt.s64.s32 	%rd33, %r61;
	add.s64 	%rd34, %rd104, %rd10;
	shl.b64 	%rd35, %rd34, 3;
	add.s64 	%rd36, %rd2, %rd35;
	ld.global.f64 	%fd53, [%rd36];
	ld.global.f64 	%fd54, [%rd36+4096];
	ld.global.f64 	%fd55, [%rd36+8192];
	ld.global.f64 	%fd56, [%rd36+12288];
	ld.global.f64 	%fd57, [%rd36+16384];
	ld.global.f64 	%fd58, [%rd36+20480];
	ld.global.f64 	%fd59, [%rd36+24576];
	add.f64 	%fd60, %fd342, %fd53;
	add.f64 	%fd61, %fd60, %fd54;
	add.f64 	%fd62, %fd61, %fd55;
	add.f64 	%fd63, %fd62, %fd56;
	add.f64 	%fd64, %fd63, %fd57;
	add.f64 	%fd65, %fd64, %fd58;
	add.f64 	%fd342, %fd65, %fd59;
	sub.s64 	%rd37, %rd1, %rd104;
	setp.lt.u64 	%p4, %rd37, %rd33;
	add.s32 	%r273, %r273, 1;
	add.s64 	%rd103, %rd103, %rd33;
	sub.s32 	%r272, %r272, %r61;
	mul.wide.s32 	%rd38, %r61, 8;
	add.s64 	%rd102, %rd102, %rd38;
	@%p4 bra 	$L__BB6_42;
	bra.uni 	$L__BB6_27;
$L__BB6_29:
	setp.le.u64 	%p5, %rd1, %rd104;
	cvt.u32.u64 	%r62, %rd104;
	cvt.u32.u64 	%r63, %rd1;
	sub.s32 	%r64, %r63, %r62;
	setp.ge.s32 	%p6, %r27, %r64;
	or.pred  	%p7, %p5, %p6;
	@%p7 bra 	$L__BB6_42;
	cvt.u32.u64 	%r66, %rd16;
	cvt.u32.u64 	%r67, %rd4;
	not.b32 	%r68, %r27;
	add.s32 	%r69, %r68, %r28;
	add.s32 	%r70, %r66, %r67;
	sub.s32 	%r71, %r69, %r70;
	mul.lo.s32 	%r72, %r1, %r273;
	mad.lo.s32 	%r73, %r72, -3584, %r71;
	shr.u32 	%r74, %r73, 9;
	add.s32 	%r34, %r74, 1;
	and.b32  	%r35, %r34, 15;
	setp.lt.u32 	%p8, %r73, 7680;
	mov.u32 	%r276, %r27;
	@%p8 bra 	$L__BB6_33;
	shr.u32 	%r75, %r272, 9;
	add.s32 	%r76, %r75, 1;
	and.b32  	%r77, %r76, 16777200;
	neg.s32 	%r274, %r77;
	mov.u32 	%r276, %r27;
$L__BB6_32:
	.pragma "nounroll";
	ld.global.f64 	%fd67, [%rd102+-32768];
	add.f64 	%fd68, %fd342, %fd67;
	ld.global.f64 	%fd69, [%rd102+-28672];
	add.f64 	%fd70, %fd68, %fd69;
	ld.global.f64 	%fd71, [%rd102+-24576];
	add.f64 	%fd72, %fd70, %fd71;
	ld.global.f64 	%fd73, [%rd102+-20480];
	add.f64 	%fd74, %fd72, %fd73;
	ld.global.f64 	%fd75, [%rd102+-16384];
	add.f64 	%fd76, %fd74, %fd75;
	ld.global.f64 	%fd77, [%rd102+-12288];
	add.f64 	%fd78, %fd76, %fd77;
	ld.global.f64 	%fd79, [%rd102+-8192];
	add.f64 	%fd80, %fd78, %fd79;
	ld.global.f64 	%fd81, [%rd102+-4096];
	add.f64 	%fd82, %fd80, %fd81;
	ld.global.f64 	%fd83, [%rd102];
	add.f64 	%fd84, %fd82, %fd83;
	ld.global.f64 	%fd85, [%rd102+4096];
	add.f64 	%fd86, %fd84, %fd85;
	ld.global.f64 	%fd87, [%rd102+8192];
	add.f64 	%fd88, %fd86, %fd87;
	ld.global.f64 	%fd89, [%rd102+12288];
	add.f64 	%fd90, %fd88, %fd89;
	ld.global.f64 	%fd91, [%rd102+16384];
	add.f64 	%fd92, %fd90, %fd91;
	ld.global.f64 	%fd93, [%rd102+20480];
	add.f64 	%fd94, %fd92, %fd93;
	ld.global.f64 	%fd95, [%rd102+24576];
	add.f64 	%fd96, %fd94, %fd95;
	ld.global.f64 	%fd97, [%rd102+28672];
	add.f64 	%fd342, %fd96, %fd97;
	add.s32 	%r276, %r276, 8192;
	add.s32 	%r274, %r274, 16;
	add.s64 	%rd102, %rd102, 65536;
	setp.ne.s32 	%p9, %r274, 0;
	@%p9 bra 	$L__BB6_32;
$L__BB6_33:
	setp.eq.s32 	%p10, %r35, 0;
	@%p10 bra 	$L__BB6_42;
	and.b32  	%r42, %r34, 7;
	setp.lt.u32 	%p11, %r35, 8;
	@%p11 bra 	$L__BB6_36;
	cvt.u64.u32 	%rd39, %r276;
	add.s64 	%rd40, %rd104, %rd39;
	shl.b64 	%rd41, %rd40, 3;
	add.s64 	%rd42, %rd2, %rd41;
	ld.global.f64 	%fd99, [%rd42];
	add.f64 	%fd100, %fd342, %fd99;
	ld.global.f64 	%fd101, [%rd42+4096];
	add.f64 	%fd102, %fd100, %fd101;
	ld.global.f64 	%fd103, [%rd42+8192];
	add.f64 	%fd104, %fd102, %fd103;
	ld.global.f64 	%fd105, [%rd42+12288];
	add.f64 	%fd106, %fd104, %fd105;
	ld.global.f64 	%fd107, [%rd42+16384];
	add.f64 	%fd108, %fd106, %fd107;
	ld.global.f64 	%fd109, [%rd42+20480];
	add.f64 	%fd110, %fd108, %fd109;
	ld.global.f64 	%fd111, [%rd42+24576];
	add.f64 	%fd112, %fd110, %fd111;
	ld.global.f64 	%fd113, [%rd42+28672];
	add.f64 	%fd342, %fd112, %fd113;
	add.s32 	%r276, %r276, 4096;
$L__BB6_36:
	setp.eq.s32 	%p12, %r42, 0;
	@%p12 bra 	$L__BB6_42;
	setp.lt.u32 	%p13, %r42, 4;
	@%p13 bra 	$L__BB6_39;
	cvt.u64.u32 	%rd43, %r276;
	add.s64 	%rd44, %rd104, %rd43;
	shl.b64 	%rd45, %rd44, 3;
	add.s64 	%rd46, %rd2, %rd45;
	ld.global.f64 	%fd115, [%rd46];
	add.f64 	%fd116, %fd342, %fd115;
	ld.global.f64 	%fd117, [%rd46+4096];
	add.f64 	%fd118, %fd116, %fd117;
	ld.global.f64 	%fd119, [%rd46+8192];
	add.f64 	%fd120, %fd118, %fd119;
	ld.global.f64 	%fd121, [%rd46+12288];
	add.f64 	%fd342, %fd120, %fd121;
	add.s32 	%r276, %r276, 2048;
$L__BB6_39:
	and.b32  	%r78, %r34, 3;
	setp.eq.s32 	%p14, %r78, 0;
	@%p14 bra 	$L__BB6_42;
	cvt.u64.u32 	%rd47, %r276;
	add.s64 	%rd48, %rd47, %rd103;
	shl.b64 	%rd49, %rd48, 3;
	add.s64 	%rd106, %rd2, %rd49;
	cvt.u16.u32 	%rs1, %r272;
	shr.u16 	%rs2, %rs1, 9;
	add.s16 	%rs3, %rs2, 1;
	cvt.u32.u16 	%r79, %rs3;
	and.b32  	%r80, %r79, 3;
	neg.s32 	%r279, %r80;
$L__BB6_41:
	.pragma "nounroll";
	ld.global.f64 	%fd122, [%rd106];
	add.f64 	%fd342, %fd342, %fd122;
	add.s64 	%rd106, %rd106, 4096;
	add.s32 	%r279, %r279, 1;
	setp.ne.s32 	%p15, %r279, 0;
	@%p15 bra 	$L__BB6_41;
$L__BB6_42:
	// begin inline asm
	mov.u32 %r81, %laneid;
	// end inline asm
	mov.b64 	%rd50, %fd342;
	mov.b64 	{%r83, %r88}, %rd50;
	mov.b32 	%r89, 1;
	mov.b32 	%r130, 31;
	mov.b32 	%r131, -1;
	// begin inline asm
	shfl.sync.down.b32 %r82, %r83, %r89, %r130, %r131;
	// end inline asm
	// begin inline asm
	shfl.sync.down.b32 %r87, %r88, %r89, %r130, %r131;
	// end inline asm
	mov.b64 	%rd51, {%r82, %r87};
	mov.b64 	%fd123, %rd51;
	setp.gt.s32 	%p16, %r81, 30;
	add.f64 	%fd124, %fd342, %fd123;
	selp.f64 	%fd125, %fd342, %fd124, %p16;
	mov.b64 	%rd52, %fd125;
	mov.b64 	{%r93, %r98}, %rd52;
	mov.b32 	%r99, 2;
	// begin inline asm
	shfl.sync.down.b32 %r92, %r93, %r99, %r130, %r131;
	// end inline asm
	// begin inline asm
	shfl.sync.down.b32 %r97, %r98, %r99, %r130, %r131;
	// end inline asm
	mov.b64 	%rd53, {%r92, %r97};
	mov.b64 	%fd126, %rd53;
	setp.gt.s32 	%p17, %r81, 29;
	add.f64 	%fd127, %fd125, %fd126;
	selp.f64 	%fd128, %fd125, %fd127, %p17;
	mov.b64 	%rd54, %fd128;
	mov.b64 	{%r103, %r108}, %rd54;
	mov.b32 	%r109, 4;
	// begin inline asm
	shfl.sync.down.b32 %r102, %r103, %r109, %r130, %r131;
	// end inline asm
	// begin inline asm
	shfl.sync.down.b32 %r107, %r108, %r109, %r130, %r131;
	// end inline asm
	mov.b64 	%rd55, {%r102, %r107};
	mov.b64 	%fd129, %rd55;
	setp.gt.s32 	%p18, %r81, 27;
	add.f64 	%fd130, %fd128, %fd129;
	selp.f64 	%fd131, %fd128, %fd130, %p18;
	mov.b64 	%rd56, %fd131;
	mov.b64 	{%r113, %r118}, %rd56;
	mov.b32 	%r119, 8;
	// begin inline asm
	shfl.sync.down.b32 %r112, %r113, %r119, %r130, %r131;
	// end inline asm
	// begin inline asm
	shfl.sync.down.b32 %r117, %r118, %r119, %r130, %r131;
	// end inline asm
	mov.b64 	%rd57, {%r112, %r117};
	mov.b64 	%fd132, %rd57;
	setp.gt.s32 	%p19, %r81, 23;
	add.f64 	%fd133, %fd131, %fd132;
	selp.f64 	%fd134, %fd131, %fd133, %p19;
	mov.b64 	%rd58, %fd134;
	mov.b64 	{%r123, %r128}, %rd58;
	mov.b32 	%r129, 16;
	// begin inline asm
	shfl.sync.down.b32 %r122, %r123, %r129, %r130, %r131;
	// end inline asm
	// begin inline asm
	shfl.sync.down.b32 %r127, %r128, %r129, %r130, %r131;
	// end inline asm
	mov.b64 	%rd59, {%r122, %r127};
	mov.b64 	%fd135, %rd59;
	setp.gt.s32 	%p20, %r81, 15;
	add.f64 	%fd37, %fd134, %fd135;
	selp.f64 	%fd343, %fd134, %fd37, %p20;
	setp.ne.s32 	%p21, %r81, 0;
	@%p21 bra 	$L__BB6_44;
	shr.u32 	%r132, %r27, 2;
	and.b32  	%r133, %r132, 248;
	mov.u32 	%r134, _ZZN3cub18CUB_300001_SM_10006detail6reduce18DeviceReduceKernelINS2_10policy_hubIdyN4cuda3std3__44plusIdEEE10Policy1000EN6thrust24THRUST_300001_SM_1000_NS10device_ptrIdEEyS9_dNS7_10__identityEEEvT0_PT3_T1_NS0_13GridEvenShareISK_EET2_T4_E12temp_storage;
	add.s32 	%r135, %r134, %r133;
	st.shared.f64 	[%r135+16], %fd37;
$L__BB6_44:
	bar.sync 	0;
	setp.ne.s32 	%p22, %r27, 0;
	@%p22 bra 	$L__BB6_46;
	ld.shared.f64 	%fd136, [_ZZN3cub18CUB_300001_SM_10006detail6reduce18DeviceReduceKernelINS2_10policy_hubIdyN4cuda3std3__44plusIdEEE10Policy1000EN6thrust24THRUST_300001_SM_1000_NS10device_ptrIdEEyS9_dNS7_10__identityEEEvT0_PT3_T1_NS0_13GridEvenShareISK_EET2_T4_E12temp_storage+24];
	add.f64 	%fd137, %fd343, %fd136;
	ld.shared.f64 	%fd138, [_ZZN3cub18CUB_300001_SM_10006detail6reduce18DeviceReduceKernelINS2_10policy_hubIdyN4cuda3std3__44plusIdEEE10Policy1000EN6thrust24THRUST_300001_SM_1000_NS10device_ptrIdEEyS9_dNS7_10__identityEEEvT0_PT3_T1_NS0_13GridEvenShareISK_EET2_T4_E12temp_storage+32];
	add.f64 	%fd139, %fd137, %fd138;
	ld.shared.f64 	%fd140, [_ZZN3cub18CUB_300001_SM_10006detail6reduce18DeviceReduceKernelINS2_10policy_hubIdyN4cuda3std3__44plusIdEEE10Policy1000EN6thrust24THRUST_300001_SM_1000_NS10device_ptrIdEEyS9_dNS7_10__identityEEEvT0_PT3_T1_NS0_13GridEvenShareISK_EET2_T4_E12temp_storage+40];
	add.f64 	%fd141, %fd139, %fd140;
	ld.shared.f64 	%fd142, [_ZZN3cub18CUB_300001_SM_10006detail6reduce18DeviceReduceKernelINS2_10policy_hubIdyN4cuda3std3__44plusIdEEE10Policy1000EN6thrust24THRUST_300001_SM_1000_NS10device_ptrIdEEyS9_dNS7_10__identityEEEvT0_PT3_T1_NS0_13GridEvenShareISK_EET2_T4_E12temp_storage+48];
	add.f64 	%fd143, %fd141, %fd142;
	ld.shared.f64 	%fd144, [_ZZN3cub18CUB_300001_SM_10006detail6reduce18DeviceReduceKernelINS2_10policy_hubIdyN4cuda3std3__44plusIdEEE10Policy1000EN6thrust24THRUST_300001_SM_1000_NS10device_ptrIdEEyS9_dNS7_10__identityEEEvT0_PT3_T1_NS0_13GridEvenShareISK_EET2_T4_E12temp_storage+56];
	add.f64 	%fd145, %fd143, %fd144;
	ld.shared.f64 	%fd146, [_ZZN3cub18CUB_300001_SM_10006detail6reduce18DeviceReduceKernelINS2_10policy_hubIdyN4cuda3std3__44plusIdEEE10Policy1000EN6thrust24THRUST_300001_SM_1000_NS10device_ptrIdEEyS9_dNS7_10__identityEEEvT0_PT3_T1_NS0_13GridEvenShareISK_EET2_T4_E12temp_storage+64];
	add.f64 	%fd147, %fd145, %fd146;
	ld.shared.f64 	%fd148, [_ZZN3cub18CUB_300001_SM_10006detail6reduce18DeviceReduceKernelINS2_10policy_hubIdyN4cuda3std3__44plusIdEEE10Policy1000EN6thrust24THRUST_300001_SM_1000_NS10device_ptrIdEEyS9_dNS7_10__identityEEEvT0_PT3_T1_NS0_13GridEvenShareISK_EET2_T4_E12temp_storage+72];
	add.f64 	%fd149, %fd147, %fd148;
	ld.shared.f64 	%fd150, [_ZZN3cub18CUB_300001_SM_10006detail6reduce18DeviceReduceKernelINS2_10policy_hubIdyN4cuda3std3__44plusIdEEE10Policy1000EN6thrust24THRUST_300001_SM_1000_NS10device_ptrIdEEyS9_dNS7_10__identityEEEvT0_PT3_T1_NS0_13GridEvenShareISK_EET2_T4_E12temp_storage+80];
	add.f64 	%fd151, %fd149, %fd150;
	ld.shared.f64 	%fd152, [_ZZN3cub18CUB_300001_SM_10006detail6reduce18DeviceReduceKernelINS2_10policy_hubIdyN4cuda3std3__44plusIdEEE10Policy1000EN6thrust24THRUST_300001_SM_1000_NS10device_ptrIdEEyS9_dNS7_10__identityEEEvT0_PT3_T1_NS0_13GridEvenShareISK_EET2_T4_E12temp_storage+88];
	add.f64 	%fd153, %fd151, %fd152;
	ld.shared.f64 	%fd154, [_ZZN3cub18CUB_300001_SM_10006detail6reduce18DeviceReduceKernelINS2_10policy_hubIdyN4cuda3std3__44plusIdEEE10Policy1000EN6thrust24THRUST_300001_SM_1000_NS10device_ptrIdEEyS9_dNS7_10__identityEEEvT0_PT3_T1_NS0_13GridEvenShareISK_EET2_T4_E12temp_storage+96];
	add.f64 	%fd155, %fd153, %fd154;
	ld.shared.f64 	%fd156, [_ZZN3cub18CUB_300001_SM_10006detail6reduce18DeviceReduceKernelINS2_10policy_hubIdyN4cuda3std3__44plusIdEEE10Policy1000EN6thrust24THRUST_300001_SM_1000_NS10device_ptrIdEEyS9_dNS7_10__identityEEEvT0_PT3_T1_NS0_13GridEvenShareISK_EET2_T4_E12temp_storage+104];
	add.f64 	%fd157, %fd155, %fd156;
	ld.shared.f64 	%fd158, [_ZZN3cub18CUB_300001_SM_10006detail6reduce18DeviceReduceKernelINS2_10policy_hubIdyN4cuda3std3__44plusIdEEE10Policy1000EN6thrust24THRUST_300001_SM_1000_NS10device_ptrIdEEyS9_dNS7_10__identityEEEvT0_PT3_T1_NS0_13GridEvenShareISK_EET2_T4_E12temp_storage+112];
	add.f64 	%fd159, %fd157, %fd158;
	ld.shared.f64 	%fd160, [_ZZN3cub18CUB_300001_SM_10006detail6reduce18DeviceReduceKernelINS2_10policy_hubIdyN4cuda3std3__44plusIdEEE10Policy1000EN6thrust24THRUST_300001_SM_1000_NS10device_ptrIdEEyS9_dNS7_10__identityEEEvT0_PT3_T1_NS0_13GridEvenShareISK_EET2_T4_E12temp_storage+120];
	add.f64 	%fd161, %fd159, %fd160;
	ld.shared.f64 	%fd162, [_ZZN3cub18CUB_300001_SM_10006detail6reduce18DeviceReduceKernelINS2_10policy_hubIdyN4cuda3std3__44plusIdEEE10Policy1000EN6thrust24THRUST_300001_SM_1000_NS10device_ptrIdEEyS9_dNS7_10__identityEEEvT0_PT3_T1_NS0_13GridEvenShareISK_EET2_T4_E12temp_storage+128];
	add.f64 	%fd163, %fd161, %fd162;
	ld.shared.f64 	%fd164, [_ZZN3cub18CUB_300001_SM_10006detail6reduce18DeviceReduceKernelINS2_10policy_hubIdyN4cuda3std3__44plusIdEEE10Policy1000EN6thrust24THRUST_300001_SM_1000_NS10device_ptrIdEEyS9_dNS7_10__identityEEEvT0_PT3_T1_NS0_13GridEvenShareISK_EET2_T4_E12temp_storage+136];
	add.f64 	%fd343, %fd163, %fd164;
$L__BB6_46:
	mov.u32 	%r263, %tid.x;
	setp.ne.s32 	%p64, %r263, 0;
	@%p64 bra 	$L__BB6_48;
	ld.param.u64 	%rd100, [_ZN3cub18CUB_300001_SM_10006detail6reduce18DeviceReduceKernelINS2_10policy_hubIdyN4cuda3std3__44plusIdEEE10Policy1000EN6thrust24THRUST_300001_SM_1000_NS10device_ptrIdEEyS9_dNS7_10__identityEEEvT0_PT3_T1_NS0_13GridEvenShareISK_EET2_T4__param_1];
	cvta.to.global.u64 	%rd97, %rd100;
	mul.wide.u32 	%rd98, %r2, 8;
	add.s64 	%rd99, %rd97, %rd98;
	st.global.f64 	[%rd99], %fd343;
$L__BB6_48:
	ret;

}
	// .globl	_ZN3cub18CUB_300001_SM_10006detail6reduce28DeviceReduceSingleTileKernelINS2_10policy_hubIdyN4cuda3std3__44plusIdEEE10Policy1000EPdSC_iS9_ddNS7_10__identityEEEvT0_T1_T2_T3_T4_T6_
.visible .entry _ZN3cub18CUB_300001_SM_10006detail6reduce28DeviceReduceSingleTileKernelINS2_10policy_hubIdyN4cuda3std3__44plusIdEEE10Policy1000EPdSC_iS9_ddNS7_10__identityEEEvT0_T1_T2_T3_T4_T6_(
	.param .u64 .ptr .align 1 _ZN3cub18CUB_300001_SM_10006detail6reduce28DeviceReduceSingleTileKernelINS2_10policy_hubIdyN4cuda3std3__44plusIdEEE10Policy1000EPdSC_iS9_ddNS7_10__identityEEEvT0_T1_T2_T3_T4_T6__param_0,
	.param .u64 .ptr .align 1 _ZN3cub18CUB_300001_SM_10006detail6reduce28DeviceReduceSingleTileKernelINS2_10policy_hubIdyN4cuda3std3__44plusIdEEE10Policy1000EPdSC_iS9_ddNS7_10__identityEEEvT0_T1_T2_T3_T4_T6__param_1,
	.param .u32 _ZN3cub18CUB_300001_SM_10006detail6reduce28DeviceReduceSingleTileKernelINS2_10policy_hubIdyN4cuda3std3__44plusIdEEE10Policy1000EPdSC_iS9_ddNS7_10__identityEEEvT0_T1_T2_T3_T4_T6__param_2,
	.param .align 1 .b8 _ZN3cub18CUB_300001_SM_10006detail6reduce28DeviceReduceSingleTileKernelINS2_10policy_hubIdyN4cuda3std3__44plusIdEEE10Policy1000EPdSC_iS9_ddNS7_10__identityEEEvT0_T1_T2_T3_T4_T6__param_3[1],
	.param .f64 _ZN3cub18CUB_300001_SM_10006detail6reduce28DeviceReduceSingleTileKernelINS2_10policy_hubIdyN4cuda3std3__44plusIdEEE10Policy1000EPdSC_iS9_ddNS7_10__identityEEEvT0_T1_T2_T3_T4_T6__param_4,
	.param .align 1 .b8 _ZN3cub18CUB_300001_SM_10006detail6reduce28DeviceReduceSingleTileKernelINS2_10policy_hubIdyN4cuda3std3__44plusIdEEE10Policy1000EPdSC_iS9_ddNS7_10__identityEEEvT0_T1_T2_T3_T4_T6__param_5[1]
)
.maxntid 512
.minnctapersm 1
{
	.reg .pred 	%p<58>;
	.reg .b32 	%r<238>;
	.reg .b64 	%rd<104>;
	.reg .b64 	%fd<232>;
	// demoted variable
	.shared .align 8 .b8 _ZZN3cub18CUB_300001_SM_10006detail6reduce28DeviceReduceSingleTileKernelINS2_10policy_hubIdyN4cuda3std3__44plusIdEEE10Policy1000EPdSC_iS9_ddNS7_10__identityEEEvT0_T1_T2_T3_T4_T6_E12temp_storage[152];
	ld.param.u64 	%rd8, [_ZN3cub18CUB_300001_SM_10006detail6reduce28DeviceReduceSingleTileKernelINS2_10policy_hubIdyN4cuda3std3__44plusIdEEE10Policy1000EPdSC_iS9_ddNS7_10__identityEEEvT0_T1_T2_T3_T4_T6__param_0];
	ld.param.u64 	%rd9, [_ZN3cub18CUB_300001_SM_10006detail6reduce28DeviceReduceSingleTileKernelINS2_10policy_hubIdyN4cuda3std3__44plusIdEEE10Policy1000EPdSC_iS9_ddNS7_10__identityEEEvT0_T1_T2_T3_T4_T6__param_1];
	ld.param.u32 	%r34, [_ZN3cub18CUB_300001_SM_10006detail6reduce28DeviceReduceSingleTileKernelINS2_10policy_hubIdyN4cuda3std3__44plusIdEEE10Policy1000EPdSC_iS9_ddNS7_10__identityEEEvT0_T1_T2_T3_T4_T6__param_2];
	ld.param.f64 	%fd30, [_ZN3cub18CUB_300001_SM_10006detail6reduce28DeviceReduceSingleTileKernelINS2_10policy_hubIdyN4cuda3std3__44plusIdEEE10Policy1000EPdSC_iS9_ddNS7_10__identityEEEvT0_T1_T2_T3_T4_T6__param_4];
	cvta.to.global.u64 	%rd1, %rd9;
	setp.ne.s32 	%p1, %r34, 0;
	@%p1 bra 	$L__BB7_3;
	mov.u32 	%r224, %tid.x;
	setp.ne.s32 	%p57, %r224, 0;
	@%p57 bra 	$L__BB7_39;
	st.global.f64 	[%rd1], %fd30;
	bra.uni 	$L__BB7_39;
$L__BB7_3:
	setp.gt.s32 	%p2, %r34, 3583;
	@%p2 bra 	$L__BB7_21;
	mov.u32 	%r1, %tid.x;
	setp.ge.s32 	%p19, %r1, %r34;
	mov.f64 	%fd223, 0d0000000000000000;
	mov.u32 	%r228, %r1;
	@%p19 bra 	$L__BB7_6;
	mul.wide.u32 	%rd69, %r1, 8;
	add.s64 	%rd68, %rd8, %rd69;
	// begin inline asm
	ld.global.nc.u64 %rd67, [%rd68];
	// end inline asm
	mov.b64 	%fd223, %rd67;
	add.s32 	%r228, %r1, 512;
$L__BB7_6:
	setp.ge.s32 	%p20, %r228, %r34;
	@%p20 bra 	$L__BB7_12;
	not.b32 	%r100, %r228;
	add.s32 	%r4, %r34, %r100;
	and.b32  	%r101, %r4, 1536;
	setp.eq.s32 	%p21, %r101, 1536;
	@%p21 bra 	$L__BB7_10;
	mul.wide.u32 	%rd70, %r228, 8;
	add.s64 	%rd102, %rd8, %rd70;
	shr.u32 	%r102, %r4, 9;
	add.s32 	%r103, %r102, 1;
	and.b32  	%r104, %r103, 3;
	neg.s32 	%r226, %r104;
$L__BB7_9:
	.pragma "nounroll";
	// begin inline asm
	ld.global.nc.u64 %rd71, [%rd102];
	// end inline asm
	mov.b64 	%fd109, %rd71;
	add.f64 	%fd223, %fd223, %fd109;
	add.s32 	%r228, %r228, 512;
	add.s64 	%rd102, %rd102, 4096;
	add.s32 	%r226, %r226, 1;
	setp.ne.s32 	%p22, %r226, 0;
	@%p22 bra 	$L__BB7_9;
$L__BB7_10:
	setp.lt.u32 	%p23, %r4, 1536;
	@%p23 bra 	$L__BB7_12;
$L__BB7_11:
	mul.wide.s32 	%rd81, %r228, 8;
	add.s64 	%rd74, %rd8, %rd81;
	// begin inline asm
	ld.global.nc.u64 %rd73, [%rd74];
	// end inline asm
	mov.b64 	%fd110, %rd73;
	add.f64 	%fd111, %fd223, %fd110;
	add.s64 	%rd76, %rd74, 4096;
	// begin inline asm
	ld.global.nc.u64 %rd75, [%rd76];
	// end inline asm
	mov.b64 	%fd112, %rd75;
	add.f64 	%fd113, %fd111, %fd112;
	add.s64 	%rd78, %rd74, 8192;
	// begin inline asm
	ld.global.nc.u64 %rd77, [%rd78];
	// end inline asm
	mov.b64 	%fd114, %rd77;
	add.f64 	%fd115, %fd113, %fd114;
	add.s64 	%rd80, %rd74, 12288;
	// begin inline asm
	ld.global.nc.u64 %rd79, [%rd80];
	// end inline asm
	mov.b64 	%fd116, %rd79;
	add.f64 	%fd223, %fd115, %fd116;
	add.s32 	%r228, %r228, 2048;
	setp.lt.s32 	%p24, %r228, %r34;
	@%p24 bra 	$L__BB7_11;
$L__BB7_12:
	setp.lt.s32 	%p25, %r34, 512;
	@%p25 bra 	$L__BB7_17;
	// begin inline asm
	mov.u32 %r168, %laneid;
	// end inline asm
	mov.b64 	%rd92, %fd223;
	mov.b64 	{%r170, %r175}, %rd92;
	mov.b32 	%r176, 1;
	mov.b32 	%r217, 31;
	mov.b32 	%r218, -1;
	// begin inline asm
	shfl.sync.down.b32 %r169, %r170, %r176, %r217, %r218;
	// end inline asm
	// begin inline asm
	shfl.sync.down.b32 %r174, %r175, %r176, %r217, %r218;
	// end inline asm
	mov.b64 	%rd93, {%r169, %r174};
	mov.b64 	%fd175, %rd93;
	setp.gt.s32 	%p49, %r168, 30;
	add.f64 	%fd176, %fd223, %fd175;
	selp.f64 	%fd177, %fd223, %fd176, %p49;
	mov.b64 	%rd94, %fd177;
	mov.b64 	{%r180, %r185}, %rd94;
	mov.b32 	%r186, 2;
	// begin inline asm
	shfl.sync.down.b32 %r179, %r180, %r186, %r217, %r218;
	// end inline asm
	// begin inline asm
	shfl.sync.down.b32 %r184, %r185, %r186, %r217, %r218;
	// end inline asm
	mov.b64 	%rd95, {%r179, %r184};
	mov.b64 	%fd178, %rd95;
	setp.gt.s32 	%p50, %r168, 29;
	add.f64 	%fd179, %fd177, %fd178;
	selp.f64 	%fd180, %fd177, %fd179, %p50;
	mov.b64 	%rd96, %fd180;
	mov.b64 	{%r190, %r195}, %rd96;
	mov.b32 	%r196, 4;
	// begin inline asm
	shfl.sync.down.b32 %r189, %r190, %r196, %r217, %r218;
	// end inline asm
	// begin inline asm
	shfl.sync.down.b32 %r194, %r195, %r196, %r217, %r218;
	// end inline asm
	mov.b64 	%rd97, {%r189, %r194};
	mov.b64 	%fd181, %rd97;
	setp.gt.s32 	%p51, %r168, 27;
	add.f64 	%fd182, %fd180, %fd181;
	selp.f64 	%fd183, %fd180, %fd182, %p51;
	mov.b64 	%rd98, %fd183;
	mov.b64 	{%r200, %r205}, %rd98;
	mov.b32 	%r206, 8;
	// begin inline asm
	shfl.sync.down.b32 %r199, %r200, %r206, %r217, %r218;
	// end inline asm
	// begin inline asm
	shfl.sync.down.b32 %r204, %r205, %r206, %r217, %r218;
	// end inline asm
	mov.b64 	%rd99, {%r199, %r204};
	mov.b64 	%fd184, %rd99;
	setp.gt.s32 	%p52, %r168, 23;
	add.f64 	%fd185, %fd183, %fd184;
	selp.f64 	%fd186, %fd183, %fd185, %p52;
	mov.b64 	%rd100, %fd186;
	mov.b64 	{%r210, %r215}, %rd100;
	mov.b32 	%r216, 16;
	// begin inline asm
	shfl.sync.down.b32 %r209, %r210, %r216, %r217, %r218;
	// end inline asm
	// begin inline asm
	shfl.sync.down.b32 %r214, %r215, %r216, %r217, %r218;
	// end inline asm
	mov.b64 	%rd101, {%r209, %r214};
	mov.b64 	%fd187, %rd101;
	setp.gt.s32 	%p53, %r168, 15;
	add.f64 	%fd10, %fd186, %fd187;
	selp.f64 	%fd231, %fd186, %fd10, %p53;
	setp.ne.s32 	%p54, %r168, 0;
	@%p54 bra 	$L__BB7_15;
	shr.u32 	%r219, %r1, 2;
	and.b32  	%r220, %r219, 248;
	mov.u32 	%r221, _ZZN3cub18CUB_300001_SM_10006detail6reduce28DeviceReduceSingleTileKernelINS2_10policy_hubIdyN4cuda3std3__44plusIdEEE10Policy1000EPdSC_iS9_ddNS7_10__identityEEEvT0_T1_T2_T3_T4_T6_E12temp_storage;
	add.s32 	%r222, %r221, %r220;
	st.shared.f64 	[%r222+16], %fd10;
$L__BB7_15:
	bar.sync 	0;
	setp.ne.s32 	%p55, %r1, 0;
	@%p55 bra 	$L__BB7_37;
	ld.shared.f64 	%fd188, [_ZZN3cub18CUB_300001_SM_10006detail6reduce28DeviceReduceSingleTileKernelINS2_10policy_hubIdyN4cuda3std3__44plusIdEEE10Policy1000EPdSC_iS9_ddNS7_10__identityEEEvT0_T1_T2_T3_T4_T6_E12temp_storage+24];
	add.f64 	%fd189, %fd231, %fd188;
	ld.shared.f64 	%fd190, [_ZZN3cub18CUB_300001_SM_10006detail6reduce28DeviceReduceSingleTileKernelINS2_10policy_hubIdyN4cuda3std3__44plusIdEEE10Policy1000EPdSC_iS9_ddNS7_10__identityEEEvT0_T1_T2_T3_T4_T6_E12temp_storage+32];
	add.f64 	%fd191, %fd189, %fd190;
	ld.shared.f64 	%fd192, [_ZZN3cub18CUB_300001_SM_10006detail6reduce28DeviceReduceSingleTileKernelINS2_10policy_hubIdyN4cuda3std3__44plusIdEEE10Policy1000EPdSC_iS9_ddNS7_10__identityEEEvT0_T1_T2_T3_T4_T6_E12temp_storage+40];
	add.f64 	%fd193, %fd191, %fd192;
	ld.shared.f64 	%fd194, [_ZZN3cub18CUB_300001_SM_10006detail6reduce28DeviceReduceSingleTileKernelINS2_10policy_hubIdyN4cuda3std3__44plusIdEEE10Policy1000EPdSC_iS9_ddNS7_10__identityEEEvT0_T1_T2_T3_T4_T6_E12temp_storage+48];
	add.f64 	%fd195, %fd193, %fd194;
	ld.shared.f64 	%fd196, [_ZZN3cub18CUB_300001_SM_10006detail6reduce28DeviceReduceSingleTileKernelINS2_10policy_hubIdyN4cuda3std3__44plusIdEEE10Policy1000EPdSC_iS9_ddNS7_10__identityEEEvT0_T1_T2_T3_T4_T6_E12temp_storage+56];
	add.f64 	%fd197, %fd195, %fd196;
	ld.shared.f64 	%fd198, [_ZZN3cub18CUB_300001_SM_10006detail6reduce28DeviceReduceSingleTileKernelINS2_10policy_hubIdyN4cuda3std3__44plusIdEEE10Policy1000EPdSC_iS9_ddNS7_10__identityEEEvT0_T1_T2_T3_T4_T6_E12temp_storage+64];
	add.f64 	%fd199, %fd197, %fd198;
	ld.shared.f64 	%fd200, [_ZZN3cub18CUB_300001_SM_10006detail6reduce28DeviceReduceSingleTileKernelINS2_10policy_hubIdyN4cuda3std3__44plusIdEEE10Policy1000EPdSC_iS9_ddNS7_10__identityEEEvT0_T1_T2_T3_T4_T6_E12temp_storage+72];
	add.f64 	%fd201, %fd199, %fd200;
	ld.shared.f64 	%fd202, [_ZZN3cub18CUB_300001_SM_10006detail6reduce28DeviceReduceSingleTileKernelINS2_10policy_hubIdyN4cuda3std3__44plusIdEEE10Policy1000EPdSC_iS9_ddNS7_10__identityEEEvT0_T1_T2_T3_T4_T6_E12temp_storage+80];
	add.f64 	%fd203, %fd201, %fd202;
	ld.shared.f64 	%fd204, [_ZZN3cub18CUB_300001_SM_10006detail6reduce28DeviceReduceSingleTileKernelINS2_10policy_hubIdyN4cuda3std3__44plusIdEEE10Policy1000EPdSC_iS9_ddNS7_10__identityEEEvT0_T1_T2_T3_T4_T6_E12temp_storage+88];
	add.f64 	%fd205, %fd203, %fd204;
	ld.shared.f64 	%fd206, [_ZZN3cub18CUB_300001_SM_10006detail6reduce28DeviceReduceSingleTileKernelINS2_10policy_hubIdyN4cuda3std3__44plusIdEEE10Policy1000EPdSC_iS9_ddNS7_10__identityEEEvT0_T1_T2_T3_T4_T6_E12temp_storage+96];
	add.f64 	%fd207, %fd205, %fd206;
	ld.shared.f64 	%fd208, [_ZZN3cub18CUB_300001_SM_10006detail6reduce28DeviceReduceSingleTileKernelINS2_10policy_hubIdyN4cuda3std3__44plusIdEEE10Policy1000EPdSC_iS9_ddNS7_10__identityEEEvT0_T1_T2_T3_T4_T6_E12temp_storage+104];
	add.f64 	%fd209, %fd207, %fd208;
	ld.shared.f64 	%fd210, [_ZZN3cub18CUB_300001_SM_10006detail6reduce28DeviceReduceSingleTileKernelINS2_10policy_hubIdyN4cuda3std3__44plusIdEEE10Policy1000EPdSC_iS9_ddNS7_10__identityEEEvT0_T1_T2_T3_T4_T6_E12temp_storage+112];
	add.f64 	%fd211, %fd209, %fd210;
	ld.shared.f64 	%fd212, [_ZZN3cub18CUB_300001_SM_10006detail6reduce28DeviceReduceSingleTileKernelINS2_10policy_hubIdyN4cuda3std3__44plusIdEEE10Policy1000EPdSC_iS9_ddNS7_10__identityEEEvT0_T1_T2_T3_T4_T6_E12temp_storage+120];
	add.f64 	%fd213, %fd211, %fd212;
	ld.shared.f64 	%fd214, [_ZZN3cub18CUB_300001_SM_10006detail6reduce28DeviceReduceSingleTileKernelINS2_10policy_hubIdyN4cuda3std3__44plusIdEEE10Policy1000EPdSC_iS9_ddNS7_10__identityEEEvT0_T1_T2_T3_T4_T6_E12temp_storage+128];
	add.f64 	%fd215, %fd213, %fd214;
	ld.shared.f64 	%fd216, [_ZZN3cub18CUB_300001_SM_10006detail6reduce28DeviceReduceSingleTileKernelINS2_10policy_hubIdyN4cuda3std3__44plusIdEEE10Policy1000EPdSC_iS9_ddNS7_10__identityEEEvT0_T1_T2_T3_T4_T6_E12temp_storage+136];
	add.f64 	%fd231, %fd215, %fd216;
	bra.uni 	$L__BB7_37;
$L__BB7_17:
	// begin inline asm
	mov.u32 %r105, %laneid;
	// end inline asm
	and.b32  	%r156, %r1, 992;
	add.s32 	%r157, %r156, 32;
	setp.gt.s32 	%p26, %r157, %r34;
	not.b32 	%r158, %r156;
	add.s32 	%r159, %r34, %r158;
	selp.b32 	%r154, %r159, 31, %p26;
	mov.b64 	%rd82, %fd223;
	mov.b64 	{%r107, %r112}, %rd82;
	mov.b32 	%r113, 1;
	mov.b32 	%r155, -1;
	// begin inline asm
	shfl.sync.down.b32 %r106, %r107, %r113, %r154, %r155;
	// end inline asm
	// begin inline asm
	shfl.sync.down.b32 %r111, %r112, %r113, %r154, %r155;
	// end inline asm
	mov.b64 	%rd83, {%r106, %r111};
	mov.b64 	%fd117, %rd83;
	setp.lt.s32 	%p27, %r105, %r154;
	add.f64 	%fd118, %fd223, %fd117;
	selp.f64 	%fd119, %fd118, %fd223, %p27;
	mov.b64 	%rd84, %fd119;
	mov.b64 	{%r117, %r122}, %rd84;
	mov.b32 	%r123, 2;
	// begin inline asm
	shfl.sync.down.b32 %r116, %r117, %r123, %r154, %r155;
	// end inline asm
	// begin inline asm
	shfl.sync.down.b32 %r121, %r122, %r123, %r154, %r155;
	// end inline asm
	mov.b64 	%rd85, {%r116, %r121};
	mov.b64 	%fd120, %rd85;
	add.s32 	%r160, %r105, 2;
	setp.gt.s32 	%p28, %r160, %r154;
	add.f64 	%fd121, %fd119, %fd120;
	selp.f64 	%fd122, %fd119, %fd121, %p28;
	mov.b64 	%rd86, %fd122;
	mov.b64 	{%r127, %r132}, %rd86;
	mov.b32 	%r133, 4;
	// begin inline asm
	shfl.sync.down.b32 %r126, %r127, %r133, %r154, %r155;
	// end inline asm
	// begin inline asm
	shfl.sync.down.b32 %r131, %r132, %r133, %r154, %r155;
	// end inline asm
	mov.b64 	%rd87, {%r126, %r131};
	mov.b64 	%fd123, %rd87;
	add.s32 	%r161, %r105, 4;
	setp.gt.s32 	%p29, %r161, %r154;
	add.f64 	%fd124, %fd122, %fd123;
	selp.f64 	%fd125, %fd122, %fd124, %p29;
	mov.b64 	%rd88, %fd125;
	mov.b64 	{%r137, %r142}, %rd88;
	mov.b32 	%r143, 8;
	// begin inline asm
	shfl.sync.down.b32 %r136, %r137, %r143, %r154, %r155;
	// end inline asm
	// begin inline asm
	shfl.sync.down.b32 %r141, %r142, %r143, %r154, %r155;
	// end inline asm
	mov.b64 	%rd89, {%r136, %r141};
	mov.b64 	%fd126, %rd89;
	add.s32 	%r162, %r105, 8;
	setp.gt.s32 	%p30, %r162, %r154;
	add.f64 	%fd127, %fd125, %fd126;
	selp.f64 	%fd128, %fd125, %fd127, %p30;
	mov.b64 	%rd90, %fd128;
	mov.b64 	{%r147, %r152}, %rd90;
	mov.b32 	%r153, 16;
	// begin inline asm
	shfl.sync.down.b32 %r146, %r147, %r153, %r154, %r155;
	// end inline asm
	// begin inline asm
	shfl.sync.down.b32 %r151, %r152, %r153, %r154, %r155;
	// end inline asm
	mov.b64 	%rd91, {%r146, %r151};
	mov.b64 	%fd129, %rd91;
	add.s32 	%r163, %r105, 16;
	setp.gt.s32 	%p31, %r163, %r154;
	add.f64 	%fd130, %fd128, %fd129;
	selp.f64 	%fd231, %fd128, %fd130, %p31;
	setp.ne.s32 	%p32, %r105, 0;
	@%p32 bra 	$L__BB7_19;
	shr.u32 	%r164, %r1, 2;
	and.b32  	%r165, %r164, 248;
	mov.u32 	%r166, _ZZN3cub18CUB_300001_SM_10006detail6reduce28DeviceReduceSingleTileKernelINS2_10policy_hubIdyN4cuda3std3__44plusIdEEE10Policy1000EPdSC_iS9_ddNS7_10__identityEEEvT0_T1_T2_T3_T4_T6_E12temp_storage;
	add.s32 	%r167, %r166, %r165;
	st.shared.f64 	[%r167+16], %fd231;
$L__BB7_19:
	bar.sync 	0;
	setp.ne.s32 	%p33, %r1, 0;
	@%p33 bra 	$L__BB7_37;
	setp.gt.s32 	%p34, %r34, 32;
	ld.shared.f64 	%fd131, [_ZZN3cub18CUB_300001_SM_10006detail6reduce28DeviceReduceSingleTileKernelINS2_10policy_hubIdyN4cuda3std3__44plusIdEEE10Policy1000EPdSC_iS9_ddNS7_10__identityEEEvT0_T1_T2_T3_T4_T6_E12temp_storage+24];
	add.f64 	%fd132, %fd231, %fd131;
	selp.f64 	%fd133, %fd132, %fd231, %p34;
	setp.gt.s32 	%p35, %r34, 64;
	ld.shared.f64 	%fd134, [_ZZN3cub18CUB_300001_SM_10006detail6reduce28DeviceReduceSingleTileKernelINS2_10policy_hubIdyN4cuda3std3__44plusIdEEE10Policy1000EPdSC_iS9_ddNS7_10__identityEEEvT0_T1_T2_T3_T4_T6_E12temp_storage+32];
	add.f64 	%fd135, %fd134, %fd133;
	selp.f64 	%fd136, %fd135, %fd133, %p35;
	setp.gt.s32 	%p36, %r34, 96;
	ld.shared.f64 	%fd137, [_ZZN3cub18CUB_300001_SM_10006detail6reduce28DeviceReduceSingleTileKernelINS2_10policy_hubIdyN4cuda3std3__44plusIdEEE10Policy1000EPdSC_iS9_ddNS7_10__identityEEEvT0_T1_T2_T3_T4_T6_E12temp_storage+40];
	add.f64 	%fd138, %fd137, %fd136;
	selp.f64 	%fd139, %fd138, %fd136, %p36;
	setp.gt.s32 	%p37, %r34, 128;
	ld.shared.f64 	%fd140, [_ZZN3cub18CUB_300001_SM_10006detail6reduce28DeviceReduceSingleTileKernelINS2_10policy_hubIdyN4cuda3std3__44plusIdEEE10Policy1000EPdSC_iS9_ddNS7_10__identityEEEvT0_T1_T2_T3_T4_T6_E12temp_storage+48];
	add.f64 	%fd141, %fd140, %fd139;
	selp.f64 	%fd142, %fd141, %fd139, %p37;
	setp.gt.s32 	%p38, %r34, 160;
	ld.shared.f64 	%fd143, [_ZZN3cub18CUB_300001_SM_10006detail6reduce28DeviceReduceSingleTileKernelINS2_10policy_hubIdyN4cuda3std3__44plusIdEEE10Policy1000EPdSC_iS9_ddNS7_10__identityEEEvT0_T1_T2_T3_T4_T6_E12temp_storage+56];
	add.f64 	%fd144, %fd143, %fd142;
	selp.f64 	%fd145, %fd144, %fd142, %p38;
	setp.gt.s32 	%p39, %r34, 192;
	ld.shared.f64 	%fd146, [_ZZN3cub18CUB_300001_SM_10006detail6reduce28DeviceReduceSingleTileKernelINS2_10policy_hubIdyN4cuda3std3__44plusIdEEE10Policy1000EPdSC_iS9_ddNS7_10__identityEEEvT0_T1_T2_T3_T4_T6_E12temp_storage+64];
	add.f64 	%fd147, %fd146, %fd145;
	selp.f64 	%fd148, %fd147, %fd145, %p39;
	setp.gt.s32 	%p40, %r34, 224;
	ld.shared.f64 	%fd149, [_ZZN3cub18CUB_300001_SM_10006detail6reduce28DeviceReduceSingleTileKernelINS2_10policy_hubIdyN4cuda3std3__44plusIdEEE10Policy1000EPdSC_iS9_ddNS7_10__identityEEEvT0_T1_T2_T3_T4_T6_E12temp_storage+72];
	add.f64 	%fd150, %fd149, %fd148;
	selp.f64 	%fd151, %fd150, %fd148, %p40;
	setp.gt.s32 	%p41, %r34, 256;
	ld.shared.f64 	%fd152, [_ZZN3cub18CUB_300001_SM_10006detail6reduce28DeviceReduceSingleTileKernelINS2_10policy_hubIdyN4cuda3std3__44plusIdEEE10Policy1000EPdSC_iS9_ddNS7_10__identityEEEvT0_T1_T2_T3_T4_T6_E12temp_storage+80];
	add.f64 	%fd153, %fd152, %fd151;
	selp.f64 	%fd154, %fd153, %fd151, %p41;
	setp.gt.s32 	%p42, %r34, 288;
	ld.shared.f64 	%fd155, [_ZZN3cub18CUB_300001_SM_10006detail6reduce28DeviceReduceSingleTileKernelINS2_10policy_hubIdyN4cuda3std3__44plusIdEEE10Policy1000EPdSC_iS9_ddNS7_10__identityEEEvT0_T1_T2_T3_T4_T6_E12temp_storage+88];
	add.f64 	%fd156, %fd155, %fd154;
	selp.f64 	%fd157, %fd156, %fd154, %p42;
	setp.gt.s32 	%p43, %r34, 320;
	ld.shared.f64 	%fd158, [_ZZN3cub18CUB_300001_SM_10006detail6reduce28DeviceReduceSingleTileKernelINS2_10policy_hubIdyN4cuda3std3__44plusIdEEE10Policy1000EPdSC_iS9_ddNS7_10__identityEEEvT0_T1_T2_T3_T4_T6_E12temp_storage+96];
	add.f64 	%fd159, %fd158, %fd157;
	selp.f64 	%fd160, %fd159, %fd157, %p43;
	setp.gt.s32 	%p44, %r34, 352;
	ld.shared.f64 	%fd161, [_ZZN3cub18CUB_300001_SM_10006detail6reduce28DeviceReduceSingleTileKernelINS2_10policy_hubIdyN4cuda3std3__44plusIdEEE10Policy1000EPdSC_iS9_ddNS7_10__identityEEEvT0_T1_T2_T3_T4_T6_E12temp_storage+104];
	add.f64 	%fd162, %fd161, %fd160;
	selp.f64 	%fd163, %fd162, %fd160, %p44;
	setp.gt.s32 	%p45, %r34, 384;
	ld.shared.f64 	%fd164, [_ZZN3cub18CUB_300001_SM_10006detail6reduce28DeviceReduceSingleTileKernelINS2_10policy_hubIdyN4cuda3std3__44plusIdEEE10Policy1000EPdSC_iS9_ddNS7_10__identityEEEvT0_T1_T2_T3_T4_T6_E12temp_storage+112];
	add.f64 	%fd165, %fd164, %fd163;
	selp.f64 	%fd166, %fd165, %fd163, %p45;
	setp.gt.s32 	%p46, %r34, 416;
	ld.shared.f64 	%fd167, [_ZZN3cub18CUB_300001_SM_10006detail6reduce28DeviceReduceSingleTileKernelINS2_10policy_hubIdyN4cuda3std3__44plusIdEEE10Policy1000EPdSC_iS9_ddNS7_10__identityEEEvT0_T1_T2_T3_T4_T6_E12temp_storage+120];
	add.f64 	%fd168, %fd167, %fd166;
	selp.f64 	%fd169, %fd168, %fd166, %p46;
	setp.gt.s32 	%p47, %r34, 448;
	ld.shared.f64 	%fd170, [_ZZN3cub18CUB_300001_SM_10006detail6reduce28DeviceReduceSingleTileKernelINS2_10policy_hubIdyN4cuda3std3__44plusIdEEE10Policy1000EPdSC_iS9_ddNS7_10__identityEEEvT0_T1_T2_T3_T4_T6_E12temp_storage+128];
	add.f64 	%fd171, %fd170, %fd169;
	selp.f64 	%fd172, %fd171, %fd169, %p47;
	setp.gt.s32 	%p48, %r34, 480;
	ld.shared.f64 	%fd173, [_ZZN3cub18CUB_300001_SM_10006detail6reduce28DeviceReduceSingleTileKernelINS2_10policy_hubIdyN4cuda3std3__44plusIdEEE10Policy1000EPdSC_iS9_ddNS7_10__identityEEEvT0_T1_T2_T3_T4_T6_E12temp_storage+136];
	add.f64 	%fd174, %fd173, %fd172;
	selp.f64 	%fd231, %fd174, %fd172, %p48;
	bra.uni 	$L__BB7_37;
$L__BB7_21:
	mov.u32 	%r13, %tid.x;
	mul.wide.u32 	%rd24, %r13, 8;
	add.s64 	%rd11, %rd8, %rd24;
	// begin inline asm
	ld.global.nc.u64 %rd10, [%rd11];
	// end inline asm
	mov.b64 	%fd31, %rd10;
	add.s64 	%rd13, %rd11, 4096;
	// begin inline asm
	ld.global.nc.u64 %rd12, [%rd13];
	// end inline asm
	mov.b64 	%fd32, %rd12;
	add.s64 	%rd15, %rd11, 8192;
	// begin inline asm
	ld.global.nc.u64 %rd14, [%rd15];
	// end inline asm
	mov.b64 	%fd33, %rd14;
	add.s64 	%rd17, %rd11, 12288;
	// begin inline asm
	ld.global.nc.u64 %rd16, [%rd17];
	// end inline asm
	mov.b64 	%fd34, %rd16;
	add.s64 	%rd19, %rd11, 16384;
	// begin inline asm
	ld.global.nc.u64 %rd18, [%rd19];
	// end inline asm
	mov.b64 	%fd35, %rd18;
	add.s64 	%rd21, %rd11, 20480;
	// begin inline asm
	ld.global.nc.u64 %rd20, [%rd21];
	// end inline asm
	mov.b64 	%fd36, %rd20;
	add.s64 	%rd23, %rd11, 24576;
	// begin inline asm
	ld.global.nc.u64 %rd22, [%rd23];
	// end inline asm
	mov.b64 	%fd37, %rd22;
	add.f64 	%fd38, %fd31, %fd32;
	add.f64 	%fd39, %fd38, %fd33;
	add.f64 	%fd40, %fd39, %fd34;
	add.f64 	%fd41, %fd40, %fd35;
	add.f64 	%fd42, %fd41, %fd36;
	add.f64 	%fd230, %fd42, %fd37;
	setp.lt.u32 	%p3, %r34, 7168;
	mov.b32 	%r231, 3584;
	@%p3 bra 	$L__BB7_25;
	add.s32 	%r14, %r34, -3584;
	mov.b32 	%r231, 3584;
$L__BB7_23:
	add.s32 	%r37, %r231, %r13;
	mul.wide.u32 	%rd39, %r37, 8;
	add.s64 	%rd26, %rd8, %rd39;
	// begin inline asm
	ld.global.nc.u64 %rd25, [%rd26];
	// end inline asm
	mov.b64 	%fd43, %rd25;
	add.s64 	%rd28, %rd26, 4096;
	// begin inline asm
	ld.global.nc.u64 %rd27, [%rd28];
	// end inline asm
	mov.b64 	%fd44, %rd27;
	add.s64 	%rd30, %rd26, 8192;
	// begin inline asm
	ld.global.nc.u64 %rd29, [%rd30];
	// end inline asm
	mov.b64 	%fd45, %rd29;
	add.s64 	%rd32, %rd26, 12288;
	// begin inline asm
	ld.global.nc.u64 %rd31, [%rd32];
	// end inline asm
	mov.b64 	%fd46, %rd31;
	add.s64 	%rd34, %rd26, 16384;
	// begin inline asm
	ld.global.nc.u64 %rd33, [%rd34];
	// end inline asm
	mov.b64 	%fd47, %rd33;
	add.s64 	%rd36, %rd26, 20480;
	// begin inline asm
	ld.global.nc.u64 %rd35, [%rd36];
	// end inline asm
	mov.b64 	%fd48, %rd35;
	add.s64 	%rd38, %rd26, 24576;
	// begin inline asm
	ld.global.nc.u64 %rd37, [%rd38];
	// end inline asm
	mov.b64 	%fd49, %rd37;
	add.f64 	%fd50, %fd230, %fd43;
	add.f64 	%fd51, %fd50, %fd44;
	add.f64 	%fd52, %fd51, %fd45;
	add.f64 	%fd53, %fd52, %fd46;
	add.f64 	%fd54, %fd53, %fd47;
	add.f64 	%fd55, %fd54, %fd48;
	add.f64 	%fd230, %fd55, %fd49;
	sub.s32 	%r38, %r34, %r231;
	setp.lt.s32 	%p4, %r38, 3584;
	@%p4 bra 	$L__BB7_33;
	add.s32 	%r231, %r231, 3584;
	setp.le.s32 	%p5, %r231, %r14;
	@%p5 bra 	$L__BB7_23;
$L__BB7_25:
	setp.le.s32 	%p6, %r34, %r231;
	@%p6 bra 	$L__BB7_33;
	sub.s32 	%r18, %r34, %r231;
	setp.ge.s32 	%p7, %r13, %r18;
	@%p7 bra 	$L__BB7_33;
	not.b32 	%r39, %r13;
	add.s32 	%r40, %r34, %r39;
	sub.s32 	%r19, %r40, %r231;
	and.b32  	%r41, %r19, 1536;
	setp.eq.s32 	%p8, %r41, 1536;
	mov.u32 	%r235, %r13;
	@%p8 bra 	$L__BB7_30;
	add.s32 	%r233, %r13, %r231;
	shr.u32 	%r42, %r19, 9;
	add.s32 	%r43, %r42, 1;
	and.b32  	%r44, %r43, 3;
	neg.s32 	%r232, %r44;
	mov.u32 	%r235, %r13;
$L__BB7_29:
	.pragma "nounroll";
	mul.wide.u32 	%rd42, %r233, 8;
	add.s64 	%rd41, %rd8, %rd42;
	// begin inline asm
	ld.global.nc.u64 %rd40, [%rd41];
	// end inline asm
	mov.b64 	%fd57, %rd40;
	add.f64 	%fd230, %fd230, %fd57;
	add.s32 	%r235, %r235, 512;
	add.s32 	%r233, %r233, 512;
	add.s32 	%r232, %r232, 1;
	setp.ne.s32 	%p9, %r232, 0;
	@%p9 bra 	$L__BB7_29;
$L__BB7_30:
	setp.lt.u32 	%p10, %r19, 1536;
	@%p10 bra 	$L__BB7_33;
	cvt.u64.u32 	%rd43, %r235;
	cvt.u64.u32 	%rd44, %r231;
	add.s64 	%rd45, %rd43, %rd44;
	shl.b64 	%rd46, %rd45, 3;
	add.s64 	%rd47, %rd46, %rd8;
	add.s64 	%rd103, %rd47, 8192;
	add.s32 	%r236, %r235, %r231;
$L__BB7_32:
	mul.wide.u32 	%rd56, %r236, 8;
	add.s64 	%rd49, %rd8, %rd56;
	// begin inline asm
	ld.global.nc.u64 %rd48, [%rd49];
	// end inline asm
	mov.b64 	%fd58, %rd48;
	add.f64 	%fd59, %fd230, %fd58;
	add.s64 	%rd51, %rd103, -4096;
	// begin inline asm
	ld.global.nc.u64 %rd50, [%rd51];
	// end inline asm
	mov.b64 	%fd60, %rd50;
	add.f64 	%fd61, %fd59, %fd60;
	// begin inline asm
	ld.global.nc.u64 %rd52, [%rd103];
	// end inline asm
	mov.b64 	%fd62, %rd52;
	add.f64 	%fd63, %fd61, %fd62;
	add.s64 	%rd55, %rd103, 4096;
	// begin inline asm
	ld.global.nc.u64 %rd54, [%rd55];
	// end inline asm
	mov.b64 	%fd64, %rd54;
	add.f64 	%fd230, %fd63, %fd64;
	add.s32 	%r235, %r235, 2048;
	add.s64 	%rd103, %rd103, 16384;
	add.s32 	%r236, %r236, 2048;
	setp.lt.s32 	%p11, %r235, %r18;
	@%p11 bra 	$L__BB7_32;
$L__BB7_33:
	// begin inline asm
	mov.u32 %r45, %laneid;
	// end inline asm
	mov.b64 	%rd57, %fd230;
	mov.b64 	{%r47, %r52}, %rd57;
	mov.b32 	%r53, 1;
	mov.b32 	%r94, 31;
	mov.b32 	%r95, -1;
	// begin inline asm
	shfl.sync.down.b32 %r46, %r47, %r53, %r94, %r95;
	// end inline asm
	// begin inline asm
	shfl.sync.down.b32 %r51, %r52, %r53, %r94, %r95;
	// end inline asm
	mov.b64 	%rd58, {%r46, %r51};
	mov.b64 	%fd65, %rd58;
	setp.gt.s32 	%p12, %r45, 30;
	add.f64 	%fd66, %fd230, %fd65;
	selp.f64 	%fd67, %fd230, %fd66, %p12;
	mov.b64 	%rd59, %fd67;
	mov.b64 	{%r57, %r62}, %rd59;
	mov.b32 	%r63, 2;
	// begin inline asm
	shfl.sync.down.b32 %r56, %r57, %r63, %r94, %r95;
	// end inline asm
	// begin inline asm
	shfl.sync.down.b32 %r61, %r62, %r63, %r94, %r95;
	// end inline asm
	mov.b64 	%rd60, {%r56, %r61};
	mov.b64 	%fd68, %rd60;
	setp.gt.s32 	%p13, %r45, 29;
	add.f64 	%fd69, %fd67, %fd68;
	selp.f64 	%fd70, %fd67, %fd69, %p13;
	mov.b64 	%rd61, %fd70;
	mov.b64 	{%r67, %r72}, %rd61;
	mov.b32 	%r73, 4;
	// begin inline asm
	shfl.sync.down.b32 %r66, %r67, %r73, %r94, %r95;
	// end inline asm
	// begin inline asm
	shfl.sync.down.b32 %r71, %r72, %r73, %r94, %r95;
	// end inline asm
	mov.b64 	%rd62, {%r66, %r71};
	mov.b64 	%fd71, %rd62;
	setp.gt.s32 	%p14, %r45, 27;
	add.f64 	%fd72, %fd70, %fd71;
	selp.f64 	%fd73, %fd70, %fd72, %p14;
	mov.b64 	%rd63, %fd73;
	mov.b64 	{%r77, %r82}, %rd63;
	mov.b32 	%r83, 8;
	// begin inline asm
	shfl.sync.down.b32 %r76, %r77, %r83, %r94, %r95;
	// end inline asm
	// begin inline asm
	shfl.sync.down.b32 %r81, %r82, %r83, %r94, %r95;
	// end inline asm
	mov.b64 	%rd64, {%r76, %r81};
	mov.b64 	%fd74, %rd64;
	setp.gt.s32 	%p15, %r45, 23;
	add.f64 	%fd75, %fd73, %fd74;
	selp.f64 	%fd76, %fd73, %fd75, %p15;
	mov.b64 	%rd65, %fd76;
	mov.b64 	{%r87, %r92}, %rd65;
	mov.b32 	%r93, 16;
	// begin inline asm
	shfl.sync.down.b32 %r86, %r87, %r93, %r94, %r95;
	// end inline asm
	// begin inline asm
	shfl.sync.down.b32 %r91, %r92, %r93, %r94, %r95;
	// end inline asm
	mov.b64 	%rd66, {%r86, %r91};
	mov.b64 	%fd77, %rd66;
	setp.gt.s32 	%p16, %r45, 15;
	add.f64 	%fd26, %fd76, %fd77;
	selp.f64 	%fd231, %fd76, %fd26, %p16;
	setp.ne.s32 	%p17, %r45, 0;
	@%p17 bra 	$L__BB7_35;
	shr.u32 	%r96, %r13, 2;
	and.b32  	%r97, %r96, 248;
	mov.u32 	%r98, _ZZN3cub18CUB_300001_SM_10006detail6reduce28DeviceReduceSingleTileKernelINS2_10policy_hubIdyN4cuda3std3__44plusIdEEE10Policy1000EPdSC_iS9_ddNS7_10__identityEEEvT0_T1_T2_T3_T4_T6_E12temp_storage;
	add.s32 	%r99, %r98, %r97;
	st.shared.f64 	[%r99+16], %fd26;
$L__BB7_35:
	bar.sync 	0;
	setp.ne.s32 	%p18, %r13, 0;
	@%p18 bra 	$L__BB7_37;
	ld.shared.f64 	%fd78, [_ZZN3cub18CUB_300001_SM_10006detail6reduce28DeviceReduceSingleTileKernelINS2_10policy_hubIdyN4cuda3std3__44plusIdEEE10Policy1000EPdSC_iS9_ddNS7_10__identityEEEvT0_T1_T2_T3_T4_T6_E12temp_storage+24];
	add.f64 	%fd79, %fd231, %fd78;
	ld.shared.f64 	%fd80, [_ZZN3cub18CUB_300001_SM_10006detail6reduce28DeviceReduceSingleTileKernelINS2_10policy_hubIdyN4cuda3std3__44plusIdEEE10Policy1000EPdSC_iS9_ddNS7_10__identityEEEvT0_T1_T2_T3_T4_T6_E12temp_storage+32];
	add.f64 	%fd81, %fd79, %fd80;
	ld.shared.f64 	%fd82, [_ZZN3cub18CUB_300001_SM_10006detail6reduce28DeviceReduceSingleTileKernelINS2_10policy_hubIdyN4cuda3std3__44plusIdEEE10Policy1000EPdSC_iS9_ddNS7_10__identityEEEvT0_T1_T2_T3_T4_T6_E12temp_storage+40];
	add.f64 	%fd83, %fd81, %fd82;
	ld.shared.f64 	%fd84, [_ZZN3cub18CUB_300001_SM_10006detail6reduce28DeviceReduceSingleTileKernelINS2_10policy_hubIdyN4cuda3std3__44plusIdEEE10Policy1000EPdSC_iS9_ddNS7_10__identityEEEvT0_T1_T2_T3_T4_T6_E12temp_storage+48];
	add.f64 	%fd85, %fd83, %fd84;
	ld.shared.f64 	%fd86, [_ZZN3cub18CUB_300001_SM_10006detail6reduce28DeviceReduceSingleTileKernelINS2_10policy_hubIdyN4cuda3std3__44plusIdEEE10Policy1000EPdSC_iS9_ddNS7_10__identityEEEvT0_T1_T2_T3_T4_T6_E12temp_storage+56];
	add.f64 	%fd87, %fd85, %fd86;
	ld.shared.f64 	%fd88, [_ZZN3cub18CUB_300001_SM_10006detail6reduce28DeviceReduceSingleTileKernelINS2_10policy_hubIdyN4cuda3std3__44plusIdEEE10Policy1000EPdSC_iS9_ddNS7_10__identityEEEvT0_T1_T2_T3_T4_T6_E12temp_storage+64];
	add.f64 	%fd89, %fd87, %fd88;
	ld.shared.f64 	%fd90, [_ZZN3cub18CUB_300001_SM_10006detail6reduce28DeviceReduceSingleTileKernelINS2_10policy_hubIdyN4cuda3std3__44plusIdEEE10Policy1000EPdSC_iS9_ddNS7_10__identityEEEvT0_T1_T2_T3_T4_T6_E12temp_storage+72];
	add.f64 	%fd91, %fd89, %fd90;
	ld.shared.f64 	%fd92, [_ZZN3cub18CUB_300001_SM_10006detail6reduce28DeviceReduceSingleTileKernelINS2_10policy_hubIdyN4cuda3std3__44plusIdEEE10Policy1000EPdSC_iS9_ddNS7_10__identityEEEvT0_T1_T2_T3_T4_T6_E12temp_storage+80];
	add.f64 	%fd93, %fd91, %fd92;
	ld.shared.f64 	%fd94, [_ZZN3cub18CUB_300001_SM_10006detail6reduce28DeviceReduceSingleTileKernelINS2_10policy_hubIdyN4cuda3std3__44plusIdEEE10Policy1000EPdSC_iS9_ddNS7_10__identityEEEvT0_T1_T2_T3_T4_T6_E12temp_storage+88];
	add.f64 	%fd95, %fd93, %fd94;
	ld.shared.f64 	%fd96, [_ZZN3cub18CUB_300001_SM_10006detail6reduce28DeviceReduceSingleTileKernelINS2_10policy_hubIdyN4cuda3std3__44plusIdEEE10Policy1000EPdSC_iS9_ddNS7_10__identityEEEvT0_T1_T2_T3_T4_T6_E12temp_storage+96];
	add.f64 	%fd97, %fd95, %fd96;
	ld.shared.f64 	%fd98, [_ZZN3cub18CUB_300001_SM_10006detail6reduce28DeviceReduceSingleTileKernelINS2_10policy_hubIdyN4cuda3std3__44plusIdEEE10Policy1000EPdSC_iS9_ddNS7_10__identityEEEvT0_T1_T2_T3_T4_T6_E12temp_storage+104];
	add.f64 	%fd99, %fd97, %fd98;
	ld.shared.f64 	%fd100, [_ZZN3cub18CUB_300001_SM_10006detail6reduce28DeviceReduceSingleTileKernelINS2_10policy_hubIdyN4cuda3std3__44plusIdEEE10Policy1000EPdSC_iS9_ddNS7_10__identityEEEvT0_T1_T2_T3_T4_T6_E12temp_storage+112];
	add.f64 	%fd101, %fd99, %fd100;
	ld.shared.f64 	%fd102, [_ZZN3cub18CUB_300001_SM_10006detail6reduce28DeviceReduceSingleTileKernelINS2_10policy_hubIdyN4cuda3std3__44plusIdEEE10Policy1000EPdSC_iS9_ddNS7_10__identityEEEvT0_T1_T2_T3_T4_T6_E12temp_storage+120];
	add.f64 	%fd103, %fd101, %fd102;
	ld.shared.f64 	%fd104, [_ZZN3cub18CUB_300001_SM_10006detail6reduce28DeviceReduceSingleTileKernelINS2_10policy_hubIdyN4cuda3std3__44plusIdEEE10Policy1000EPdSC_iS9_ddNS7_10__identityEEEvT0_T1_T2_T3_T4_T6_E12temp_storage+128];
	add.f64 	%fd105, %fd103, %fd104;
	ld.shared.f64 	%fd106, [_ZZN3cub18CUB_300001_SM_10006detail6reduce28DeviceReduceSingleTileKernelINS2_10policy_hubIdyN4cuda3std3__44plusIdEEE10Policy1000EPdSC_iS9_ddNS7_10__identityEEEvT0_T1_T2_T3_T4_T6_E12temp_storage+136];
	add.f64 	%fd231, %fd105, %fd106;
$L__BB7_37:
	mov.u32 	%r223, %tid.x;
	setp.ne.s32 	%p56, %r223, 0;
	@%p56 bra 	$L__BB7_39;
	add.f64 	%fd217, %fd30, %fd231;
	st.global.f64 	[%rd1], %fd217;
$L__BB7_39:
	ret;

}


// ===== COMPILED SASS (sm_100) =====

	.target	sm_100

	.elftype	@"ET_EXEC"


//--------------------- .note.nv.tkinfo           --------------------------
	.section	.note.nv.tkinfo,"",@"SHT_NOTE"
	.sectionflags	@"SHF_NOTE_NV_TKINFO"
	.tkinfo
        /*0018*/ 	.word	0x00000002
        /*0030*/ 	.string	""
        /*0030*/ 	.string	"ptxas"
        /*0030*/ 	.string	"Cuda compilation tools, release 13.0, V13.0.88"
        /*0030*/ 	.string	"Build cuda_13.0.r13.0/compiler.36424714_0"
        /*0030*/ 	.string	"-arch sm_100 -m 64 "



//--------------------- .note.nv.cuinfo           --------------------------
	.section	.note.nv.cuinfo,"",@"SHT_NOTE"
	.sectionflags	@"SHF_NOTE_NV_CUINFO"
        /*0018*/ 	.short	0x0002
        /*001a*/ 	.short	0x0064
        /*001c*/ 	.short	0x0082
	.zero		2


//--------------------- .nv.info                  --------------------------
	.section	.nv.info,"",@"SHT_CUDA_INFO"
	.align	4


	//----- nvinfo : EIATTR_REGCOUNT
	.align		4
        /*0000*/ 	.byte	0x04, 0x2f
        /*0002*/ 	.short	(.L_46 - .L_45)
	.align		4
.L_45:
        /*0004*/ 	.word	index@(_Z21generateStressAddendsPfS_Pdi)
        /*0008*/ 	.word	0x00000014


	//----- nvinfo : EIATTR_FRAME_SIZE
	.align		4
.L_46:
        /*000c*/ 	.byte	0x04, 0x11
        /*000e*/ 	.short	(.L_48 - .L_47)
	.align		4
.L_47:
        /*0010*/ 	.word	index@(_Z21generateStressAddendsPfS_Pdi)
        /*0014*/ 	.word	0x00000000


	//----- nvinfo : EIATTR_REGCOUNT
	.align		4
.L_48:
        /*0018*/ 	.byte	0x04, 0x2f
        /*001a*/ 	.short	(.L_50 - .L_49)
	.align		4
.L_49:
        /*001c*/ 	.word	index@(_ZN3cub18CUB_300001_SM_10006detail11EmptyKernelIvEEvv)
        /*0020*/ 	.word	0x00000004


	//----- nvinfo : EIATTR_FRAME_SIZE
	.align		4
.L_50:
        /*0024*/ 	.byte	0x04, 0x11
        /*0026*/ 	.short	(.L_52 - .L_51)
	.align		4
.L_51:
        /*0028*/ 	.word	index@(_ZN3cub18CUB_300001_SM_10006detail11EmptyKernelIvEEvv)
        /*002c*/ 	.word	0x00000000


	//----- nvinfo : EIATTR_REGCOUNT
	.align		4
.L_52:
        /*0030*/ 	.byte	0x04, 0x2f
        /*0032*/ 	.short	(.L_54 - .L_53)
	.align		4
.L_53:
        /*0034*/ 	.word	index@(_ZN3cub18CUB_300001_SM_10006detail6reduce28DeviceReduceSingleTileKernelINS2_10policy_hubIdjN4cuda3std3__44plusIdEEE10Policy1000EN6thrust24THRUST_300001_SM_1000_NS10device_ptrIdEEPdjS9_ddNS7_10__identityEEEvT0_T1_T2_T3_T4_T6_)
        /*0038*/ 	.word	0x0000002d


	//----- nvinfo : EIATTR_FRAME_SIZE
	.align		4
.L_54:
        /*003c*/ 	.byte	0x04, 0x11
        /*003e*/ 	.short	(.L_56 - .L_55)
	.align		4
.L_55:
        /*0040*/ 	.word	index@(_ZN3cub18CUB_300001_SM_10006detail6reduce28DeviceReduceSingleTileKernelINS2_10policy_hubIdjN4cuda3std3__44plusIdEEE10Policy1000EN6thrust24THRUST_300001_SM_1000_NS10device_ptrIdEEPdjS9_ddNS7_10__identityEEEvT0_T1_T2_T3_T4_T6_)
        /*0044*/ 	.word	0x00000000


	//----- nvinfo : EIATTR_REGCOUNT
	.align		4
.L_56:
        /*0048*/ 	.byte	0x04, 0x2f
        /*004a*/ 	.short	(.L_58 - .L_57)
	.align		4
.L_57:
        /*004c*/ 	.word	index@(_ZN3cub18CUB_300001_SM_10006detail6reduce18DeviceReduceKernelINS2_10policy_hubIdjN4cuda3std3__44plusIdEEE10Policy1000EN6thrust24THRUST_300001_SM_1000_NS10device_ptrIdEEjS9_dNS7_10__identityEEEvT0_PT3_T1_NS0_13GridEvenShareISK_EET2_T4_)
        /*0050*/ 	.word	0x00000020


	//----- nvinfo : EIATTR_FRAME_SIZE
	.align		4
.L_58:
        /*0054*/ 	.byte	0x04, 0x11
        /*0056*/ 	.short	(.L_60 - .L_59)
	.align		4
.L_59:
        /*0058*/ 	.word	index@(_ZN3cub18CUB_300001_SM_10006detail6reduce18DeviceReduceKernelINS2_10policy_hubIdjN4cuda3std3__44plusIdEEE10Policy1000EN6thrust24THRUST_300001_SM_1000_NS10device_ptrIdEEjS9_dNS7_10__identityEEEvT0_PT3_T1_NS0_13GridEvenShareISK_EET2_T4_)
        /*005c*/ 	.word	0x00000000


	//----- nvinfo : EIATTR_REGCOUNT
	.align		4
.L_60:
        /*0060*/ 	.byte	0x04, 0x2f
        /*0062*/ 	.short	(.L_62 - .L_61)
	.align		4
.L_61:
        /*0064*/ 	.word	index@(_ZN3cub18CUB_300001_SM_10006detail6reduce28DeviceReduceSingleTileKernelINS2_10policy_hubIdjN4cuda3std3__44plusIdEEE10Policy1000EPdSC_iS9_ddNS7_10__identityEEEvT0_T1_T2_T3_T4_T6_)
        /*0068*/ 	.word	0x00000030


	//----- nvinfo : EIATTR_FRAME_SIZE
	.align		4
.L_62:
        /*006c*/ 	.byte	0x04, 0x11
        /*006e*/ 	.short	(.L_64 - .L_63)
	.align		4
.L_63:
        /*0070*/ 	.word	index@(_ZN3cub18CUB_300001_SM_10006detail6reduce28DeviceReduceSingleTileKernelINS2_10policy_hubIdjN4cuda3std3__44plusIdEEE10Policy1000EPdSC_iS9_ddNS7_10__identityEEEvT0_T1_T2_T3_T4_T6_)
        /*0074*/ 	.word	0x00000000


	//----- nvinfo : EIATTR_REGCOUNT
	.align		4
.L_64:
        /*0078*/ 	.byte	0x04, 0x2f
        /*007a*/ 	.short	(.L_66 - .L_65)
	.align		4
.L_65:
        /*007c*/ 	.word	index@(_ZN3cub18CUB_300001_SM_10006detail6reduce28DeviceReduceSingleTileKernelINS2_10policy_hubIdyN4cuda3std3__44plusIdEEE10Policy1000EN6thrust24THRUST_300001_SM_1000_NS10device_ptrIdEEPdyS9_ddNS7_10__identityEEEvT0_T1_T2_T3_T4_T6_)
        /*0080*/ 	.word	0x0000002e


	//----- nvinfo : EIATTR_FRAME_SIZE
	.align		4
.L_66:
        /*0084*/ 	.byte	0x04, 0x11
        /*0086*/ 	.short	(.L_68 - .L_67)
	.align		4
.L_67:
        /*0088*/ 	.word	index@(_ZN3cub18CUB_300001_SM_10006detail6reduce28DeviceReduceSingleTileKernelINS2_10policy_hubIdyN4cuda3std3__44plusIdEEE10Policy1000EN6thrust24THRUST_300001_SM_1000_NS10device_ptrIdEEPdyS9_ddNS7_10__identityEEEvT0_T1_T2_T3_T4_T6_)
        /*008c*/ 	.word	0x00000000


	//----- nvinfo : EIATTR_REGCOUNT
	.align		4
.L_68:
        /*0090*/ 	.byte	0x04, 0x2f
        /*0092*/ 	.short	(.L_70 - .L_69)
	.align		4
.L_69:
        /*0094*/ 	.word	index@(_ZN3cub18CUB_300001_SM_10006detail6reduce18DeviceReduceKernelINS2_10policy_hubIdyN4cuda3std3__44plusIdEEE10Policy1000EN6thrust24THRUST_300001_SM_1000_NS10device_ptrIdEEyS9_dNS7_10__identityEEEvT0_PT3_T1_NS0_13GridEvenShareISK_EET2_T4_)
        /*0098*/ 	.word	0x0000001d


	//----- nvinfo : EIATTR_FRAME_SIZE
	.align		4
.L_70:
        /*009c*/ 	.byte	0x04, 0x11
        /*009e*/ 	.short	(.L_72 - .L_71)
	.align		4
.L_71:
        /*00a0*/ 	.word	index@(_ZN3cub18CUB_300001_SM_10006detail6reduce18DeviceReduceKernelINS2_10policy_hubIdyN4cuda3std3__44plusIdEEE10Policy1000EN6thrust24THRUST_300001_SM_1000_NS10device_ptrIdEEyS9_dNS7_10__identityEEEvT0_PT3_T1_NS0_13GridEvenShareISK_EET2_T4_)
        /*00a4*/ 	.word	0x00000000


	//----- nvinfo : EIATTR_REGCOUNT
	.align		4
.L_72:
        /*00a8*/ 	.byte	0x04, 0x2f
        /*00aa*/ 	.short	(.L_74 - .L_73)
	.align		4
.L_73:
        /*00ac*/ 	.word	index@(_ZN3cub18CUB_300001_SM_10006detail6reduce28DeviceReduceSingleTileKernelINS2_10policy_hubIdyN4cuda3std3__44plusIdEEE10Policy1000EPdSC_iS9_ddNS7_10__identityEEEvT0_T1_T2_T3_T4_T6_)
        /*00b0*/ 	.word	0x00000030


	//----- nvinfo : EIATTR_FRAME_SIZE
	.align		4
.L_74:
        /*00b4*/ 	.byte	0x04, 0x11
        /*00b6*/ 	.short	(.L_76 - .L_75)
	.align		4
.L_75:
        /*00b8*/ 	.word	index@(_ZN3cub18CUB_300001_SM_10006detail6reduce28DeviceReduceSingleTileKernelINS2_10policy_hubIdyN4cuda3std3__44plusIdEEE10Policy1000EPdSC_iS9_ddNS7_10__identityEEEvT0_T1_T2_T3_T4_T6_)
        /*00bc*/ 	.word	0x00000000


	//----- nvinfo : EIATTR_MIN_STACK_SIZE
	.align		4
.L_76:
        /*00c0*/ 	.byte	0x04, 0x12
        /*00c2*/ 	.short	(.L_78 - .L_77)
	.align		4
.L_77:
        /*00c4*/ 	.word	index@(_ZN3cub18CUB_300001_SM_10006detail6reduce28DeviceReduceSingleTileKernelINS2_10policy_hubIdyN4cuda3std3__44plusIdEEE10Policy1000EPdSC_iS9_ddNS7_10__identityEEEvT0_T1_T2_T3_T4_T6_)
        /*00c8*/ 	.word	0x00000000


	//----- nvinfo : EIATTR_MIN_STACK_SIZE
	.align		4
.L_78:
        /*00cc*/ 	.byte	0x04, 0x12
        /*00ce*/ 	.short	(.L_80 - .L_79)
	.align		4
.L_79:
        /*00d0*/ 	.word	index@(_ZN3cub18CUB_300001_SM_10006detail6reduce18DeviceReduceKernelINS2_10policy_hubIdyN4cuda3std3__44plusIdEEE10Policy1000EN6thrust24THRUST_300001_SM_1000_NS10device_ptrIdEEyS9_dNS7_10__identityEEEvT0_PT3_T1_NS0_13GridEvenShareISK_EET2_T4_)
        /*00d4*/ 	.word	0x00000000


	//----- nvinfo : EIATTR_MIN_STACK_SIZE
	.align		4
.L_80:
        /*00d8*/ 	.byte	0x04, 0x12
        /*00da*/ 	.short	(.L_82 - .L_81)
	.align		4
.L_81:
        /*00dc*/ 	.word	index@(_ZN3cub18CUB_300001_SM_10006detail6reduce28DeviceReduceSingleTileKernelINS2_10policy_hubIdyN4cuda3std3__44plusIdEEE10Policy1000EN6thrust24THRUST_300001_SM_1000_NS10device_ptrIdEEPdyS9_ddNS7_10__identityEEEvT0_T1_T2_T3_T4_T6_)
        /*00e0*/ 	.word	0x00000000


	//----- nvinfo : EIATTR_MIN_STACK_SIZE
	.align		4
.L_82:
        /*00e4*/ 	.byte	0x04, 0x12
        /*00e6*/ 	.short	(.L_84 - .L_83)
	.align		4
.L_83:
        /*00e8*/ 	.word	index@(_ZN3cub18CUB_300001_SM_10006detail6reduce28DeviceReduceSingleTileKernelINS2_10policy_hubIdjN4cuda3std3__44plusIdEEE10Policy1000EPdSC_iS9_ddNS7_10__identityEEEvT0_T1_T2_T3_T4_T6_)
        /*00ec*/ 	.word	0x00000000


	//----- nvinfo : EIATTR_MIN_STACK_SIZE
	.align		4
.L_84:
        /*00f0*/ 	.byte	0x04, 0x12
        /*00f2*/ 	.short	(.L_86 - .L_85)
	.align		4
.L_85:
        /*00f4*/ 	.word	index@(_ZN3cub18CUB_300001_SM_10006detail6reduce18DeviceReduceKernelINS2_10policy_hubIdjN4cuda3std3__44plusIdEEE10Policy1000EN6thrust24THRUST_300001_SM_1000_NS10device_ptrIdEEjS9_dNS7_10__identityEEEvT0_PT3_T1_NS0_13GridEvenShareISK_EET2_T4_)
        /*00f8*/ 	.word	0x00000000


	//----- nvinfo : EIATTR_MIN_STACK_SIZE
	.align		4
.L_86:
        /*00fc*/ 	.byte	0x04, 0x12
        /*00fe*/ 	.short	(.L_88 - .L_87)
	.align		4
.L_87:
        /*0100*/ 	.word	index@(_ZN3cub18CUB_300001_SM_10006detail6reduce28DeviceReduceSingleTileKernelINS2_10policy_hubIdjN4cuda3std3__44plusIdEEE10Policy1000EN6thrust24THRUST_300001_SM_1000_NS10device_ptrIdEEPdjS9_ddNS7_10__identityEEEvT0_T1_T2_T3_T4_T6_)
        /*0104*/ 	.word	0x00000000


	//----- nvinfo : EIATTR_MIN_STACK_SIZE
	.align		4
.L_88:
        /*0108*/ 	.byte	0x04, 0x12
        /*010a*/ 	.short	(.L_90 - .L_89)
	.align		4
.L_89:
        /*010c*/ 	.word	index@(_ZN3cub18CUB_300001_SM_10006detail11EmptyKernelIvEEvv)
        /*0110*/ 	.word	0x00000000


	//----- nvinfo : EIATTR_MIN_STACK_SIZE
	.align		4
.L_90:
        /*0114*/ 	.byte	0x04, 0x12
        /*0116*/ 	.short	(.L_92 - .L_91)
	.align		4
.L_91:
        /*0118*/ 	.word	index@(_Z21generateStressAddendsPfS_Pdi)
        /*011c*/ 	.word	0x00000000
.L_92:


//--------------------- .nv.compat                --------------------------
	.section	.nv.compat,"",@"SHT_CUDA_COMPAT_INFO"
	.align	4
        /*0000*/ 	.byte	0x02, 0x09, 0x00, 0x00, 0x02, 0x02, 0x01, 0x00, 0x02, 0x05, 0x05, 0x00, 0x03, 0x07, 0x01, 0x01
        /*0010*/ 	.byte	0x02, 0x03, 0x00, 0x00, 0x02, 0x06, 0x01, 0x00, 0x04, 0x0b, 0x08, 0x00, 0x01, 0x00, 0x00, 0x00
        /*0020*/ 	.byte	0x00, 0x00, 0x00, 0x00


//--------------------- .nv.info._ZN3cub18CUB_300001_SM_10006detail6reduce28DeviceReduceSingleTileKernelINS2_10policy_hubIdyN4cuda3std3__44plusIdEEE10Policy1000EPdSC_iS9_ddNS7_10__identityEEEvT0_T1_T2_T3_T4_T6_ --------------------------
	.section	.nv.info._ZN3cub18CUB_300001_SM_10006detail6reduce28DeviceReduceSingleTileKernelINS2_10policy_hubIdyN4cuda3std3__44plusIdEEE10Policy1000EPdSC_iS9_ddNS7_10__identityEEEvT0_T1_T2_T3_T4_T6_,"",@"SHT_CUDA_INFO"
	.sectionflags	@""
	.align	4


	//----- nvinfo : EIATTR_CUDA_API_VERSION
	.align		4
        /*0000*/ 	.byte	0x04, 0x37
        /*0002*/ 	.short	(.L_94 - .L_93)
.L_93:
        /*0004*/ 	.word	0x00000082


	//----- nvinfo : EIATTR_KPARAM_INFO
	.align		4
.L_94:
        /*0008*/ 	.byte	0x04, 0x17
        /*000a*/ 	.short	(.L_96 - .L_95)
.L_95:
        /*000c*/ 	.word	0x00000000
        /*0010*/ 	.short	0x0005
        /*0012*/ 	.short	0x0020
        /*0014*/ 	.byte	0x00, 0xf0, 0x05, 0x00


	//----- nvinfo : EIATTR_KPARAM_INFO
	.align		4
.L_96:
        /*0018*/ 	.byte	0x04, 0x17
        /*001a*/ 	.short	(.L_98 - .L_97)
.L_97:
        /*001c*/ 	.word	0x00000000
        /*0020*/ 	.short	0x0004
        /*0022*/ 	.short	0x0018
        /*0024*/ 	.byte	0x00, 0xf0, 0x21, 0x00


	//----- nvinfo : EIATTR_KPARAM_INFO
	.align		4
.L_98:
        /*0028*/ 	.byte	0x04, 0x17
        /*002a*/ 	.short	(.L_100 - .L_99)
.L_99:
        /*002c*/ 	.word	0x00000000
        /*0030*/ 	.short	0x0003
        /*0032*/ 	.short	0x0014
        /*0034*/ 	.byte	0x00, 0xf0, 0x05, 0x00


	//----- nvinfo : EIATTR_KPARAM_INFO
	.align		4
.L_100:
        /*0038*/ 	.byte	0x04, 0x17
        /*003a*/ 	.short	(.L_102 - .L_101)
.L_101:
        /*003c*/ 	.word	0x00000000
        /*0040*/ 	.short	0x0002
        /*0042*/ 	.short	0x0010
        /*0044*/ 	.byte	0x00, 0xf0, 0x11, 0x00


	//----- nvinfo : EIATTR_KPARAM_INFO
	.align		4
.L_102:
        /*0048*/ 	.byte	0x04, 0x17
        /*004a*/ 	.short	(.L_104 - .L_103)
.L_103:
        /*004c*/ 	.word	0x00000000
        /*0050*/ 	.short	0x0001
        /*0052*/ 	.short	0x0008
        /*0054*/ 	.byte	0x00, 0xf5, 0x21, 0x00


	//----- nvinfo : EIATTR_KPARAM_INFO
	.align		4
.L_104:
        /*0058*/ 	.byte	0x04, 0x17
        /*005a*/ 	.short	(.L_106 - .L_105)
.L_105:
        /*005c*/ 	.word	0x00000000
        /*0060*/ 	.short	0x0000
        /*0062*/ 	.short	0x0000
        /*0064*/ 	.byte	0x00, 0xf5, 0x21, 0x00


	//----- nvinfo : EIATTR_SPARSE_MMA_MASK
	.align		4
.L_106:
        /*0068*/ 	.byte	0x03, 0x50
        /*006a*/ 	.short	0x0000


	//----- nvinfo : EIATTR_MAXREG_COUNT
	.align		4
        /*006c*/ 	.byte	0x03, 0x1b
        /*006e*/ 	.short	0x0080


	//----- nvinfo : EIATTR_NUM_BARRIERS
	.align		4
        /*0070*/ 	.byte	0x02, 0x4c
        /*0072*/ 	.byte	0x01
	.zero		1


	//----- nvinfo : EIATTR_MERCURY_ISA_VERSION
	.align		4
        /*0074*/ 	.byte	0x03, 0x5f
        /*0076*/ 	.short	0x0101


	//----- nvinfo : EIATTR_COOP_GROUP_MASK_REGIDS
	.align		4
        /*0078*/ 	.byte	0x04, 0x29
        /*007a*/ 	.short	(.L_108 - .L_107)


	//   ....[0]....
.L_107:
        /*007c*/ 	.word	0xffffffff


	//   ....[1]....
        /*0080*/ 	.word	0xffffffff


	//   ....[2]....
        /*0084*/ 	.word	0xffffffff


	//   ....[3]....
        /*0088*/ 	.word	0xffffffff


	//   ....[4]....
        /*008c*/ 	.word	0xffffffff


	//   ....[5]....
        /*0090*/ 	.word	0xffffffff


	//   ....[6]....
        /*0094*/ 	.word	0xffffffff


	//   ....[7]....
        /*0098*/ 	.word	0xffffffff


	//   ....[8]....
        /*009c*/ 	.word	0xffffffff


	//   ....[9]....
        /*00a0*/ 	.word	0xffffffff


	//   ....[10]....
        /*00a4*/ 	.word	0xffffffff


	//   ....[11]....
        /*00a8*/ 	.word	0xffffffff


	//   ....[12]....
        /*00ac*/ 	.word	0xffffffff


	//   ....[13]....
        /*00b0*/ 	.word	0xffffffff


	//   ....[14]....
        /*00b4*/ 	.word	0xffffffff


	//   ....[15]....
        /*00b8*/ 	.word	0xffffffff


	//   ....[16]....
        /*00bc*/ 	.word	0xffffffff


	//   ....[17]....
        /*00c0*/ 	.word	0xffffffff


	//   ....[18]....
        /*00c4*/ 	.word	0xffffffff


	//   ....[19]....
        /*00c8*/ 	.word	0xffffffff


	//   ....[20]....
        /*00cc*/ 	.word	0xffffffff


	//   ....[21]....
        /*00d0*/ 	.word	0xffffffff


	//   ....[22]....
        /*00d4*/ 	.word	0xffffffff


	//   ....[23]....
        /*00d8*/ 	.word	0xffffffff


	//   ....[24]....
        /*00dc*/ 	.word	0xffffffff


	//   ....[25]....
        /*00e0*/ 	.word	0xffffffff


	//   ....[26]....
        /*00e4*/ 	.word	0xffffffff


	//   ....[27]....
        /*00e8*/ 	.word	0xffffffff


	//   ....[28]....
        /*00ec*/ 	.word	0xffffffff


	//   ....[29]....
        /*00f0*/ 	.word	0xffffffff


	//----- nvinfo : EIATTR_COOP_GROUP_INSTR_OFFSETS
	.align		4
.L_108:
        /*00f4*/ 	.byte	0x04, 0x28
        /*00f6*/ 	.short	(.L_110 - .L_109)


	//   ....[0]....
.L_109:
        /*00f8*/ 	.word	0x00000960


	//   ....[1]....
        /*00fc*/ 	.word	0x00000970


	//   ....[2]....
        /*0100*/ 	.word	0x000009e0


	//   ....[3]....
        /*0104*/ 	.word	0x00000a10


	//   ....[4]....
        /*0108*/ 	.word	0x00000a70


	//   ....[5]....
        /*010c*/ 	.word	0x00000a80


	//   ....[6]....
        /*0110*/ 	.word	0x00000ae0


	//   ....[7]....
        /*0114*/ 	.word	0x00000af0


	//   ....[8]....
        /*0118*/ 	.word	0x00000b40


	//   ....[9]....
        /*011c*/ 	.word	0x00000b60


	//   ....[10]....
        /*0120*/ 	.word	0x00000e10


	//   ....[11]....
        /*0124*/ 	.word	0x00000e20


	//   ....[12]....
        /*0128*/ 	.word	0x00000eb0


	//   ....[13]....
        /*012c*/ 	.word	0x00000ed0


	//   ....[14]....
        /*0130*/ 	.word	0x00000f20


	//   ....[15]....
        /*0134*/ 	.word	0x00000f40


	//   ....[16]....
        /*0138*/ 	.word	0x00000f90


	//   ....[17]....
        /*013c*/ 	.word	0x00000fb0


	//   ....[18]....
        /*0140*/ 	.word	0x00001000


	//   ....[19]....
        /*0144*/ 	.word	0x00001030


	//   ....[20]....
        /*0148*/ 	.word	0x000020b0


	//   ....[21]....
        /*014c*/ 	.word	0x000020c0


	//   ....[22]....
        /*0150*/ 	.word	0x00002130


	//   ....[23]....
        /*0154*/ 	.word	0x00002140


	//   ....[24]....
        /*0158*/ 	.word	0x000021a0


	//   ....[25]....
        /*015c*/ 	.word	0x000021b0


	//   ....[26]....
        /*0160*/ 	.word	0x00002200


	//   ....[27]....
        /*0164*/ 	.word	0x00002220


	//   ....[28]....
        /*0168*/ 	.word	0x00002280


	//   ....[29]....
        /*016c*/ 	.word	0x000022b0


	//----- nvinfo : EIATTR_VRC_CTA_INIT_COUNT
	.align		4
.L_110:
        /*0170*/ 	.byte	0x02, 0x4a
	.zero		1
	.zero		1


	//----- nvinfo : EIATTR_EXIT_INSTR_OFFSETS
	.align		4
        /*0174*/ 	.byte	0x04, 0x1c
        /*0176*/ 	.short	(.L_112 - .L_111)


	//   ....[0]....
.L_111:
        /*0178*/ 	.word	0x00000080


	//   ....[1]....
        /*017c*/ 	.word	0x000000c0


	//   ....[2]....
        /*0180*/ 	.word	0x00002510


	//   ....[3]....
        /*0184*/ 	.word	0x00002560


	//----- nvinfo : EIATTR_MAX_THREADS
	.align		4
.L_112:
        /*0188*/ 	.byte	0x04, 0x05
        /*018a*/ 	.short	(.L_114 - .L_113)
.L_113:
        /*018c*/ 	.word	0x00000200
        /*0190*/ 	.word	0x00000001
        /*0194*/ 	.word	0x00000001


	//----- nvinfo : EIATTR_CRS_STACK_SIZE
	.align		4
.L_114:
        /*0198*/ 	.byte	0x04, 0x1e
        /*019a*/ 	.short	(.L_116 - .L_115)
.L_115:
        /*019c*/ 	.word	0x00000000


	//----- nvinfo : EIATTR_CBANK_PARAM_SIZE
	.align		4
.L_116:
        /*01a0*/ 	.byte	0x03, 0x19
        /*01a2*/ 	.short	0x0021


	//----- nvinfo : EIATTR_PARAM_CBANK
	.align		4
        /*01a4*/ 	.byte	0x04, 0x0a
        /*01a6*/ 	.short	(.L_118 - .L_117)
	.align		4
.L_117:
        /*01a8*/ 	.word	index@(.nv.constant0._ZN3cub18CUB_300001_SM_10006detail6reduce28DeviceReduceSingleTileKernelINS2_10policy_hubIdyN4cuda3std3__44plusIdEEE10Policy1000EPdSC_iS9_ddNS7_10__identityEEEvT0_T1_T2_T3_T4_T6_)
        /*01ac*/ 	.short	0x0380
        /*01ae*/ 	.short	0x0021


	//----- nvinfo : EIATTR_SW_WAR
	.align		4
.L_118:
        /*01b0*/ 	.byte	0x04, 0x36
        /*01b2*/ 	.short	(.L_120 - .L_119)
.L_119:
        /*01b4*/ 	.word	0x00000008
.L_120:


//--------------------- .nv.info._ZN3cub18CUB_300001_SM_10006detail6reduce18DeviceReduceKernelINS2_10policy_hubIdyN4cuda3std3__44plusIdEEE10Policy1000EN6thrust24THRUST_300001_SM_1000_NS10device_ptrIdEEyS9_dNS7_10__identityEEEvT0_PT3_T1_NS0_13GridEvenShareISK_EET2_T4_ --------------------------
	.section	.nv.info._ZN3cub18CUB_300001_SM_10006detail6reduce18DeviceReduceKernelINS2_10policy_hubIdyN4cuda3std3__44plusIdEEE10Policy1000EN6thrust24THRUST_300001_SM_1000_NS10device_ptrIdEEyS9_dNS7_10__identityEEEvT0_PT3_T1_NS0_13GridEvenShareISK_EET2_T4_,"",@"SHT_CUDA_INFO"
	.sectionflags	@""
	.align	4


	//----- nvinfo : EIATTR_CUDA_API_VERSION
	.align		4
        /*0000*/ 	.byte	0x04, 0x37
        /*0002*/ 	.short	(.L_122 - .L_121)
.L_121:
        /*0004*/ 	.word	0x00000082


	//----- nvinfo : EIATTR_KPARAM_INFO
	.align		4
.L_122:
        /*0008*/ 	.byte	0x04, 0x17
        /*000a*/ 	.short	(.L_124 - .L_123)
.L_123:
        /*000c*/ 	.word	0x00000000
        /*0010*/ 	.short	0x0005
        /*0012*/ 	.short	0x0061
        /*0014*/ 	.byte	0x00, 0xf0, 0x05, 0x00


	//----- nvinfo : EIATTR_KPARAM_INFO
	.align		4
.L_124:
        /*0018*/ 	.byte	0x04, 0x17
        /*001a*/ 	.short	(.L_126 - .L_125)
.L_125:
        /*001c*/ 	.word	0x00000000
        /*0020*/ 	.short	0x0004
        /*0022*/ 	.short	0x0060
        /*0024*/ 	.byte	0x00, 0xf0, 0x05, 0x00


	//----- nvinfo : EIATTR_KPARAM_INFO
	.align		4
.L_126:
        /*0028*/ 	.byte	0x04, 0x17
        /*002a*/ 	.short	(.L_128 - .L_127)
.L_127:
        /*002c*/ 	.word	0x00000000
        /*0030*/ 	.short	0x0003
        /*0032*/ 	.short	0x0018
        /*0034*/ 	.byte	0x00, 0xf0, 0x21, 0x01


	//----- nvinfo : EIATTR_KPARAM_INFO
	.align		4
.L_128:
        /*0038*/ 	.byte	0x04, 0x17
        /*003a*/ 	.short	(.L_130 - .L_129)
.L_129:
        /*003c*/ 	.word	0x00000000
        /*0040*/ 	.short	0x0002
        /*0042*/ 	.short	0x0010
        /*0044*/ 	.byte	0x00, 0xf0, 0x21, 0x00


	//----- nvinfo : EIATTR_KPARAM_INFO
	.align		4
.L_130:
        /*0048*/ 	.byte	0x04, 0x17
        /*004a*/ 	.short	(.L_132 - .L_131)
.L_131:
        /*004c*/ 	.word	0x00000000
        /*0050*/ 	.short	0x0001
        /*0052*/ 	.short	0x0008
        /*0054*/ 	.byte	0x00, 0xf5, 0x21, 0x00


	//----- nvinfo : EIATTR_KPARAM_INFO
	.align		4
.L_132:
        /*0058*/ 	.byte	0x04, 0x17
        /*005a*/ 	.short	(.L_134 - .L_133)
.L_133:
        /*005c*/ 	.word	0x00000000
        /*0060*/ 	.short	0x0000
        /*0062*/ 	.short	0x0000
        /*0064*/ 	.byte	0x00, 0xf0, 0x21, 0x00


	//----- nvinfo : EIATTR_SPARSE_MMA_MASK
	.align		4
.L_134:
        /*0068*/ 	.byte	0x03, 0x50
        /*006a*/ 	.short	0x0000


	//----- nvinfo : EIATTR_MAXREG_COUNT
	.align		4
        /*006c*/ 	.byte	0x03, 0x1b
        /*006e*/ 	.short	0x0080


	//----- nvinfo : EIATTR_NUM_BARRIERS
	.align		4
        /*0070*/ 	.byte	0x02, 0x4c
        /*0072*/ 	.byte	0x01
	.zero		1


	//----- nvinfo : EIATTR_MERCURY_ISA_VERSION
	.align		4
        /*0074*/ 	.byte	0x03, 0x5f
        /*0076*/ 	.short	0x0101


	//----- nvinfo : EIATTR_COOP_GROUP_MASK_REGIDS
	.align		4
        /*0078*/ 	.byte	0x04, 0x29
        /*007a*/ 	.short	(.L_136 - .L_135)


	//   ....[0]....
.L_135:
        /*007c*/ 	.word	0xffffffff


	//   ....[1]....
        /*0080*/ 	.word	0xffffffff


	//   ....[2]....
        /*0084*/ 	.word	0xffffffff


	//   ....[3]....
        /*0088*/ 	.word	0xffffffff


	//   ....[4]....
        /*008c*/ 	.word	0xffffffff


	//   ....[5]....
        /*0090*/ 	.word	0xffffffff


	//   ....[6]....
        /*0094*/ 	.word	0xffffffff


	//   ....[7]....
        /*0098*/ 	.word	0xffffffff


	//   ....[8]....
        /*009c*/ 	.word	0xffffffff


	//   ....[9]....
        /*00a0*/ 	.word	0xffffffff


	//   ....[10]....
        /*00a4*/ 	.word	0xffffffff


	//   ....[11]....
        /*00a8*/ 	.word	0xffffffff


	//   ....[12]....
        /*00ac*/ 	.word	0xffffffff


	//   ....[13]....
        /*00b0*/ 	.word	0xffffffff


	//   ....[14]....
        /*00b4*/ 	.word	0xffffffff


	//   ....[15]....
        /*00b8*/ 	.word	0xffffffff


	//   ....[16]....
        /*00bc*/ 	.word	0xffffffff


	//   ....[17]....
        /*00c0*/ 	.word	0xffffffff


	//   ....[18]....
        /*00c4*/ 	.word	0xffffffff


	//   ....[19]....
        /*00c8*/ 	.word	0xffffffff


	//   ....[20]....
        /*00cc*/ 	.word	0xffffffff


	//   ....[21]....
        /*00d0*/ 	.word	0xffffffff


	//   ....[22]....
        /*00d4*/ 	.word	0xffffffff


	//   ....[23]....
        /*00d8*/ 	.word	0xffffffff


	//   ....[24]....
        /*00dc*/ 	.word	0xffffffff


	//   ....[25]....
        /*00e0*/ 	.word	0xffffffff


	//   ....[26]....
        /*00e4*/ 	.word	0xffffffff


	//   ....[27]....
        /*00e8*/ 	.word	0xffffffff


	//   ....[28]....
        /*00ec*/ 	.word	0xffffffff


	//   ....[29]....
        /*00f0*/ 	.word	0xffffffff


	//----- nvinfo : EIATTR_COOP_GROUP_INSTR_OFFSETS
	.align		4
.L_136:
        /*00f4*/ 	.byte	0x04, 0x28
        /*00f6*/ 	.short	(.L_138 - .L_137)


	//   ....[0]....
.L_137:
        /*00f8*/ 	.word	0x000009a0


	//   ....[1]....
        /*00fc*/ 	.word	0x000009b0


	//   ....[2]....
        /*0100*/ 	.word	0x00000a20


	//   ....[3]....
        /*0104*/ 	.word	0x00000a40


	//   ....[4]....
        /*0108*/ 	.word	0x00000ab0


	//   ....[5]....
        /*010c*/ 	.word	0x00000ac0


	//   ....[6]....
        /*0110*/ 	.word	0x00000b10


	//   ....[7]....
        /*0114*/ 	.word	0x00000b30


	//   ....[8]....
        /*0118*/ 	.word	0x00000ba0


	//   ....[9]....
        /*011c*/ 	.word	0x00000bb0


	//   ....[10]....
        /*0120*/ 	.word	0x00000e50


	//   ....[11]....
        /*0124*/ 	.word	0x00000e60


	//   ....[12]....
        /*0128*/ 	.word	0x00000ee0


	//   ....[13]....
        /*012c*/ 	.word	0x00000f00


	//   ....[14]....
        /*0130*/ 	.word	0x00000f50


	//   ....[15]....
        /*0134*/ 	.word	0x00000f80


	//   ....[16]....
        /*0138*/ 	.word	0x00000fd0


	//   ....[17]....
        /*013c*/ 	.word	0x00000ff0


	//   ....[18]....
        /*0140*/ 	.word	0x00001060


	//   ....[19]....
        /*0144*/ 	.word	0x00001090


	//   ....[20]....
        /*0148*/ 	.word	0x00002360


	//   ....[21]....
        /*014c*/ 	.word	0x00002370


	//   ....[22]....
        /*0150*/ 	.word	0x000023f0


	//   ....[23]....
        /*0154*/ 	.word	0x00002400


	//   ....[24]....
        /*0158*/ 	.word	0x00002460


	//   ....[25]....
        /*015c*/ 	.word	0x00002470


	//   ....[26]....
        /*0160*/ 	.word	0x000024c0


	//   ....[27]....
        /*0164*/ 	.word	0x000024f0


	//   ....[28]....
        /*0168*/ 	.word	0x00002570


	//   ....[29]....
        /*016c*/ 	.word	0x00002580


	//----- nvinfo : EIATTR_VRC_CTA_INIT_COUNT
	.align		4
.L_138:
        /*0170*/ 	.byte	0x02, 0x4a
	.zero		1
	.zero		1


	//----- nvinfo : EIATTR_EXIT_INSTR_OFFSETS
	.align		4
        /*0174*/ 	.byte	0x04, 0x1c
        /*0176*/ 	.short	(.L_140 - .L_139)


	//   ....[0]....
.L_139:
        /*0178*/ 	.word	0x000027b0


	//   ....[1]....
        /*017c*/ 	.word	0x00002810


	//----- nvinfo : EIATTR_MAX_THREADS
	.align		4
.L_140:
        /*0180*/ 	.byte	0x04, 0x05
        /*0182*/ 	.short	(.L_142 - .L_141)
.L_141:
        /*0184*/ 	.word	0x00000200
        /*0188*/ 	.word	0x00000001
        /*018c*/ 	.word	0x00000001


	//----- nvinfo : EIATTR_CRS_STACK_SIZE
	.align		4
.L_142:
        /*0190*/ 	.byte	0x04, 0x1e
        /*0192*/ 	.short	(.L_144 - .L_143)
.L_143:
        /*0194*/ 	.word	0x00000000


	//----- nvinfo : EIATTR_CBANK_PARAM_SIZE
	.align		4
.L_144:
        /*0198*/ 	.byte	0x03, 0x19
        /*019a*/ 	.short	0x0062


	//----- nvinfo : EIATTR_PARAM_CBANK
	.align		4
        /*019c*/ 	.byte	0x04, 0x0a
        /*019e*/ 	.short	(.L_146 - .L_145)
	.align		4
.L_145:
        /*01a0*/ 	.word	index@(.nv.constant0._ZN3cub18CUB_300001_SM_10006detail6reduce18DeviceReduceKernelINS2_10policy_hubIdyN4cuda3std3__44plusIdEEE10Policy1000EN6thrust24THRUST_300001_SM_1000_NS10device_ptrIdEEyS9_dNS7_10__identityEEEvT0_PT3_T1_NS0_13GridEvenShareISK_EET2_T4_)
        /*01a4*/ 	.short	0x0380
        /*01a6*/ 	.short	0x0062


	//----- nvinfo : EIATTR_SW_WAR
	.align		4
.L_146:
        /*01a8*/ 	.byte	0x04, 0x36
        /*01aa*/ 	.short	(.L_148 - .L_147)
.L_147:
        /*01ac*/ 	.word	0x00000008
.L_148:


//--------------------- .nv.info._ZN3cub18CUB_300001_SM_10006detail6reduce28DeviceReduceSingleTileKernelINS2_10policy_hubIdyN4cuda3std3__44plusIdEEE10Policy1000EN6thrust24THRUST_300001_SM_1000_NS10device_ptrIdEEPdyS9_ddNS7_10__identityEEEvT0_T1_T2_T3_T4_T6_ --------------------------
	.section	.nv.info._ZN3cub18CUB_300001_SM_10006detail6reduce28DeviceReduceSingleTileKernelINS2_10policy_hubIdyN4cuda3std3__44plusIdEEE10Policy1000EN6thrust24THRUST_300001_SM_1000_NS10device_ptrIdEEPdyS9_ddNS7_10__identityEEEvT0_T1_T2_T3_T4_T6_,"",@"SHT_CUDA_INFO"
	.sectionflags	@""
	.align	4


	//----- nvinfo : EIATTR_CUDA_API_VERSION
	.align		4
        /*0000*/ 	.byte	0x04, 0x37
        /*0002*/ 	.short	(.L_150 - .L_149)
.L_149:
        /*0004*/ 	.word	0x00000082


	//----- nvinfo : EIATTR_KPARAM_INFO
	.align		4
.L_150:
        /*0008*/ 	.byte	0x04, 0x17
        /*000a*/ 	.short	(.L_152 - .L_151)
.L_151:
        /*000c*/ 	.word	0x00000000
        /*0010*/ 	.short	0x0005
        /*0012*/ 	.short	0x0028
        /*0014*/ 	.byte	0x00, 0xf0, 0x05, 0x00


	//----- nvinfo : EIATTR_KPARAM_INFO
	.align		4
.L_152:
        /*0018*/ 	.byte	0x04, 0x17
        /*001a*/ 	.short	(.L_154 - .L_153)
.L_153:
        /*001c*/ 	.word	0x00000000
        /*0020*/ 	.short	0x0004
        /*0022*/ 	.short	0x0020
        /*0024*/ 	.byte	0x00, 0xf0, 0x21, 0x00


	//----- nvinfo : EIATTR_KPARAM_INFO
	.align		4
.L_154:
        /*0028*/ 	.byte	0x04, 0x17
        /*002a*/ 	.short	(.L_156 - .L_155)
.L_155:
        /*002c*/ 	.word	0x00000000
        /*0030*/ 	.short	0x0003
        /*0032*/ 	.short	0x0018
        /*0034*/ 	.byte	0x00, 0xf0, 0x05, 0x00


	//----- nvinfo : EIATTR_KPARAM_INFO
	.align		4
.L_156:
        /*0038*/ 	.byte	0x04, 0x17
        /*003a*/ 	.short	(.L_158 - .L_157)
.L_157:
        /*003c*/ 	.word	0x00000000
        /*0040*/ 	.short	0x0002
        /*0042*/ 	.short	0x0010
        /*0044*/ 	.byte	0x00, 0xf0, 0x21, 0x00


	//----- nvinfo : EIATTR_KPARAM_INFO
	.align		4
.L_158:
        /*0048*/ 	.byte	0x04, 0x17
        /*004a*/ 	.short	(.L_160 - .L_159)
.L_159:
        /*004c*/ 	.word	0x00000000
        /*0050*/ 	.short	0x0001
        /*0052*/ 	.short	0x0008
        /*0054*/ 	.byte	0x00, 0xf5, 0x21, 0x00


	//----- nvinfo : EIATTR_KPARAM_INFO
	.align		4
.L_160:
        /*0058*/ 	.byte	0x04, 0x17
        /*005a*/ 	.short	(.L_162 - .L_161)
.L_161:
        /*005c*/ 	.word	0x00000000
        /*0060*/ 	.short	0x0000
        /*0062*/ 	.short	0x0000
        /*0064*/ 	.byte	0x00, 0xf0, 0x21, 0x00


	//----- nvinfo : EIATTR_SPARSE_MMA_MASK
	.align		4
.L_162:
        /*0068*/ 	.byte	0x03, 0x50
        /*006a*/ 	.short	0x0000


	//----- nvinfo : EIATTR_MAXREG_COUNT
	.align		4
        /*006c*/ 	.byte	0x03, 0x1b
        /*006e*/ 	.short	0x0080


	//----- nvinfo : EIATTR_NUM_BARRIERS
	.align		4
        /*0070*/ 	.byte	0x02, 0x4c
        /*0072*/ 	.byte	0x01
	.zero		1


	//----- nvinfo : EIATTR_MERCURY_ISA_VERSION
	.align		4
        /*0074*/ 	.byte	0x03, 0x5f
        /*0076*/ 	.short	0x0101


	//----- nvinfo : EIATTR_COOP_GROUP_MASK_REGIDS
	.align		4
        /*0078*/ 	.byte	0x04, 0x29
        /*007a*/ 	.short	(.L_164 - .L_163)


	//   ....[0]....
.L_163:
        /*007c*/ 	.word	0xffffffff


	//   ....[1]....
        /*0080*/ 	.word	0xffffffff


	//   ....[2]....
        /*0084*/ 	.word	0xffffffff


	//   ....[3]....
        /*0088*/ 	.word	0xffffffff


	//   ....[4]....
        /*008c*/ 	.word	0xffffffff


	//   ....[5]....
        /*0090*/ 	.word	0xffffffff


	//   ....[6]....
        /*0094*/ 	.word	0xffffffff


	//   ....[7]....
        /*0098*/ 	.word	0xffffffff


	//   ....[8]....
        /*009c*/ 	.word	0xffffffff


	//   ....[9]....
        /*00a0*/ 	.word	0xffffffff


	//   ....[10]....
        /*00a4*/ 	.word	0xffffffff


	//   ....[11]....
        /*00a8*/ 	.word	0xffffffff


	//   ....[12]....
        /*00ac*/ 	.word	0xffffffff


	//   ....[13]....
        /*00b0*/ 	.word	0xffffffff


	//   ....[14]....
        /*00b4*/ 	.word	0xffffffff


	//   ....[15]....
        /*00b8*/ 	.word	0xffffffff


	//   ....[16]....
        /*00bc*/ 	.word	0xffffffff


	//   ....[17]....
        /*00c0*/ 	.word	0xffffffff


	//   ....[18]....
        /*00c4*/ 	.word	0xffffffff


	//   ....[19]....
        /*00c8*/ 	.word	0xffffffff


	//   ....[20]....
        /*00cc*/ 	.word	0xffffffff


	//   ....[21]....
        /*00d0*/ 	.word	0xffffffff


	//   ....[22]....
        /*00d4*/ 	.word	0xffffffff


	//   ....[23]....
        /*00d8*/ 	.word	0xffffffff


	//   ....[24]....
        /*00dc*/ 	.word	0xffffffff


	//   ....[25]....
        /*00e0*/ 	.word	0xffffffff


	//   ....[26]....
        /*00e4*/ 	.word	0xffffffff


	//   ....[27]....
        /*00e8*/ 	.word	0xffffffff


	//   ....[28]....
        /*00ec*/ 	.word	0xffffffff


	//   ....[29]....
        /*00f0*/ 	.word	0xffffffff


	//----- nvinfo : EIATTR_COOP_GROUP_INSTR_OFFSETS
	.align		4
.L_164:
        /*00f4*/ 	.byte	0x04, 0x28
        /*00f6*/ 	.short	(.L_166 - .L_165)


	//   ....[0]....
.L_165:
        /*00f8*/ 	.word	0x00000910


	//   ....[1]....
        /*00fc*/ 	.word	0x00000920


	//   ....[2]....
        /*0100*/ 	.word	0x00000990


	//   ....[3]....
        /*0104*/ 	.word	0x000009a0


	//   ....[4]....
        /*0108*/ 	.word	0x00000a00


	//   ....[5]....
        /*010c*/ 	.word	0x00000a10


	//   ....[6]....
        /*0110*/ 	.word	0x00000a60


	//   ....[7]....
        /*0114*/ 	.word	0x00000a80


	//   ....[8]....
        /*0118*/ 	.word	0x00000ae0


	//   ....[9]....
        /*011c*/ 	.word	0x00000b10


	//   ....[10]....
        /*0120*/ 	.word	0x00000dc0


	//   ....[11]....
        /*0124*/ 	.word	0x00000dd0


	//   ....[12]....
        /*0128*/ 	.word	0x00000e60


	//   ....[13]....
        /*012c*/ 	.word	0x00000e70


	//   ....[14]....
        /*0130*/ 	.word	0x00000ed0


	//   ....[15]....
        /*0134*/ 	.word	0x00000ee0


	//   ....[16]....
        /*0138*/ 	.word	0x00000f30


	//   ....[17]....
        /*013c*/ 	.word	0x00000f50


	//   ....[18]....
        /*0140*/ 	.word	0x00000fc0


	//   ....[19]....
        /*0144*/ 	.word	0x00000ff0


	//   ....[20]....
        /*0148*/ 	.word	0x00002180


	//   ....[21]....
        /*014c*/ 	.word	0x00002190


	//   ....[22]....
        /*0150*/ 	.word	0x00002200


	//   ....[23]....
        /*0154*/ 	.word	0x00002210


	//   ....[24]....
        /*0158*/ 	.word	0x00002270


	//   ....[25]....
        /*015c*/ 	.word	0x00002280


	//   ....[26]....
        /*0160*/ 	.word	0x000022d0


	//   ....[27]....
        /*0164*/ 	.word	0x000022f0


	//   ....[28]....
        /*0168*/ 	.word	0x00002350


	//   ....[29]....
        /*016c*/ 	.word	0x00002380


	//----- nvinfo : EIATTR_VRC_CTA_INIT_COUNT
	.align		4
.L_166:
        /*0170*/ 	.byte	0x02, 0x4a
	.zero		1
	.zero		1


	//----- nvinfo : EIATTR_EXIT_INSTR_OFFSETS
	.align		4
        /*0174*/ 	.byte	0x04, 0x1c
        /*0176*/ 	.short	(.L_168 - .L_167)


	//   ....[0]....
.L_167:
        /*0178*/ 	.word	0x000000a0


	//   ....[1]....
        /*017c*/ 	.word	0x000000e0


	//   ....[2]....
        /*0180*/ 	.word	0x000025e0


	//   ....[3]....
        /*0184*/ 	.word	0x00002630


	//----- nvinfo : EIATTR_MAX_THREADS
	.align		4
.L_168:
        /*0188*/ 	.byte	0x04, 0x05
        /*018a*/ 	.short	(.L_170 - .L_169)
.L_169:
        /*018c*/ 	.word	0x00000200
        /*0190*/ 	.word	0x00000001
        /*0194*/ 	.word	0x00000001


	//----- nvinfo : EIATTR_CRS_STACK_SIZE
	.align		4
.L_170:
        /*0198*/ 	.byte	0x04, 0x1e
        /*019a*/ 	.short	(.L_172 - .L_171)
.L_171:
        /*019c*/ 	.word	0x00000000


	//----- nvinfo : EIATTR_CBANK_PARAM_SIZE
	.align		4
.L_172:
        /*01a0*/ 	.byte	0x03, 0x19
        /*01a2*/ 	.short	0x0029


	//----- nvinfo : EIATTR_PARAM_CBANK
	.align		4
        /*01a4*/ 	.byte	0x04, 0x0a
        /*01a6*/ 	.short	(.L_174 - .L_173)
	.align		4
.L_173:
        /*01a8*/ 	.word	index@(.nv.constant0._ZN3cub18CUB_300001_SM_10006detail6reduce28DeviceReduceSingleTileKernelINS2_10policy_hubIdyN4cuda3std3__44plusIdEEE10Policy1000EN6thrust24THRUST_300001_SM_1000_NS10device_ptrIdEEPdyS9_ddNS7_10__identityEEEvT0_T1_T2_T3_T4_T6_)
        /*01ac*/ 	.short	0x0380
        /*01ae*/ 	.short	0x0029


	//----- nvinfo : EIATTR_SW_WAR
	.align		4
.L_174:
        /*01b0*/ 	.byte	0x04, 0x36
        /*01b2*/ 	.short	(.L_176 - .L_175)
.L_175:
        /*01b4*/ 	.word	0x00000008
.L_176:


//--------------------- .nv.info._ZN3cub18CUB_300001_SM_10006detail6reduce28DeviceReduceSingleTileKernelINS2_10policy_hubIdjN4cuda3std3__44plusIdEEE10Policy1000EPdSC_iS9_ddNS7_10__identityEEEvT0_T1_T2_T3_T4_T6_ --------------------------
	.section	.nv.info._ZN3cub18CUB_300001_SM_10006detail6reduce28DeviceReduceSingleTileKernelINS2_10policy_hubIdjN4cuda3std3__44plusIdEEE10Policy1000EPdSC_iS9_ddNS7_10__identityEEEvT0_T1_T2_T3_T4_T6_,"",@"SHT_CUDA_INFO"
	.sectionflags	@""
	.align	4


	//----- nvinfo : EIATTR_CUDA_API_VERSION
	.align		4
        /*0000*/ 	.byte	0x04, 0x37
        /*0002*/ 	.short	(.L_178 - .L_177)
.L_177:
        /*0004*/ 	.word	0x00000082


	//----- nvinfo : EIATTR_KPARAM_INFO
	.align		4
.L_178:
        /*0008*/ 	.byte	0x04, 0x17
        /*000a*/ 	.short	(.L_180 - .L_179)
.L_179:
        /*000c*/ 	.word	0x00000000
        /*0010*/ 	.short	0x0005
        /*0012*/ 	.short	0x0020
        /*0014*/ 	.byte	0x00, 0xf0, 0x05, 0x00


	//----- nvinfo : EIATTR_KPARAM_INFO
	.align		4
.L_180:
        /*0018*/ 	.byte	0x04, 0x17
        /*001a*/ 	.short	(.L_182 - .L_181)
.L_181:
        /*001c*/ 	.word	0x00000000
        /*0020*/ 	.short	0x0004
        /*0022*/ 	.short	0x0018
        /*0024*/ 	.byte	0x00, 0xf0, 0x21, 0x00


	//----- nvinfo : EIATTR_KPARAM_INFO
	.align		4
.L_182:
        /*0028*/ 	.byte	0x04, 0x17
        /*002a*/ 	.short	(.L_184 - .L_183)
.L_183:
        /*002c*/ 	.word	0x00000000
        /*0030*/ 	.short	0x0003
        /*0032*/ 	.short	0x0014
        /*0034*/ 	.byte	0x00, 0xf0, 0x05, 0x00


	//----- nvinfo : EIATTR_KPARAM_INFO
	.align		4
.L_184:
        /*0038*/ 	.byte	0x04, 0x17
        /*003a*/ 	.short	(.L_186 - .L_185)
.L_185:
        /*003c*/ 	.word	0x00000000
        /*0040*/ 	.short	0x0002
        /*0042*/ 	.short	0x0010
        /*0044*/ 	.byte	0x00, 0xf0, 0x11, 0x00


	//----- nvinfo : EIATTR_KPARAM_INFO
	.align		4
.L_186:
        /*0048*/ 	.byte	0x04, 0x17
        /*004a*/ 	.short	(.L_188 - .L_187)
.L_187:
        /*004c*/ 	.word	0x00000000
        /*0050*/ 	.short	0x0001
        /*0052*/ 	.short	0x0008
        /*0054*/ 	.byte	0x00, 0xf5, 0x21, 0x00


	//----- nvinfo : EIATTR_KPARAM_INFO
	.align		4
.L_188:
        /*0058*/ 	.byte	0x04, 0x17
        /*005a*/ 	.short	(.L_190 - .L_189)
.L_189:
        /*005c*/ 	.word	0x00000000
        /*0060*/ 	.short	0x0000
        /*0062*/ 	.short	0x0000
        /*0064*/ 	.byte	0x00, 0xf5, 0x21, 0x00


	//----- nvinfo : EIATTR_SPARSE_MMA_MASK
	.align		4
.L_190:
        /*0068*/ 	.byte	0x03, 0x50
        /*006a*/ 	.short	0x0000


	//----- nvinfo : EIATTR_MAXREG_COUNT
	.align		4
        /*006c*/ 	.byte	0x03, 0x1b
        /*006e*/ 	.short	0x0060


	//----- nvinfo : EIATTR_NUM_BARRIERS
	.align		4
        /*0070*/ 	.byte	0x02, 0x4c
        /*0072*/ 	.byte	0x01
	.zero		1


	//----- nvinfo : EIATTR_MERCURY_ISA_VERSION
	.align		4
        /*0074*/ 	.byte	0x03, 0x5f
        /*0076*/ 	.short	0x0101


	//----- nvinfo : EIATTR_COOP_GROUP_MASK_REGIDS
	.align		4
        /*0078*/ 	.byte	0x04, 0x29
        /*007a*/ 	.short	(.L_192 - .L_191)


	//   ....[0]....
.L_191:
        /*007c*/ 	.word	0xffffffff


	//   ....[1]....
        /*0080*/ 	.word	0xffffffff


	//   ....[2]....
        /*0084*/ 	.word	0xffffffff


	//   ....[3]....
        /*0088*/ 	.word	0xffffffff


	//   ....[4]....
        /*008c*/ 	.word	0xffffffff


	//   ....[5]....
        /*0090*/ 	.word	0xffffffff


	//   ....[6]....
        /*0094*/ 	.word	0xffffffff


	//   ....[7]....
        /*0098*/ 	.word	0xffffffff


	//   ....[8]....
        /*009c*/ 	.word	0xffffffff


	//   ....[9]....
        /*00a0*/ 	.word	0xffffffff


	//   ....[10]....
        /*00a4*/ 	.word	0xffffffff


	//   ....[11]....
        /*00a8*/ 	.word	0xffffffff


	//   ....[12]....
        /*00ac*/ 	.word	0xffffffff


	//   ....[13]....
        /*00b0*/ 	.word	0xffffffff


	//   ....[14]....
        /*00b4*/ 	.word	0xffffffff


	//   ....[15]....
        /*00b8*/ 	.word	0xffffffff


	//   ....[16]....
        /*00bc*/ 	.word	0xffffffff


	//   ....[17]....
        /*00c0*/ 	.word	0xffffffff


	//   ....[18]....
        /*00c4*/ 	.word	0xffffffff


	//   ....[19]....
        /*00c8*/ 	.word	0xffffffff


	//   ....[20]....
        /*00cc*/ 	.word	0xffffffff


	//   ....[21]....
        /*00d0*/ 	.word	0xffffffff


	//   ....[22]....
        /*00d4*/ 	.word	0xffffffff


	//   ....[23]....
        /*00d8*/ 	.word	0xffffffff


	//   ....[24]....
        /*00dc*/ 	.word	0xffffffff


	//   ....[25]....
        /*00e0*/ 	.word	0xffffffff


	//   ....[26]....
        /*00e4*/ 	.word	0xffffffff


	//   ....[27]....
        /*00e8*/ 	.word	0xffffffff


	//   ....[28]....
        /*00ec*/ 	.word	0xffffffff


	//   ....[29]....
        /*00f0*/ 	.word	0xffffffff


	//----- nvinfo : EIATTR_COOP_GROUP_INSTR_OFFSETS
	.align		4
.L_192:
        /*00f4*/ 	.byte	0x04, 0x28
        /*00f6*/ 	.short	(.L_194 - .L_193)


	//   ....[0]....
.L_193:
        /*00f8*/ 	.word	0x00000980


	//   ....[1]....
        /*00fc*/ 	.word	0x00000990


	//   ....[2]....
        /*0100*/ 	.word	0x00000a00


	//   ....[3]....
        /*0104*/ 	.word	0x00000a30


	//   ....[4]....
        /*0108*/ 	.word	0x00000aa0


	//   ....[5]....
        /*010c*/ 	.word	0x00000ab0


	//   ....[6]....
        /*0110*/ 	.word	0x00000b00


	//   ....[7]....
        /*0114*/ 	.word	0x00000b10


	//   ....[8]....
        /*0118*/ 	.word	0x00000b60


	//   ....[9]....
        /*011c*/ 	.word	0x00000b80


	//   ....[10]....
        /*0120*/ 	.word	0x00000e90


	//   ....[11]....
        /*0124*/ 	.word	0x00000ea0


	//   ....[12]....
        /*0128*/ 	.word	0x00000f30


	//   ....[13]....
        /*012c*/ 	.word	0x00000f50


	//   ....[14]....
        /*0130*/ 	.word	0x00000fa0


	//   ....[15]....
        /*0134*/ 	.word	0x00000fc0


	//   ....[16]....
        /*0138*/ 	.word	0x00001010


	//   ....[17]....
        /*013c*/ 	.word	0x00001040


	//   ....[18]....
        /*0140*/ 	.word	0x000010a0


	//   ....[19]....
        /*0144*/ 	.word	0x000010d0


	//   ....[20]....
        /*0148*/ 	.word	0x000022b0


	//   ....[21]....
        /*014c*/ 	.word	0x000022c0


	//   ....[22]....
        /*0150*/ 	.word	0x00002330


	//   ....[23]....
        /*0154*/ 	.word	0x00002340


	//   ....[24]....
        /*0158*/ 	.word	0x000023a0


	//   ....[25]....
        /*015c*/ 	.word	0x000023d0


	//   ....[26]....
        /*0160*/ 	.word	0x00002450


	//   ....[27]....
        /*0164*/ 	.word	0x00002460


	//   ....[28]....
        /*0168*/ 	.word	0x000024b0


	//   ....[29]....
        /*016c*/ 	.word	0x000024c0


	//----- nvinfo : EIATTR_VRC_CTA_INIT_COUNT
	.align		4
.L_194:
        /*0170*/ 	.byte	0x02, 0x4a
	.zero		1
	.zero		1


	//----- nvinfo : EIATTR_EXIT_INSTR_OFFSETS
	.align		4
        /*0174*/ 	.byte	0x04, 0x1c
        /*0176*/ 	.short	(.L_196 - .L_195)


	//   ....[0]....
.L_195:
        /*0178*/ 	.word	0x00000080


	//   ....[1]....
        /*017c*/ 	.word	0x000000c0


	//   ....[2]....
        /*0180*/ 	.word	0x00002750


	//   ....[3]....
        /*0184*/ 	.word	0x000027a0


	//----- nvinfo : EIATTR_MAX_THREADS
	.align		4
.L_196:
        /*0188*/ 	.byte	0x04, 0x05
        /*018a*/ 	.short	(.L_198 - .L_197)
.L_197:
        /*018c*/ 	.word	0x00000280
        /*0190*/ 	.word	0x00000001
        /*0194*/ 	.word	0x00000001


	//----- nvinfo : EIATTR_CRS_STACK_SIZE
	.align		4
.L_198:
        /*0198*/ 	.byte	0x04, 0x1e
        /*019a*/ 	.short	(.L_200 - .L_199)
.L_199:
        /*019c*/ 	.word	0x00000000


	//----- nvinfo : EIATTR_CBANK_PARAM_SIZE
	.align		4
.L_200:
        /*01a0*/ 	.byte	0x03, 0x19
        /*01a2*/ 	.short	0x0021


	//----- nvinfo : EIATTR_PARAM_CBANK
	.align		4
        /*01a4*/ 	.byte	0x04, 0x0a
        /*01a6*/ 	.short	(.L_202 - .L_201)
	.align		4
.L_201:
        /*01a8*/ 	.word	index@(.nv.constant0._ZN3cub18CUB_300001_SM_10006detail6reduce28DeviceReduceSingleTileKernelINS2_10policy_hubIdjN4cuda3std3__44plusIdEEE10Policy1000EPdSC_iS9_ddNS7_10__identityEEEvT0_T1_T2_T3_T4_T6_)
        /*01ac*/ 	.short	0x0380
        /*01ae*/ 	.short	0x0021


	//----- nvinfo : EIATTR_SW_WAR
	.align		4
.L_202:
        /*01b0*/ 	.byte	0x04, 0x36
        /*01b2*/ 	.short	(.L_204 - .L_203)
.L_203:
        /*01b4*/ 	.word	0x00000008
.L_204:


//--------------------- .nv.info._ZN3cub18CUB_300001_SM_10006detail6reduce18DeviceReduceKernelINS2_10policy_hubIdjN4cuda3std3__44plusIdEEE10Policy1000EN6thrust24THRUST_300001_SM_1000_NS10device_ptrIdEEjS9_dNS7_10__identityEEEvT0_PT3_T1_NS0_13GridEvenShareISK_EET2_T4_ --------------------------
	.section	.nv.info._ZN3cub18CUB_300001_SM_10006detail6reduce18DeviceReduceKernelINS2_10policy_hubIdjN4cuda3std3__44plusIdEEE10Policy1000EN6thrust24THRUST_300001_SM_1000_NS10device_ptrIdEEjS9_dNS7_10__identityEEEvT0_PT3_T1_NS0_13GridEvenShareISK_EET2_T4_,"",@"SHT_CUDA_INFO"
	.sectionflags	@""
	.align	4


	//----- nvinfo : EIATTR_CUDA_API_VERSION
	.align		4
        /*0000*/ 	.byte	0x04, 0x37
        /*0002*/ 	.short	(.L_206 - .L_205)
.L_205:
        /*0004*/ 	.word	0x00000082


	//----- nvinfo : EIATTR_KPARAM_INFO
	.align		4
.L_206:
        /*0008*/ 	.byte	0x04, 0x17
        /*000a*/ 	.short	(.L_208 - .L_207)
.L_207:
        /*000c*/ 	.word	0x00000000
        /*0010*/ 	.short	0x0005
        /*0012*/ 	.short	0x003d
        /*0014*/ 	.byte	0x00, 0xf0, 0x05, 0x00


	//----- nvinfo : EIATTR_KPARAM_INFO
	.align		4
.L_208:
        /*0018*/ 	.byte	0x04, 0x17
        /*001a*/ 	.short	(.L_210 - .L_209)
.L_209:
        /*001c*/ 	.word	0x00000000
        /*0020*/ 	.short	0x0004
        /*0022*/ 	.short	0x003c
        /*0024*/ 	.byte	0x00, 0xf0, 0x05, 0x00


	//----- nvinfo : EIATTR_KPARAM_INFO
	.align		4
.L_210:
        /*0028*/ 	.byte	0x04, 0x17
        /*002a*/ 	.short	(.L_212 - .L_211)
.L_211:
        /*002c*/ 	.word	0x00000000
        /*0030*/ 	.short	0x0003
        /*0032*/ 	.short	0x0014
        /*0034*/ 	.byte	0x00, 0xf0, 0xa1, 0x00


	//----- nvinfo : EIATTR_KPARAM_INFO
	.align		4
.L_212:
        /*0038*/ 	.byte	0x04, 0x17
        /*003a*/ 	.short	(.L_214 - .L_213)
.L_213:
        /*003c*/ 	.word	0x00000000
        /*0040*/ 	.short	0x0002
        /*0042*/ 	.short	0x0010
        /*0044*/ 	.byte	0x00, 0xf0, 0x11, 0x00


	//----- nvinfo : EIATTR_KPARAM_INFO
	.align		4
.L_214:
        /*0048*/ 	.byte	0x04, 0x17
        /*004a*/ 	.short	(.L_216 - .L_215)
.L_215:
        /*004c*/ 	.word	0x00000000
        /*0050*/ 	.short	0x0001
        /*0052*/ 	.short	0x0008
        /*0054*/ 	.byte	0x00, 0xf5, 0x21, 0x00


	//----- nvinfo : EIATTR_KPARAM_INFO
	.align		4
.L_216:
        /*0058*/ 	.byte	0x04, 0x17
        /*005a*/ 	.short	(.L_218 - .L_217)
.L_217:
        /*005c*/ 	.word	0x00000000
        /*0060*/ 	.short	0x0000
        /*0062*/ 	.short	0x0000
        /*0064*/ 	.byte	0x00, 0xf0, 0x21, 0x00


	//----- nvinfo : EIATTR_SPARSE_MMA_MASK
	.align		4
.L_218:
        /*0068*/ 	.byte	0x03, 0x50
        /*006a*/ 	.short	0x0000


	//----- nvinfo : EIATTR_MAXREG_COUNT
	.align		4
        /*006c*/ 	.byte	0x03, 0x1b
        /*006e*/ 	.short	0x0060


	//----- nvinfo : EIATTR_NUM_BARRIERS
	.align		4
        /*0070*/ 	.byte	0x02, 0x4c
        /*0072*/ 	.byte	0x01
	.zero		1


	//----- nvinfo : EIATTR_MERCURY_ISA_VERSION
	.align		4
        /*0074*/ 	.byte	0x03, 0x5f
        /*0076*/ 	.short	0x0101


	//----- nvinfo : EIATTR_COOP_GROUP_MASK_REGIDS
	.align		4
        /*0078*/ 	.byte	0x04, 0x29
        /*007a*/ 	.short	(.L_220 - .L_219)


	//   ....[0]....
.L_219:
        /*007c*/ 	.word	0xffffffff


	//   ....[1]....
        /*0080*/ 	.word	0xffffffff


	//   ....[2]....
        /*0084*/ 	.word	0xffffffff


	//   ....[3]....
        /*0088*/ 	.word	0xffffffff


	//   ....[4]....
        /*008c*/ 	.word	0xffffffff


	//   ....[5]....
        /*0090*/ 	.word	0xffffffff


	//   ....[6]....
        /*0094*/ 	.word	0xffffffff


	//   ....[7]....
        /*0098*/ 	.word	0xffffffff


	//   ....[8]....
        /*009c*/ 	.word	0xffffffff


	//   ....[9]....
        /*00a0*/ 	.word	0xffffffff


	//   ....[10]....
        /*00a4*/ 	.word	0xffffffff


	//   ....[11]....
        /*00a8*/ 	.word	0xffffffff


	//   ....[12]....
        /*00ac*/ 	.word	0xffffffff


	//   ....[13]....
        /*00b0*/ 	.word	0xffffffff


	//   ....[14]....
        /*00b4*/ 	.word	0xffffffff


	//   ....[15]....
        /*00b8*/ 	.word	0xffffffff


	//   ....[16]....
        /*00bc*/ 	.word	0xffffffff


	//   ....[17]....
        /*00c0*/ 	.word	0xffffffff


	//   ....[18]....
        /*00c4*/ 	.word	0xffffffff


	//   ....[19]....
        /*00c8*/ 	.word	0xffffffff


	//   ....[20]....
        /*00cc*/ 	.word	0xffffffff


	//   ....[21]....
        /*00d0*/ 	.word	0xffffffff


	//   ....[22]....
        /*00d4*/ 	.word	0xffffffff


	//   ....[23]....
        /*00d8*/ 	.word	0xffffffff


	//   ....[24]....
        /*00dc*/ 	.word	0xffffffff


	//   ....[25]....
        /*00e0*/ 	.word	0xffffffff


	//   ....[26]....
        /*00e4*/ 	.word	0xffffffff


	//   ....[27]....
        /*00e8*/ 	.word	0xffffffff


	//   ....[28]....
        /*00ec*/ 	.word	0xffffffff


	//   ....[29]....
        /*00f0*/ 	.word	0xffffffff


	//----- nvinfo : EIATTR_COOP_GROUP_INSTR_OFFSETS
	.align		4
.L_220:
        /*00f4*/ 	.byte	0x04, 0x28
        /*00f6*/ 	.short	(.L_222 - .L_221)


	//   ....[0]....
.L_221:
        /*00f8*/ 	.word	0x00000c10


	//   ....[1]....
        /*00fc*/ 	.word	0x00000c20


	//   ....[2]....
        /*0100*/ 	.word	0x00000c90


	//   ....[3]....
        /*0104*/ 	.word	0x00000cb0


	//   ....[4]....
        /*0108*/ 	.word	0x00000d20


	//   ....[5]....
        /*010c*/ 	.word	0x00000d30


	//   ....[6]....
        /*0110*/ 	.word	0x00000d80


	//   ....[7]....
        /*0114*/ 	.word	0x00000da0


	//   ....[8]....
        /*0118*/ 	.word	0x00000df0


	//   ....[9]....
        /*011c*/ 	.word	0x00000e10


	//   ....[10]....
        /*0120*/ 	.word	0x00001120


	//   ....[11]....
        /*0124*/ 	.word	0x00001130


	//   ....[12]....
        /*0128*/ 	.word	0x000011a0


	//   ....[13]....
        /*012c*/ 	.word	0x000011c0


	//   ....[14]....
        /*0130*/ 	.word	0x00001210


	//   ....[15]....
        /*0134*/ 	.word	0x00001230


	//   ....[16]....
        /*0138*/ 	.word	0x00001290


	//   ....[17]....
        /*013c*/ 	.word	0x000012b0


	//   ....[18]....
        /*0140*/ 	.word	0x00001330


	//   ....[19]....
        /*0144*/ 	.word	0x00001360


	//   ....[20]....
        /*0148*/ 	.word	0x000028d0


	//   ....[21]....
        /*014c*/ 	.word	0x000028e0


	//   ....[22]....
        /*0150*/ 	.word	0x00002960


	//   ....[23]....
        /*0154*/ 	.word	0x00002970


	//   ....[24]....
        /*0158*/ 	.word	0x000029d0


	//   ....[25]....
        /*015c*/ 	.word	0x000029e0


	//   ....[26]....
        /*0160*/ 	.word	0x00002a30


	//   ....[27]....
        /*0164*/ 	.word	0x00002a60


	//   ....[28]....
        /*0168*/ 	.word	0x00002ae0


	//   ....[29]....
        /*016c*/ 	.word	0x00002af0


	//----- nvinfo : EIATTR_VRC_CTA_INIT_COUNT
	.align		4
.L_222:
        /*0170*/ 	.byte	0x02, 0x4a
	.zero		1
	.zero		1


	//----- nvinfo : EIATTR_EXIT_INSTR_OFFSETS
	.align		4
        /*0174*/ 	.byte	0x04, 0x1c
        /*0176*/ 	.short	(.L_224 - .L_223)


	//   ....[0]....
.L_223:
        /*0178*/ 	.word	0x00002d80


	//   ....[1]....
        /*017c*/ 	.word	0x00002de0


	//----- nvinfo : EIATTR_MAX_THREADS
	.align		4
.L_224:
        /*0180*/ 	.byte	0x04, 0x05
        /*0182*/ 	.short	(.L_226 - .L_225)
.L_225:
        /*0184*/ 	.word	0x00000280
        /*0188*/ 	.word	0x00000001
        /*018c*/ 	.word	0x00000001


	//----- nvinfo : EIATTR_CRS_STACK_SIZE
	.align		4
.L_226:
        /*0190*/ 	.byte	0x04, 0x1e
        /*0192*/ 	.short	(.L_228 - .L_227)
.L_227:
        /*0194*/ 	.word	0x00000000


	//----- nvinfo : EIATTR_CBANK_PARAM_SIZE
	.align		4
.L_228:
        /*0198*/ 	.byte	0x03, 0x19
        /*019a*/ 	.short	0x003e


	//----- nvinfo : EIATTR_PARAM_CBANK
	.align		4
        /*019c*/ 	.byte	0x04, 0x0a
        /*019e*/ 	.short	(.L_230 - .L_229)
	.align		4
.L_229:
        /*01a0*/ 	.word	index@(.nv.constant0._ZN3cub18CUB_300001_SM_10006detail6reduce18DeviceReduceKernelINS2_10policy_hubIdjN4cuda3std3__44plusIdEEE10Policy1000EN6thrust24THRUST_300001_SM_1000_NS10device_ptrIdEEjS9_dNS7_10__identityEEEvT0_PT3_T1_NS0_13GridEvenShareISK_EET2_T4_)
        /*01a4*/ 	.short	0x0380
        /*01a6*/ 	.short	0x003e


	//----- nvinfo : EIATTR_SW_WAR
	.align		4
.L_230:
        /*01a8*/ 	.byte	0x04, 0x36
        /*01aa*/ 	.short	(.L_232 - .L_231)
.L_231:
        /*01ac*/ 	.word	0x00000008
.L_232:


//--------------------- .nv.info._ZN3cub18CUB_300001_SM_10006detail6reduce28DeviceReduceSingleTileKernelINS2_10policy_hubIdjN4cuda3std3__44plusIdEEE10Policy1000EN6thrust24THRUST_300001_SM_1000_NS10device_ptrIdEEPdjS9_ddNS7_10__identityEEEvT0_T1_T2_T3_T4_T6_ --------------------------
	.section	.nv.info._ZN3cub18CUB_300001_SM_10006detail6reduce28DeviceReduceSingleTileKernelINS2_10policy_hubIdjN4cuda3std3__44plusIdEEE10Policy1000EN6thrust24THRUST_300001_SM_1000_NS10device_ptrIdEEPdjS9_ddNS7_10__identityEEEvT0_T1_T2_T3_T4_T6_,"",@"SHT_CUDA_INFO"
	.sectionflags	@""
	.align	4


	//----- nvinfo : EIATTR_CUDA_API_VERSION
	.align		4
        /*0000*/ 	.byte	0x04, 0x37
        /*0002*/ 	.short	(.L_234 - .L_233)
.L_233:
        /*0004*/ 	.word	0x00000082


	//----- nvinfo : EIATTR_KPARAM_INFO
	.align		4
.L_234:
        /*0008*/ 	.byte	0x04, 0x17
        /*000a*/ 	.short	(.L_236 - .L_235)
.L_235:
        /*000c*/ 	.word	0x00000000
        /*0010*/ 	.short	0x0005
        /*0012*/ 	.short	0x0020
        /*0014*/ 	.byte	0x00, 0xf0, 0x05, 0x00


	//----- nvinfo : EIATTR_KPARAM_INFO
	.align		4
.L_236:
        /*0018*/ 	.byte	0x04, 0x17
        /*001a*/ 	.short	(.L_238 - .L_237)
.L_237:
        /*001c*/ 	.word	0x00000000
        /*0020*/ 	.short	0x0004
        /*0022*/ 	.short	0x0018
        /*0024*/ 	.byte	0x00, 0xf0, 0x21, 0x00


	//----- nvinfo : EIATTR_KPARAM_INFO
	.align		4
.L_238:
        /*0028*/ 	.byte	0x04, 0x17
        /*002a*/ 	.short	(.L_240 - .L_239)
.L_239:
        /*002c*/ 	.word	0x00000000
        /*0030*/ 	.short	0x0003
        /*0032*/ 	.short	0x0014
        /*0034*/ 	.byte	0x00, 0xf0, 0x05, 0x00


	//----- nvinfo : EIATTR_KPARAM_INFO
	.align		4
.L_240:
        /*0038*/ 	.byte	0x04, 0x17
        /*003a*/ 	.short	(.L_242 - .L_241)
.L_241:
        /*003c*/ 	.word	0x00000000
        /*0040*/ 	.short	0x0002
        /*0042*/ 	.short	0x0010
        /*0044*/ 	.byte	0x00, 0xf0, 0x11, 0x00


	//----- nvinfo : EIATTR_KPARAM_INFO
	.align		4
.L_242:
        /*0048*/ 	.byte	0x04, 0x17
        /*004a*/ 	.short	(.L_244 - .L_243)
.L_243:
        /*004c*/ 	.word	0x00000000
        /*0050*/ 	.short	0x0001
        /*0052*/ 	.short	0x0008
        /*0054*/ 	.byte	0x00, 0xf5, 0x21, 0x00


	//----- nvinfo : EIATTR_KPARAM_INFO
	.align		4
.L_244:
        /*0058*/ 	.byte	0x04, 0x17
        /*005a*/ 	.short	(.L_246 - .L_245)
.L_245:
        /*005c*/ 	.word	0x00000000
        /*0060*/ 	.short	0x0000
        /*0062*/ 	.short	0x0000
        /*0064*/ 	.byte	0x00, 0xf0, 0x21, 0x00


	//----- nvinfo : EIATTR_SPARSE_MMA_MASK
	.align		4
.L_246:
        /*0068*/ 	.byte	0x03, 0x50
        /*006a*/ 	.short	0x0000


	//----- nvinfo : EIATTR_MAXREG_COUNT
	.align		4
        /*006c*/ 	.byte	0x03, 0x1b
        /*006e*/ 	.short	0x0060


	//----- nvinfo : EIATTR_NUM_BARRIERS
	.align		4
        /*0070*/ 	.byte	0x02, 0x4c
        /*0072*/ 	.byte	0x01
	.zero		1


	//----- nvinfo : EIATTR_MERCURY_ISA_VERSION
	.align		4
        /*0074*/ 	.byte	0x03, 0x5f
        /*0076*/ 	.short	0x0101


	//----- nvinfo : EIATTR_COOP_GROUP_MASK_REGIDS
	.align		4
        /*0078*/ 	.byte	0x04, 0x29
        /*007a*/ 	.short	(.L_248 - .L_247)


	//   ....[0]....
.L_247:
        /*007c*/ 	.word	0xffffffff


	//   ....[1]....
        /*0080*/ 	.word	0xffffffff


	//   ....[2]....
        /*0084*/ 	.word	0xffffffff


	//   ....[3]....
        /*0088*/ 	.word	0xffffffff


	//   ....[4]....
        /*008c*/ 	.word	0xffffffff


	//   ....[5]....
        /*0090*/ 	.word	0xffffffff


	//   ....[6]....
        /*0094*/ 	.word	0xffffffff


	//   ....[7]....
        /*0098*/ 	.word	0xffffffff


	//   ....[8]....
        /*009c*/ 	.word	0xffffffff


	//   ....[9]....
        /*00a0*/ 	.word	0xffffffff


	//   ....[10]....
        /*00a4*/ 	.word	0xffffffff


	//   ....[11]....
        /*00a8*/ 	.word	0xffffffff


	//   ....[12]....
        /*00ac*/ 	.word	0xffffffff


	//   ....[13]....
        /*00b0*/ 	.word	0xffffffff


	//   ....[14]....
        /*00b4*/ 	.word	0xffffffff


	//   ....[15]....
        /*00b8*/ 	.word	0xffffffff


	//   ....[16]....
        /*00bc*/ 	.word	0xffffffff


	//   ....[17]....
        /*00c0*/ 	.word	0xffffffff


	//   ....[18]....
        /*00c4*/ 	.word	0xffffffff


	//   ....[19]....
        /*00c8*/ 	.word	0xffffffff


	//   ....[20]....
        /*00cc*/ 	.word	0xffffffff


	//   ....[21]....
        /*00d0*/ 	.word	0xffffffff


	//   ....[22]....
        /*00d4*/ 	.word	0xffffffff


	//   ....[23]....
        /*00d8*/ 	.word	0xffffffff


	//   ....[24]....
        /*00dc*/ 	.word	0xffffffff


	//   ....[25]....
        /*00e0*/ 	.word	0xffffffff


	//   ....[26]....
        /*00e4*/ 	.word	0xffffffff


	//   ....[27]....
        /*00e8*/ 	.word	0xffffffff


	//   ....[28]....
        /*00ec*/ 	.word	0xffffffff


	//   ....[29]....
        /*00f0*/ 	.word	0xffffffff


	//----- nvinfo : EIATTR_COOP_GROUP_INSTR_OFFSETS
	.align		4
.L_248:
        /*00f4*/ 	.byte	0x04, 0x28
        /*00f6*/ 	.short	(.L_250 - .L_249)


	//   ....[0]....
.L_249:
        /*00f8*/ 	.word	0x00000930


	//   ....[1]....
        /*00fc*/ 	.word	0x00000940


	//   ....[2]....
        /*0100*/ 	.word	0x000009b0


	//   ....[3]....
        /*0104*/ 	.word	0x000009e0


	//   ....[4]....
        /*0108*/ 	.word	0x00000a50


	//   ....[5]....
        /*010c*/ 	.word	0x00000a60


	//   ....[6]....
        /*0110*/ 	.word	0x00000ab0


	//   ....[7]....
        /*0114*/ 	.word	0x00000ad0


	//   ....[8]....
        /*0118*/ 	.word	0x00000b30


	//   ....[9]....
        /*011c*/ 	.word	0x00000b40


	//   ....[10]....
        /*0120*/ 	.word	0x00000e40


	//   ....[11]....
        /*0124*/ 	.word	0x00000e50


	//   ....[12]....
        /*0128*/ 	.word	0x00000ed0


	//   ....[13]....
        /*012c*/ 	.word	0x00000ef0


	//   ....[14]....
        /*0130*/ 	.word	0x00000f40


	//   ....[15]....
        /*0134*/ 	.word	0x00000f60


	//   ....[16]....
        /*0138*/ 	.word	0x00000fd0


	//   ....[17]....
        /*013c*/ 	.word	0x00000fe0


	//   ....[18]....
        /*0140*/ 	.word	0x00001030


	//   ....[19]....
        /*0144*/ 	.word	0x00001060


	//   ....[20]....
        /*0148*/ 	.word	0x00002450


	//   ....[21]....
        /*014c*/ 	.word	0x00002460


	//   ....[22]....
        /*0150*/ 	.word	0x000024d0


	//   ....[23]....
        /*0154*/ 	.word	0x000024e0


	//   ....[24]....
        /*0158*/ 	.word	0x00002540


	//   ....[25]....
        /*015c*/ 	.word	0x00002550


	//   ....[26]....
        /*0160*/ 	.word	0x000025a0


	//   ....[27]....
        /*0164*/ 	.word	0x000025d0


	//   ....[28]....
        /*0168*/ 	.word	0x00002650


	//   ....[29]....
        /*016c*/ 	.word	0x00002660


	//----- nvinfo : EIATTR_VRC_CTA_INIT_COUNT
	.align		4
.L_250:
        /*0170*/ 	.byte	0x02, 0x4a
	.zero		1
	.zero		1


	//----- nvinfo : EIATTR_EXIT_INSTR_OFFSETS
	.align		4
        /*0174*/ 	.byte	0x04, 0x1c
        /*0176*/ 	.short	(.L_252 - .L_251)


	//   ....[0]....
.L_251:
        /*0178*/ 	.word	0x00000080


	//   ....[1]....
        /*017c*/ 	.word	0x000000c0


	//   ....[2]....
        /*0180*/ 	.word	0x000028f0


	//   ....[3]....
        /*0184*/ 	.word	0x00002940


	//----- nvinfo : EIATTR_MAX_THREADS
	.align		4
.L_252:
        /*0188*/ 	.byte	0x04, 0x05
        /*018a*/ 	.short	(.L_254 - .L_253)
.L_253:
        /*018c*/ 	.word	0x00000280
        /*0190*/ 	.word	0x00000001
        /*0194*/ 	.word	0x00000001


	//----- nvinfo : EIATTR_CRS_STACK_SIZE
	.align		4
.L_254:
        /*0198*/ 	.byte	0x04, 0x1e
        /*019a*/ 	.short	(.L_256 - .L_255)
.L_255:
        /*019c*/ 	.word	0x00000000


	//----- nvinfo : EIATTR_CBANK_PARAM_SIZE
	.align		4
.L_256:
        /*01a0*/ 	.byte	0x03, 0x19
        /*01a2*/ 	.short	0x0021


	//----- nvinfo : EIATTR_PARAM_CBANK
	.align		4
        /*01a4*/ 	.byte	0x04, 0x0a
        /*01a6*/ 	.short	(.L_258 - .L_257)
	.align		4
.L_257:
        /*01a8*/ 	.word	index@(.nv.constant0._ZN3cub18CUB_300001_SM_10006detail6reduce28DeviceReduceSingleTileKernelINS2_10policy_hubIdjN4cuda3std3__44plusIdEEE10Policy1000EN6thrust24THRUST_300001_SM_1000_NS10device_ptrIdEEPdjS9_ddNS7_10__identityEEEvT0_T1_T2_T3_T4_T6_)
        /*01ac*/ 	.short	0x0380
        /*01ae*/ 	.short	0x0021


	//----- nvinfo : EIATTR_SW_WAR
	.align		4
.L_258:
        /*01b0*/ 	.byte	0x04, 0x36
        /*01b2*/ 	.short	(.L_260 - .L_259)
.L_259:
        /*01b4*/ 	.word	0x00000008
.L_260:


//--------------------- .nv.info._ZN3cub18CUB_300001_SM_10006detail11EmptyKernelIvEEvv --------------------------
	.section	.nv.info._ZN3cub18CUB_300001_SM_10006detail11EmptyKernelIvEEvv,"",@"SHT_CUDA_INFO"
	.sectionflags	@""
	.align	4


	//----- nvinfo : EIATTR_CUDA_API_VERSION
	.align		4
        /*0000*/ 	.byte	0x04, 0x37
        /*0002*/ 	.short	(.L_262 - .L_261)
.L_261:
        /*0004*/ 	.word	0x00000082


	//----- nvinfo : EIATTR_SPARSE_MMA_MASK
	.align		4
.L_262:
        /*0008*/ 	.byte	0x03, 0x50
        /*000a*/ 	.short	0x0000


	//----- nvinfo : EIATTR_MAXREG_COUNT
	.align		4
        /*000c*/ 	.byte	0x03, 0x1b
        /*000e*/ 	.short	0x00ff


	//----- nvinfo : EIATTR_MERCURY_ISA_VERSION
	.align		4
        /*0010*/ 	.byte	0x03, 0x5f
        /*0012*/ 	.short	0x0101


	//----- nvinfo : EIATTR_VRC_CTA_INIT_COUNT
	.align		4
        /*0014*/ 	.byte	0x02, 0x4a
	.zero		1
	.zero		1


	//----- nvinfo : EIATTR_EXIT_INSTR_OFFSETS
	.align		4
        /*0018*/ 	.byte	0x04, 0x1c
        /*001a*/ 	.short	(.L_264 - .L_263)


	//   ....[0]....
.L_263:
        /*001c*/ 	.word	0x00000010


	//----- nvinfo : EIATTR_SW_WAR
	.align		4
.L_264:
        /*0020*/ 	.byte	0x04, 0x36
        /*0022*/ 	.short	(.L_266 - .L_265)
.L_265:
        /*0024*/ 	.word	0x00000008
.L_266:


//--------------------- .nv.info._Z21generateStressAddendsPfS_Pdi --------------------------
	.section	.nv.info._Z21generateStressAddendsPfS_Pdi,"",@"SHT_CUDA_INFO"
	.sectionflags	@""
	.align	4


	//----- nvinfo : EIATTR_CUDA_API_VERSION
	.align		4
        /*0000*/ 	.byte	0x04, 0x37
        /*0002*/ 	.short	(.L_268 - .L_267)
.L_267:
        /*0004*/ 	.word	0x00000082


	//----- nvinfo : EIATTR_KPARAM_INFO
	.align		4
.L_268:
        /*0008*/ 	.byte	0x04, 0x17
        /*000a*/ 	.short	(.L_270 - .L_269)
.L_269:
        /*000c*/ 	.word	0x00000000
        /*0010*/ 	.short	0x0003
        /*0012*/ 	.short	0x0018
        /*0014*/ 	.byte	0x00, 0xf0, 0x11, 0x00


	//----- nvinfo : EIATTR_KPARAM_INFO
	.align		4
.L_270:
        /*0018*/ 	.byte	0x04, 0x17
        /*001a*/ 	.short	(.L_272 - .L_271)
.L_271:
        /*001c*/ 	.word	0x00000000
        /*0020*/ 	.short	0x0002
        /*0022*/ 	.short	0x0010
        /*0024*/ 	.byte	0x00, 0xf5, 0x21, 0x00


	//----- nvinfo : EIATTR_KPARAM_INFO
	.align		4
.L_272:
        /*0028*/ 	.byte	0x04, 0x17
        /*002a*/ 	.short	(.L_274 - .L_273)
.L_273:
        /*002c*/ 	.word	0x00000000
        /*0030*/ 	.short	0x0001
        /*0032*/ 	.short	0x0008
        /*0034*/ 	.byte	0x00, 0xf5, 0x21, 0x00


	//----- nvinfo : EIATTR_KPARAM_INFO
	.align		4
.L_274:
        /*0038*/ 	.byte	0x04, 0x17
        /*003a*/ 	.short	(.L_276 - .L_275)
.L_275:
        /*003c*/ 	.word	0x00000000
        /*0040*/ 	.short	0x0000
        /*0042*/ 	.short	0x0000
        /*0044*/ 	.byte	0x00, 0xf5, 0x21, 0x00


	//----- nvinfo : EIATTR_SPARSE_MMA_MASK
	.align		4
.L_276:
        /*0048*/ 	.byte	0x03, 0x50
        /*004a*/ 	.short	0x0000


	//----- nvinfo : EIATTR_MAXREG_COUNT
	.align		4
        /*004c*/ 	.byte	0x03, 0x1b
        /*004e*/ 	.short	0x00ff


	//----- nvinfo : EIATTR_MERCURY_ISA_VERSION
	.align		4
        /*0050*/ 	.byte	0x03, 0x5f
        /*0052*/ 	.short	0x0101


	//----- nvinfo : EIATTR_VRC_CTA_INIT_COUNT
	.align		4
        /*0054*/ 	.byte	0x02, 0x4a
	.zero		1
	.zero		1


	//----- nvinfo : EIATTR_EXIT_INSTR_OFFSETS
	.align		4
        /*0058*/ 	.byte	0x04, 0x1c
        /*005a*/ 	.short	(.L_278 - .L_277)


	//   ....[0]....
.L_277:
        /*005c*/ 	.word	0x000000a0


	//   ....[1]....
        /*0060*/ 	.word	0x000003c0


	//----- nvinfo : EIATTR_CRS_STACK_SIZE
	.align		4
.L_278:
        /*0064*/ 	.byte	0x04, 0x1e
        /*0066*/ 	.short	(.L_280 - .L_279)
.L_279:
        /*0068*/ 	.word	0x00000000


	//----- nvinfo : EIATTR_CBANK_PARAM_SIZE
	.align		4
.L_280:
        /*006c*/ 	.byte	0x03, 0x19
        /*006e*/ 	.short	0x001c


	//----- nvinfo : EIATTR_PARAM_CBANK
	.align		4
        /*0070*/ 	.byte	0x04, 0x0a
        /*0072*/ 	.short	(.L_282 - .L_281)
	.align		4
.L_281:
        /*0074*/ 	.word	index@(.nv.constant0._Z21generateStressAddendsPfS_Pdi)
        /*0078*/ 	.short	0x0380
        /*007a*/ 	.short	0x001c


	//----- nvinfo : EIATTR_SW_WAR
	.align		4
.L_282:
        /*007c*/ 	.byte	0x04, 0x36
        /*007e*/ 	.short	(.L_284 - .L_283)
.L_283:
        /*0080*/ 	.word	0x00000008
.L_284:


//--------------------- .nv.callgraph             --------------------------
	.section	.nv.callgraph,"",@"SHT_CUDA_CALLGRAPH"
	.align	4
	.sectionentsize	8
	.align		4
        /*0000*/ 	.word	0x00000000
	.align		4
        /*0004*/ 	.word	0xffffffff
	.align		4
        /*0008*/ 	.word	0x00000000
	.align		4
        /*000c*/ 	.word	0xfffffffe
	.align		4
        /*0010*/ 	.word	0x00000000
	.align		4
        /*0014*/ 	.word	0xfffffffd
	.align		4
        /*0018*/ 	.word	0x00000000
	.align		4
        /*001c*/ 	.word	0xfffffffc


//--------------------- .nv.constant4             --------------------------
	.section	.nv.constant4,"a",@progbits
	.align	8
	.align		8
.nv.constant4:
        /*0000*/ 	.dword	_ZN34_INTERNAL_4f84fad9_4_k_cu_070965da4cuda3std3__45__cpo5beginE
	.align		8
        /*0008*/ 	.dword	_ZN34_INTERNAL_4f84fad9_4_k_cu_070965da4cuda3std3__45__cpo3endE
	.align		8
        /*0010*/ 	.dword	_ZN34_INTERNAL_4f84fad9_4_k_cu_070965da4cuda3std3__45__cpo6cbeginE
	.align		8
        /*0018*/ 	.dword	_ZN34_INTERNAL_4f84fad9_4_k_cu_070965da4cuda3std3__45__cpo4cendE
	.align		8
        /*0020*/ 	.dword	_ZN34_INTERNAL_4f84fad9_4_k_cu_070965da4cuda3std3__45__cpo6rbeginE
	.align		8
        /*0028*/ 	.dword	_ZN34_INTERNAL_4f84fad9_4_k_cu_070965da4cuda3std3__45__cpo4rendE
	.align		8
        /*0030*/ 	.dword	_ZN34_INTERNAL_4f84fad9_4_k_cu_070965da4cuda3std3__45__cpo7crbeginE
	.align		8
        /*0038*/ 	.dword	_ZN34_INTERNAL_4f84fad9_4_k_cu_070965da4cuda3std3__45__cpo5crendE
	.align		8
        /*0040*/ 	.dword	_ZN34_INTERNAL_4f84fad9_4_k_cu_070965da4cuda3std3__436_GLOBAL__N__4f84fad9_4_k_cu_070965da6ignoreE
	.align		8
        /*0048*/ 	.dword	_ZN34_INTERNAL_4f84fad9_4_k_cu_070965da4cuda3std3__419piecewise_constructE
	.align		8
        /*0050*/ 	.dword	_ZN34_INTERNAL_4f84fad9_4_k_cu_070965da4cuda3std3__48in_placeE
	.align		8
        /*0058*/ 	.dword	_ZN34_INTERNAL_4f84fad9_4_k_cu_070965da4cuda3std3__420unreachable_sentinelE
	.align		8
        /*0060*/ 	.dword	_ZN34_INTERNAL_4f84fad9_4_k_cu_070965da4cuda3std3__47nulloptE
	.align		8
        /*0068*/ 	.dword	_ZN34_INTERNAL_4f84fad9_4_k_cu_070965da4cuda3std3__48unexpectE
	.align		8
        /*0070*/ 	.dword	_ZN34_INTERNAL_4f84fad9_4_k_cu_070965da4cuda3std6ranges3__45__cpo4swapE
	.align		8
        /*0078*/ 	.dword	_ZN34_INTERNAL_4f84fad9_4_k_cu_070965da4cuda3std6ranges3__45__cpo9iter_moveE
	.align		8
        /*0080*/ 	.dword	_ZN34_INTERNAL_4f84fad9_4_k_cu_070965da4cuda3std6ranges3__45__cpo5beginE
	.align		8
        /*0088*/ 	.dword	_ZN34_INTERNAL_4f84fad9_4_k_cu_070965da4cuda3std6ranges3__45__cpo3endE
	.align		8
        /*0090*/ 	.dword	_ZN34_INTERNAL_4f84fad9_4_k_cu_070965da4cuda3std6ranges3__45__cpo6cbeginE
	.align		8
        /*0098*/ 	.dword	_ZN34_INTERNAL_4f84fad9_4_k_cu_070965da4cuda3std6ranges3__45__cpo4cendE
	.align		8
        /*00a0*/ 	.dword	_ZN34_INTERNAL_4f84fad9_4_k_cu_070965da4cuda3std6ranges3__45__cpo7advanceE
	.align		8
        /*00a8*/ 	.dword	_ZN34_INTERNAL_4f84fad9_4_k_cu_070965da4cuda3std6ranges3__45__cpo9iter_swapE
	.align		8
        /*00b0*/ 	.dword	_ZN34_INTERNAL_4f84fad9_4_k_cu_070965da4cuda3std6ranges3__45__cpo4nextE
	.align		8
        /*00b8*/ 	.dword	_ZN34_INTERNAL_4f84fad9_4_k_cu_070965da4cuda3std6ranges3__45__cpo4prevE
	.align		8
        /*00c0*/ 	.dword	_ZN34_INTERNAL_4f84fad9_4_k_cu_070965da4cuda3std6ranges3__45__cpo4dataE
	.align		8
        /*00c8*/ 	.dword	_ZN34_INTERNAL_4f84fad9_4_k_cu_070965da4cuda3std6ranges3__45__cpo5cdataE
	.align		8
        /*00d0*/ 	.dword	_ZN34_INTERNAL_4f84fad9_4_k_cu_070965da4cuda3std6ranges3__45__cpo4sizeE
	.align		8
        /*00d8*/ 	.dword	_ZN34_INTERNAL_4f84fad9_4_k_cu_070965da4cuda3std6ranges3__45__cpo5ssizeE
	.align		8
        /*00e0*/ 	.dword	_ZN34_INTERNAL_4f84fad9_4_k_cu_070965da4cuda3std6ranges3__45__cpo8distanceE
	.align		8
        /*00e8*/ 	.dword	_ZN34_INTERNAL_4f84fad9_4_k_cu_070965da6thrust24THRUST_300001_SM_1000_NS8cuda_cub3parE
	.align		8
        /*00f0*/ 	.dword	_ZN34_INTERNAL_4f84fad9_4_k_cu_070965da6thrust24THRUST_300001_SM_1000_NS8cuda_cub10par_nosyncE
	.align		8
        /*00f8*/ 	.dword	_ZN34_INTERNAL_4f84fad9_4_k_cu_070965da6thrust24THRUST_300001_SM_1000_NS6system6detail10sequential3seqE
	.align		8
        /*0100*/ 	.dword	_ZN34_INTERNAL_4f84fad9_4_k_cu_070965da6thrust24THRUST_300001_SM_1000_NS6system3cpp3parE
	.align		8
        /*0108*/ 	.dword	_ZN34_INTERNAL_4f84fad9_4_k_cu_070965da6thrust24THRUST_300001_SM_1000_NS12placeholders2_1E
	.align		8
        /*0110*/ 	.dword	_ZN34_INTERNAL_4f84fad9_4_k_cu_070965da6thrust24THRUST_300001_SM_1000_NS12placeholders2_2E
	.align		8
        /*0118*/ 	.dword	_ZN34_INTERNAL_4f84fad9_4_k_cu_070965da6thrust24THRUST_300001_SM_1000_NS12placeholders2_3E
	.align		8
        /*0120*/ 	.dword	_ZN34_INTERNAL_4f84fad9_4_k_cu_070965da6thrust24THRUST_300001_SM_1000_NS12placeholders2_4E
	.align		8
        /*0128*/ 	.dword	_ZN34_INTERNAL_4f84fad9_4_k_cu_070965da6thrust24THRUST_300001_SM_1000_NS12placeholders2_5E
	.align		8
        /*0130*/ 	.dword	_ZN34_INTERNAL_4f84fad9_4_k_cu_070965da6thrust24THRUST_300001_SM_1000_NS12placeholders2_6E
	.align		8
        /*0138*/ 	.dword	_ZN34_INTERNAL_4f84fad9_4_k_cu_070965da6thrust24THRUST_300001_SM_1000_NS12placeholders2_7E
	.align		8
        /*0140*/ 	.dword	_ZN34_INTERNAL_4f84fad9_4_k_cu_070965da6thrust24THRUST_300001_SM_1000_NS12placeholders2_8E
	.align		8
        /*0148*/ 	.dword	_ZN34_INTERNAL_4f84fad9_4_k_cu_070965da6thrust24THRUST_300001_SM_1000_NS12placeholders2_9E
	.align		8
        /*0150*/ 	.dword	_ZN34_INTERNAL_4f84fad9_4_k_cu_070965da6thrust24THRUST_300001_SM_1000_NS12placeholders3_10E
	.align		8
        /*0158*/ 	.dword	_ZN34_INTERNAL_4f84fad9_4_k_cu_070965da6thrust24THRUST_300001_SM_1000_NS3seqE
	.align		8
        /*0160*/ 	.dword	_ZN34_INTERNAL_4f84fad9_4_k_cu_070965da6thrust24THRUST_300001_SM_1000_NS6deviceE


//--------------------- .text._ZN3cub18CUB_300001_SM_10006detail6reduce28DeviceReduceSingleTileKernelINS2_10policy_hubIdyN4cuda3std3__44plusIdEEE10Policy1000EPdSC_iS9_ddNS7_10__identityEEEvT0_T1_T2_T3_T4_T6_ --------------------------
	.section	.text._ZN3cub18CUB_300001_SM_10006detail6reduce28DeviceReduceSingleTileKernelINS2_10policy_hubIdyN4cuda3std3__44plusIdEEE10Policy1000EPdSC_iS9_ddNS7_10__identityEEEvT0_T1_T2_T3_T4_T6_,"ax",@progbits
	.align	128
        .global         _ZN3cub18CUB_300001_SM_10006detail6reduce28DeviceReduceSingleTileKernelINS2_10policy_hubIdyN4cuda3std3__44plusIdEEE10Policy1000EPdSC_iS9_ddNS7_10__identityEEEvT0_T1_T2_T3_T4_T6_
        .type           _ZN3cub18CUB_300001_SM_10006detail6reduce28DeviceReduceSingleTileKernelINS2_10policy_hubIdyN4cuda3std3__44plusIdEEE10Policy1000EPdSC_iS9_ddNS7_10__identityEEEvT0_T1_T2_T3_T4_T6_,@function
        .size           _ZN3cub18CUB_300001_SM_10006detail6reduce28DeviceReduceSingleTileKernelINS2_10policy_hubIdyN4cuda3std3__44plusIdEEE10Policy1000EPdSC_iS9_ddNS7_10__identityEEEvT0_T1_T2_T3_T4_T6_,(.L_x_184 - _ZN3cub18CUB_300001_SM_10006detail6reduce28DeviceReduceSingleTileKernelINS2_10policy_hubIdyN4cuda3std3__44plusIdEEE10Policy1000EPdSC_iS9_ddNS7_10__identityEEEvT0_T1_T2_T3_T4_T6_)
        .other          _ZN3cub18CUB_300001_SM_10006detail6reduce28DeviceReduceSingleTileKernelINS2_10policy_hubIdyN4cuda3std3__44plusIdEEE10Policy1000EPdSC_iS9_ddNS7_10__identityEEEvT0_T1_T2_T3_T4_T6_,@"STO_CUDA_ENTRY STV_DEFAULT"
_ZN3cub18CUB_300001_SM_10006detail6reduce28DeviceReduceSingleTileKernelINS2_10policy_hubIdyN4cuda3std3__44plusIdEEE10Policy1000EPdSC_iS9_ddNS7_10__identityEEEvT0_T1_T2_T3_T4_T6_:
.text._ZN3cub18CUB_300001_SM_10006detail6reduce28DeviceReduceSingleTileKernelINS2_10policy_hubIdyN4cuda3std3__44plusIdEEE10Policy1000EPdSC_iS9_ddNS7_10__identityEEEvT0_T1_T2_T3_T4_T6_:
[----:B------:R-:W-:Y:S01]  /*0000*/  LDC R1, c[0x0][0x37c] ;  /* 0x0000df00ff017b82 */ /* 0x000fe20000000800 */
[----:B------:R-:W0:Y:S01]  /*0010*/  LDCU UR4, c[0x0][0x390] ;  /* 0x00007200ff0477ac */ /* 0x000e220008000800 */
[----:B------:R-:W1:Y:S01]  /*0020*/  LDCU.64 UR6, c[0x0][0x358] ;  /* 0x00006b00ff0677ac */ /* 0x000e620008000a00 */
[----:B0-----:R-:W-:-:S05]  /*0030*/  IMAD.U32 R4, RZ, RZ, UR4 ;  /* 0x00000004ff047e24 */ /* 0x001fca000f8e00ff */
[----:B------:R-:W-:-:S13]  /*0040*/  ISETP.NE.AND P0, PT, R4, RZ, PT ;  /* 0x000000ff0400720c */ /* 0x000fda0003f05270 */
[----:B-1----:R-:W-:Y:S05]  /*0050*/  @P0 BRA `(.L_x_0) ;  /* 0x00000000001c0947 */ /* 0x002fea0003800000 */
[----:B------:R-:W0:Y:S02]  /*0060*/  S2R R0, SR_TID.X ;  /* 0x0000000000007919 */ /* 0x000e240000002100 */
[----:B0-----:R-:W-:-:S13]  /*0070*/  ISETP.NE.AND P0, PT, R0, RZ, PT ;  /* 0x000000ff0000720c */ /* 0x001fda0003f05270 */
[----:B------:R-:W-:Y:S05]  /*0080*/  @P0 EXIT ;  /* 0x000000000000094d */ /* 0x000fea0003800000 */
[----:B------:R-:W0:Y:S08]  /*0090*/  LDC.64 R2, c[0x0][0x388] ;  /* 0x0000e200ff027b82 */ /* 0x000e300000000a00 */
[----:B------:R-:W0:Y:S02]  /*00a0*/  LDC.64 R4, c[0x0][0x398] ;  /* 0x0000e600ff047b82 */ /* 0x000e240000000a00 */
[----:B0-----:R-:W-:Y:S01]  /*00b0*/  STG.E.64 desc[UR6][R2.64], R4 ;  /* 0x0000000402007986 */ /* 0x001fe2000c101b06 */
[----:B------:R-:W-:Y:S05]  /*00c0*/  EXIT ;  /* 0x000000000000794d */ /* 0x000fea0003800000 */
.L_x_0:
[----:B------:R-:W-:Y:S01]  /*00d0*/  ISETP.GT.AND P0, PT, R4, 0xdff, PT ;  /* 0x00000dff0400780c */ /* 0x000fe20003f04270 */
[----:B------:R-:W-:-:S12]  /*00e0*/  BSSY.RECONVERGENT B0, `(.L_x_1) ;  /* 0x0000242000007945 */ /* 0x000fd80003800200 */
[----:B------:R-:W-:Y:S05]  /*00f0*/  @P0 BRA `(.L_x_2) ;  /* 0x0000001400180947 */ /* 0x000fea0003800000 */
[----:B------:R-:W0:Y:S01]  /*0100*/  S2R R5, SR_TID.X ;  /* 0x0000000000057919 */ /* 0x000e220000002100 */
[----:B------:R-:W-:Y:S01]  /*0110*/  BSSY.RECONVERGENT B1, `(.L_x_3) ;  /* 0x0000009000017945 */ /* 0x000fe20003800200 */
[----:B------:R-:W-:Y:S02]  /*0120*/  CS2R R2, SRZ ;  /* 0x0000000000027805 */ /* 0x000fe4000001ff00 */
[----:B0-----:R-:W-:Y:S01]  /*0130*/  ISETP.GE.AND P0, PT, R5, R4, PT ;  /* 0x000000040500720c */ /* 0x001fe20003f06270 */
[----:B------:R-:W-:-:S12]  /*0140*/  IMAD.MOV.U32 R7, RZ, RZ, R5 ;  /* 0x000000ffff077224 */ /* 0x000fd800078e0005 */
[----:B------:R-:W-:Y:S05]  /*0150*/  @P0 BRA `(.L_x_4) ;  /* 0x0000000000100947 */ /* 0x000fea0003800000 */
[----:B------:R-:W0:Y:S02]  /*0160*/  LDC.64 R2, c[0x0][0x380] ;  /* 0x0000e000ff027b82 */ /* 0x000e240000000a00 */
[----:B0-----:R-:W-:-:S06]  /*0170*/  IMAD.WIDE.U32 R2, R5, 0x8, R2 ;  /* 0x0000000805027825 */ /* 0x001fcc00078e0002 */
[----:B------:R-:W5:Y:S01]  /*0180*/  LDG.E.64.CONSTANT R2, desc[UR6][R2.64] ;  /* 0x0000000602027981 */ /* 0x000f62000c1e9b00 */
[----:B------:R-:W-:-:S07]  /*0190*/  VIADD R7, R5, 0x200 ;  /* 0x0000020005077836 */ /* 0x000fce0000000000 */
.L_x_4:
[----:B------:R-:W-:Y:S05]  /*01a0*/  BSYNC.RECONVERGENT B1 ;  /* 0x0000000000017941 */ /* 0x000fea0003800200 */
.L_x_3:
[----:B------:R-:W-:Y:S01]  /*01b0*/  ISETP.GE.AND P0, PT, R7, R4, PT ;  /* 0x000000040700720c */ /* 0x000fe20003f06270 */
[----:B------:R-:W-:-:S12]  /*01c0*/  BSSY.RECONVERGENT B1, `(.L_x_5) ;  /* 0x0000076000017945 */ /* 0x000fd80003800200 */
[----:B------:R-:W-:Y:S05]  /*01d0*/  @P0 BRA `(.L_x_6) ;  /* 0x0000000400d00947 */ /* 0x000fea0003800000 */
[----:B------:R-:W-:Y:S01]  /*01e0*/  LOP3.LUT R9, RZ, R7, RZ, 0x33, !PT ;  /* 0x00000007ff097212 */ /* 0x000fe200078e33ff */
[----:B------:R-:W-:Y:S04]  /*01f0*/  BSSY.RECONVERGENT B2, `(.L_x_7) ;  /* 0x0000017000027945 */ /* 0x000fe80003800200 */
[----:B------:R-:W-:-:S05]  /*0200*/  IMAD.IADD R0, R9, 0x1, R4 ;  /* 0x0000000109007824 */ /* 0x000fca00078e0204 */
[C---:B------:R-:W-:Y:S02]  /*0210*/  LOP3.LUT R6, R0.reuse, 0x600, RZ, 0xc0, !PT ;  /* 0x0000060000067812 */ /* 0x040fe400078ec0ff */
[----:B------:R-:W-:Y:S02]  /*0220*/  ISETP.GE.U32.AND P0, PT, R0, 0x600, PT ;  /* 0x000006000000780c */ /* 0x000fe40003f06070 */
[----:B------:R-:W-:-:S13]  /*0230*/  ISETP.NE.AND P1, PT, R6, 0x600, PT ;  /* 0x000006000600780c */ /* 0x000fda0003f25270 */
[----:B------:R-:W-:Y:S05]  /*0240*/  @!P1 BRA `(.L_x_8) ;  /* 0x0000000000449947 */ /* 0x000fea0003800000 */
[----:B------:R-:W0:Y:S01]  /*0250*/  LDC.64 R8, c[0x0][0x380] ;  /* 0x0000e000ff087b82 */ /* 0x000e220000000a00 */
[----:B------:R-:W-:-:S04]  /*0260*/  LEA.HI R0, R0, 0x1, RZ, 0x17 ;  /* 0x0000000100007811 */ /* 0x000fc800078fb8ff */
[----:B------:R-:W-:-:S05]  /*0270*/  LOP3.LUT R0, R0, 0x3, RZ, 0xc0, !PT ;  /* 0x0000000300007812 */ /* 0x000fca00078ec0ff */
[----:B------:R-:W-:Y:S02]  /*0280*/  IMAD.MOV R0, RZ, RZ, -R0 ;  /* 0x000000ffff007224 */ /* 0x000fe400078e0a00 */
[----:B0-----:R-:W-:-:S04]  /*0290*/  IMAD.WIDE.U32 R8, R7, 0x8, R8 ;  /* 0x0000000807087825 */ /* 0x001fc800078e0008 */
[----:B------:R-:W-:Y:S02]  /*02a0*/  IMAD.MOV.U32 R6, RZ, RZ, R8 ;  /* 0x000000ffff067224 */ /* 0x000fe400078e0008 */
[----:B------:R-:W-:-:S07]  /*02b0*/  IMAD.MOV.U32 R11, RZ, RZ, R9 ;  /* 0x000000ffff0b7224 */ /* 0x000fce00078e0009 */
.L_x_9:
[----:B------:R-:W-:Y:S02]  /*02c0*/  IMAD.MOV.U32 R8, RZ, RZ, R6 ;  /* 0x000000ffff087224 */ /* 0x000fe400078e0006 */
[----:B------:R-:W-:-:S06]  /*02d0*/  IMAD.MOV.U32 R9, RZ, RZ, R11 ;  /* 0x000000ffff097224 */ /* 0x000fcc00078e000b */
[----:B------:R-:W2:Y:S01]  /*02e0*/  LDG.E.64.CONSTANT R8, desc[UR6][R8.64] ;  /* 0x0000000608087981 */ /* 0x000ea2000c1e9b00 */
[----:B------:R-:W-:Y:S01]  /*02f0*/  VIADD R0, R0, 0x1 ;  /* 0x0000000100007836 */ /* 0x000fe20000000000 */
[----:B------:R-:W-:Y:S01]  /*0300*/  IADD3 R6, P2, PT, R6, 0x1000, RZ ;  /* 0x0000100006067810 */ /* 0x000fe20007f5e0ff */
[----:B------:R-:W-:-:S03]  /*0310*/  VIADD R7, R7, 0x200 ;  /* 0x0000020007077836 */ /* 0x000fc60000000000 */
[----:B------:R-:W-:Y:S01]  /*0320*/  ISETP.NE.AND P1, PT, R0, RZ, PT ;  /* 0x000000ff0000720c */ /* 0x000fe20003f25270 */
[----:B------:R-:W-:Y:S01]  /*0330*/  IMAD.X R11, RZ, RZ, R11, P2 ;  /* 0x000000ffff0b7224 */ /* 0x000fe200010e060b */
[----:B--2--5:R-:W-:-:S11]  /*0340*/  DADD R2, R8, R2 ;  /* 0x0000000008027229 */ /* 0x024fd60000000002 */
[----:B------:R-:W-:Y:S05]  /*0350*/  @P1 BRA `(.L_x_9) ;  /* 0xfffffffc00d81947 */ /* 0x000fea000383ffff */
.L_x_8:
[----:B------:R-:W-:Y:S05]  /*0360*/  BSYNC.RECONVERGENT B2 ;  /* 0x0000000000027941 */ /* 0x000fea0003800200 */
.L_x_7:
[----:B------:R-:W-:Y:S05]  /*0370*/  @!P0 BRA `(.L_x_6) ;  /* 0x0000000400688947 */ /* 0x000fea0003800000 */
[----:B------:R-:W-:Y:S01]  /*0380*/  IMAD.IADD R0, R4, 0x1, -R7 ;  /* 0x0000000104007824 */ /* 0x000fe200078e0a07 */
[----:B------:R-:W-:Y:S01]  /*0390*/  BSSY.RECONVERGENT B2, `(.L_x_10) ;  /* 0x0000031000027945 */ /* 0x000fe20003800200 */
[----:B------:R-:W-:-:S03]  /*03a0*/  PLOP3.LUT P0, PT, PT, PT, PT, 0x80, 0x8 ;  /* 0x000000000008781c */ /* 0x000fc60003f0f070 */
[----:B------:R-:W-:-:S13]  /*03b0*/  ISETP.GT.AND P1, PT, R0, 0x1800, PT ;  /* 0x000018000000780c */ /* 0x000fda0003f24270 */
[----:B------:R-:W-:Y:S05]  /*03c0*/  @!P1 BRA `(.L_x_11) ;  /* 0x0000000000b49947 */ /* 0x000fea0003800000 */
[----:B------:R-:W-:Y:S01]  /*03d0*/  PLOP3.LUT P0, PT, PT, PT, PT, 0x8, 0x80 ;  /* 0x000000000080781c */ /* 0x000fe20003f0e170 */
[----:B------:R-:W-:-:S12]  /*03e0*/  VIADD R0, R4, 0xffffe800 ;  /* 0xffffe80004007836 */ /* 0x000fd80000000000 */
.L_x_12:
[----:B------:R-:W0:Y:S02]  /*03f0*/  LDC.64 R32, c[0x0][0x380] ;  /* 0x0000e000ff207b82 */ /* 0x000e240000000a00 */
[----:B0-----:R-:W-:-:S05]  /*0400*/  IMAD.WIDE R14, R7, 0x8, R32 ;  /* 0x00000008070e7825 */ /* 0x001fca00078e0220 */
[----:B------:R-:W2:Y:S04]  /*0410*/  LDG.E.64.CONSTANT R8, desc[UR6][R14.64] ;  /* 0x000000060e087981 */ /* 0x000ea8000c1e9b00 */
[----:B------:R-:W3:Y:S04]  /*0420*/  LDG.E.64.CONSTANT R10, desc[UR6][R14.64+0x1000] ;  /* 0x001000060e0a7981 */ /* 0x000ee8000c1e9b00 */
[----:B------:R-:W4:Y:S01]  /*0430*/  LDG.E.64.CONSTANT R12, desc[UR6][R14.64+0x2000] ;  /* 0x002000060e0c7981 */ /* 0x000f22000c1e9b00 */
[----:B------:R-:W-:-:S03]  /*0440*/  VIADD R41, R7, 0x800 ;  /* 0x0000080007297836 */ /* 0x000fc60000000000 */
[----:B------:R-:W4:Y:S01]  /*0450*/  LDG.E.64.CONSTANT R30, desc[UR6][R14.64+0x3000] ;  /* 0x003000060e1e7981 */ /* 0x000f22000c1e9b00 */
[----:B------:R-:W-:-:S05]  /*0460*/  IMAD.WIDE R40, R41, 0x8, R32 ;  /* 0x0000000829287825 */ /* 0x000fca00078e0220 */
[----:B------:R-:W4:Y:S04]  /*0470*/  LDG.E.64.CONSTANT R28, desc[UR6][R40.64] ;  /* 0x00000006281c7981 */ /* 0x000f28000c1e9b00 */
[----:B------:R-:W4:Y:S04]  /*0480*/  LDG.E.64.CONSTANT R26, desc[UR6][R40.64+0x1000] ;  /* 0x00100006281a7981 */ /* 0x000f28000c1e9b00 */
        /* <DEDUP_REMOVED lines=12> */
[----:B------:R-:W4:Y:S04]  /*0550*/  LDG.E.64.CONSTANT R34, desc[UR6][R44.64+0x2000] ;  /* 0x002000062c227981 */ /* 0x000f28000c1e9b00 */
[----:B------:R-:W4:Y:S01]  /*0560*/  LDG.E.64.CONSTANT R32, desc[UR6][R44.64+0x3000] ;  /* 0x003000062c207981 */ /* 0x000f22000c1e9b00 */
[----:B------:R-:W-:-:S05]  /*0570*/  VIADD R7, R7, 0x2000 ;  /* 0x0000200007077836 */ /* 0x000fca0000000000 */
[----:B------:R-:W-:Y:S01]  /*0580*/  ISETP.GE.AND P1, PT, R7, R0, PT ;  /* 0x000000000700720c */ /* 0x000fe20003f26270 */
[----:B--2--5:R-:W-:-:S08]  /*0590*/  DADD R8, R8, R2 ;  /* 0x0000000008087229 */ /* 0x024fd00000000002 */
[----:B---3--:R-:W-:-:S08]  /*05a0*/  DADD R8, R8, R10 ;  /* 0x0000000008087229 */ /* 0x008fd0000000000a */
[----:B----4-:R-:W-:-:S08]  /*05b0*/  DADD R8, R8, R12 ;  /* 0x0000000008087229 */ /* 0x010fd0000000000c */
[----:B------:R-:W-:-:S08]  /*05c0*/  DADD R8, R8, R30 ;  /* 0x0000000008087229 */ /* 0x000fd0000000001e */
        /* <DEDUP_REMOVED lines=11> */
[----:B------:R-:W-:Y:S01]  /*0680*/  DADD R2, R8, R32 ;  /* 0x0000000008027229 */ /* 0x000fe20000000020 */
[----:B------:R-:W-:Y:S10]  /*0690*/  @!P1 BRA `(.L_x_12) ;  /* 0xfffffffc00549947 */ /* 0x000ff4000383ffff */
.L_x_11:
[----:B------:R-:W-:Y:S05]  /*06a0*/  BSYNC.RECONVERGENT B2 ;  /* 0x0000000000027941 */ /* 0x000fea0003800200 */
.L_x_10:
[----:B------:R-:W-:Y:S01]  /*06b0*/  IMAD.IADD R0, R4, 0x1, -R7 ;  /* 0x0000000104007824 */ /* 0x000fe200078e0a07 */
[----:B------:R-:W-:Y:S04]  /*06c0*/  BSSY.RECONVERGENT B2, `(.L_x_13) ;  /* 0x0000019000027945 */ /* 0x000fe80003800200 */
[----:B------:R-:W-:-:S13]  /*06d0*/  ISETP.GT.AND P1, PT, R0, 0x800, PT ;  /* 0x000008000000780c */ /* 0x000fda0003f24270 */
[----:B------:R-:W-:Y:S05]  /*06e0*/  @!P1 BRA `(.L_x_14) ;  /* 0x0000000000589947 */ /* 0x000fea0003800000 */
        /* <DEDUP_REMOVED lines=12> */
[----:B------:R-:W-:Y:S01]  /*07b0*/  PLOP3.LUT P0, PT, PT, PT, PT, 0x8, 0x80 ;  /* 0x000000000080781c */ /* 0x000fe20003f0e170 */
[----:B------:R-:W-:Y:S01]  /*07c0*/  VIADD R7, R7, 0x1000 ;  /* 0x0000100007077836 */ /* 0x000fe20000000000 */
[----:B--2--5:R-:W-:-:S08]  /*07d0*/  DADD R10, R2, R10 ;  /* 0x00000000020a7229 */ /* 0x024fd0000000000a */
[----:B---3--:R-:W-:-:S08]  /*07e0*/  DADD R10, R10, R12 ;  /* 0x000000000a0a7229 */ /* 0x008fd0000000000c */
[----:B----4-:R-:W-:-:S08]  /*07f0*/  DADD R10, R10, R14 ;  /* 0x000000000a0a7229 */ /* 0x010fd0000000000e */
[----:B------:R-:W-:-:S08]  /*0800*/  DADD R10, R10, R16 ;  /* 0x000000000a0a7229 */ /* 0x000fd00000000010 */
[----:B------:R-:W-:-:S08]  /*0810*/  DADD R10, R10, R20 ;  /* 0x000000000a0a7229 */ /* 0x000fd00000000014 */
[----:B------:R-:W-:-:S08]  /*0820*/  DADD R10, R10, R22 ;  /* 0x000000000a0a7229 */ /* 0x000fd00000000016 */
[----:B------:R-:W-:-:S08]  /*0830*/  DADD R10, R10, R24 ;  /* 0x000000000a0a7229 */ /* 0x000fd00000000018 */
[----:B------:R-:W-:-:S11]  /*0840*/  DADD R2, R10, R26 ;  /* 0x000000000a027229 */ /* 0x000fd6000000001a */
.L_x_14:
[----:B------:R-:W-:Y:S05]  /*0850*/  BSYNC.RECONVERGENT B2 ;  /* 0x0000000000027941 */ /* 0x000fea0003800200 */
.L_x_13:
[----:B------:R-:W-:-:S13]  /*0860*/  ISETP.LT.OR P0, PT, R7, R4, P0 ;  /* 0x000000040700720c */ /* 0x000fda0000701670 */
[----:B------:R-:W-:Y:S05]  /*0870*/  @!P0 BRA `(.L_x_6) ;  /* 0x0000000000288947 */ /* 0x000fea0003800000 */
[----:B------:R-:W0:Y:S02]  /*0880*/  LDC.64 R8, c[0x0][0x380] ;  /* 0x0000e000ff087b82 */ /* 0x000e240000000a00 */
[----:B0-----:R-:W-:-:S05]  /*0890*/  IMAD.WIDE R6, R7, 0x8, R8 ;  /* 0x0000000807067825 */ /* 0x001fca00078e0208 */
[----:B------:R-:W2:Y:S04]  /*08a0*/  LDG.E.64.CONSTANT R8, desc[UR6][R6.64] ;  /* 0x0000000606087981 */ /* 0x000ea8000c1e9b00 */
[----:B------:R-:W3:Y:S04]  /*08b0*/  LDG.E.64.CONSTANT R10, desc[UR6][R6.64+0x1000] ;  /* 0x00100006060a7981 */ /* 0x000ee8000c1e9b00 */
[----:B------:R-:W4:Y:S04]  /*08c0*/  LDG.E.64.CONSTANT R12, desc[UR6][R6.64+0x2000] ;  /* 0x00200006060c7981 */ /* 0x000f28000c1e9b00 */
[----:B------:R-:W4:Y:S01]  /*08d0*/  LDG.E.64.CONSTANT R14, desc[UR6][R6.64+0x3000] ;  /* 0x00300006060e7981 */ /* 0x000f22000c1e9b00 */
[----:B--2--5:R-:W-:-:S08]  /*08e0*/  DADD R8, R2, R8 ;  /* 0x0000000002087229 */ /* 0x024fd00000000008 */
[----:B---3--:R-:W-:-:S08]  /*08f0*/  DADD R8, R8, R10 ;  /* 0x0000000008087229 */ /* 0x008fd0000000000a */
[----:B----4-:R-:W-:-:S08]  /*0900*/  DADD R8, R8, R12 ;  /* 0x0000000008087229 */ /* 0x010fd0000000000c */
[----:B------:R-:W-:-:S11]  /*0910*/  DADD R2, R8, R14 ;  /* 0x0000000008027229 */ /* 0x000fd6000000000e */
.L_x_6:
[----:B------:R-:W-:Y:S05]  /*0920*/  BSYNC.RECONVERGENT B1 ;  /* 0x0000000000017941 */ /* 0x000fea0003800200 */
.L_x_5:
[----:B------:R-:W-:-:S13]  /*0930*/  ISETP.GE.AND P0, PT, R4, 0x200, PT ;  /* 0x000002000400780c */ /* 0x000fda0003f06270 */
[----:B------:R-:W-:Y:S05]  /*0940*/  @!P0 BRA `(.L_x_15) ;  /* 0x0000000400148947 */ /* 0x000fea0003800000 */
[----:B------:R-:W0:Y:S01]  /*0950*/  S2R R12, SR_LANEID ;  /* 0x00000000000c7919 */ /* 0x000e220000000000 */
[----:B-----5:R-:W-:Y:S04]  /*0960*/  SHFL.DOWN PT, R6, R2, 0x1, 0x1f ;  /* 0x08201f0002067f89 */ /* 0x020fe800000e0000 */
[----:B------:R-:W1:Y:S02]  /*0970*/  SHFL.DOWN PT, R7, R3, 0x1, 0x1f ;  /* 0x08201f0003077f89 */ /* 0x000e6400000e0000 */
[----:B-1----:R-:W-:Y:S01]  /*0980*/  DADD R6, R6, R2 ;  /* 0x0000000006067229 */ /* 0x002fe20000000002 */
[C---:B0-----:R-:W-:Y:S02]  /*0990*/  ISETP.GT.AND P0, PT, R12.reuse, 0x1e, PT ;  /* 0x0000001e0c00780c */ /* 0x041fe40003f04270 */
[----:B------:R-:W-:-:S07]  /*09a0*/  ISETP.NE.AND P1, PT, R12, RZ, PT ;  /* 0x000000ff0c00720c */ /* 0x000fce0003f25270 */
[----:B------:R-:W-:Y:S02]  /*09b0*/  FSEL R8, R2, R6, P0 ;  /* 0x0000000602087208 */ /* 0x000fe40000000000 */
[----:B------:R-:W-:Y:S02]  /*09c0*/  FSEL R9, R3, R7, P0 ;  /* 0x0000000703097208 */ /* 0x000fe40000000000 */
[----:B------:R-:W-:Y:S01]  /*09d0*/  ISETP.GT.AND P0, PT, R12, 0x1d, PT ;  /* 0x0000001d0c00780c */ /* 0x000fe20003f04270 */
[----:B------:R-:W-:Y:S01]  /*09e0*/  SHFL.DOWN PT, R6, R8, 0x2, 0x1f ;  /* 0x08401f0008067f89 */ /* 0x000fe200000e0000 */
[----:B------:R-:W-:Y:S02]  /*09f0*/  @!P1 MOV R4, 0x400 ;  /* 0x0000040000049802 */ /* 0x000fe40000000f00 */
[----:B------:R-:W-:Y:S01]  /*0a00*/  @!P1 SHF.R.U32.HI R0, RZ, 0x2, R5 ;  /* 0x00000002ff009819 */ /* 0x000fe20000011605 */
[----:B------:R-:W0:Y:S03]  /*0a10*/  SHFL.DOWN PT, R7, R9, 0x2, 0x1f ;  /* 0x08401f0009077f89 */ /* 0x000e2600000e0000 */
[----:B------:R-:W-:Y:S01]  /*0a20*/  @!P1 LOP3.LUT R0, R0, 0xf8, RZ, 0xc0, !PT ;  /* 0x000000f800009812 */ /* 0x000fe200078ec0ff */
[----:B0-----:R-:W-:-:S10]  /*0a30*/  DADD R6, R6, R8 ;  /* 0x0000000006067229 */ /* 0x001fd40000000008 */
[----:B------:R-:W-:Y:S02]  /*0a40*/  FSEL R6, R8, R6, P0 ;  /* 0x0000000608067208 */ /* 0x000fe40000000000 */
[----:B------:R-:W-:Y:S02]  /*0a50*/  FSEL R7, R9, R7, P0 ;  /* 0x0000000709077208 */ /* 0x000fe40000000000 */
[----:B------:R-:W-:Y:S01]  /*0a60*/  ISETP.GT.AND P0, PT, R12, 0x1b, PT ;  /* 0x0000001b0c00780c */ /* 0x000fe20003f04270 */
[----:B------:R-:W-:Y:S04]  /*0a70*/  SHFL.DOWN PT, R2, R6, 0x4, 0x1f ;  /* 0x08801f0006027f89 */ /* 0x000fe800000e0000 */
[----:B------:R-:W0:Y:S01]  /*0a80*/  SHFL.DOWN PT, R3, R7, 0x4, 0x1f ;  /* 0x08801f0007037f89 */ /* 0x000e2200000e0000 */
[----:B------:R-:W1:Y:S01]  /*0a90*/  @!P1 S2R R9, SR_CgaCtaId ;  /* 0x0000000000099919 */ /* 0x000e620000008800 */
[----:B0-----:R-:W-:-:S10]  /*0aa0*/  DADD R2, R2, R6 ;  /* 0x0000000002027229 */ /* 0x001fd40000000006 */
[----:B------:R-:W-:Y:S02]  /*0ab0*/  FSEL R10, R6, R2, P0 ;  /* 0x00000002060a7208 */ /* 0x000fe40000000000 */
[----:B------:R-:W-:Y:S02]  /*0ac0*/  FSEL R11, R7, R3, P0 ;  /* 0x00000003070b7208 */ /* 0x000fe40000000000 */
[----:B------:R-:W-:Y:S01]  /*0ad0*/  ISETP.GT.AND P0, PT, R12, 0x17, PT ;  /* 0x000000170c00780c */ /* 0x000fe20003f04270 */
[----:B------:R-:W-:Y:S04]  /*0ae0*/  SHFL.DOWN PT, R2, R10, 0x8, 0x1f ;  /* 0x09001f000a027f89 */ /* 0x000fe800000e0000 */
[----:B------:R-:W0:Y:S02]  /*0af0*/  SHFL.DOWN PT, R3, R11, 0x8, 0x1f ;  /* 0x09001f000b037f89 */ /* 0x000e2400000e0000 */
[----:B0-----:R-:W-:-:S10]  /*0b00*/  DADD R2, R2, R10 ;  /* 0x0000000002027229 */ /* 0x001fd4000000000a */
[----:B------:R-:W-:Y:S02]  /*0b10*/  FSEL R6, R10, R2, P0 ;  /* 0x000000020a067208 */ /* 0x000fe40000000000 */
[----:B------:R-:W-:Y:S02]  /*0b20*/  FSEL R7, R11, R3, P0 ;  /* 0x000000030b077208 */ /* 0x000fe40000000000 */
[----:B-1----:R-:W-:Y:S01]  /*0b30*/  @!P1 LEA R11, R9, R4, 0x18 ;  /* 0x00000004090b9211 */ /* 0x002fe200078ec0ff */
[----:B------:R-:W-:Y:S01]  /*0b40*/  SHFL.DOWN PT, R2, R6, 0x10, 0x1f ;  /* 0x0a001f0006027f89 */ /* 0x000fe200000e0000 */
[----:B------:R-:W-:-:S03]  /*0b50*/  ISETP.NE.AND P0, PT, R5, RZ, PT ;  /* 0x000000ff0500720c */ /* 0x000fc60003f05270 */
[----:B------:R-:W0:Y:S01]  /*0b60*/  SHFL.DOWN PT, R3, R7, 0x10, 0x1f ;  /* 0x0a001f0007037f89 */ /* 0x000e2200000e0000 */
[----:B------:R-:W-:Y:S01]  /*0b70*/  @!P1 IMAD.IADD R11, R0, 0x1, R11 ;  /* 0x00000001000b9824 */ /* 0x000fe200078e020b */
[----:B0-----:R-:W-:-:S07]  /*0b80*/  DADD R8, R2, R6 ;  /* 0x0000000002087229 */ /* 0x001fce0000000006 */
[----:B------:R1:W-:Y:S01]  /*0b90*/  @!P1 STS.64 [R11+0x10], R8 ;  /* 0x000010080b009388 */ /* 0x0003e20000000a00 */
[----:B------:R-:W-:Y:S01]  /*0ba0*/  BAR.SYNC.DEFER_BLOCKING 0x0 ;  /* 0x0000000000007b1d */ /* 0x000fe20000010000 */
[----:B------:R-:W-:-:S04]  /*0bb0*/  ISETP.GT.AND P1, PT, R12, 0xf, PT ;  /* 0x0000000f0c00780c */ /* 0x000fc80003f24270 */
[----:B------:R-:W-:Y:S02]  /*0bc0*/  FSEL R2, R6, R8, P1 ;  /* 0x0000000806027208 */ /* 0x000fe40000800000 */
[----:B------:R-:W-:Y:S01]  /*0bd0*/  FSEL R3, R7, R9, P1 ;  /* 0x0000000907037208 */ /* 0x000fe20000800000 */
[----:B------:R-:W-:Y:S06]  /*0be0*/  @P0 BRA `(.L_x_16) ;  /* 0x0000001800440947 */ /* 0x000fec0003800000 */
[----:B------:R-:W0:Y:S01]  /*0bf0*/  S2UR UR5, SR_CgaCtaId ;  /* 0x00000000000579c3 */ /* 0x000e220000008800 */
[----:B------:R-:W-:Y:S02]  /*0c00*/  UMOV UR4, 0x400 ;  /* 0x0000040000047882 */ /* 0x000fe40000000000 */
[----:B0-----:R-:W-:-:S09]  /*0c10*/  ULEA UR4, UR5, UR4, 0x18 ;  /* 0x0000000405047291 */ /* 0x001fd2000f8ec0ff */
[----:B------:R-:W0:Y:S04]  /*0c20*/  LDS.64 R4, [UR4+0x18] ;  /* 0x00001804ff047984 */ /* 0x000e280008000a00 */
[----:B-1----:R-:W1:Y:S04]  /*0c30*/  LDS.128 R8, [UR4+0x20] ;  /* 0x00002004ff087984 */ /* 0x002e680008000c00 */
[----:B------:R-:W2:Y:S01]  /*0c40*/  LDS.128 R12, [UR4+0x30] ;  /* 0x00003004ff0c7984 */ /* 0x000ea20008000c00 */
[----:B0-----:R-:W-:-:S03]  /*0c50*/  DADD R2, R2, R4 ;  /* 0x0000000002027229 */ /* 0x001fc60000000004 */
[----:B------:R-:W0:Y:S05]  /*0c60*/  LDS.128 R4, [UR4+0x40] ;  /* 0x00004004ff047984 */ /* 0x000e2a0008000c00 */
[----:B-1----:R-:W-:-:S08]  /*0c70*/  DADD R2, R2, R8 ;  /* 0x0000000002027229 */ /* 0x002fd00000000008 */
[----:B------:R-:W-:Y:S01]  /*0c80*/  DADD R2, R2, R10 ;  /* 0x0000000002027229 */ /* 0x000fe2000000000a */
[----:B------:R-:W1:Y:S07]  /*0c90*/  LDS.128 R8, [UR4+0x50] ;  /* 0x00005004ff087984 */ /* 0x000e6e0008000c00 */
[----:B--2---:R-:W-:-:S08]  /*0ca0*/  DADD R2, R2, R12 ;  /* 0x0000000002027229 */ /* 0x004fd0000000000c */
[----:B------:R-:W-:Y:S01]  /*0cb0*/  DADD R2, R2, R14 ;  /* 0x0000000002027229 */ /* 0x000fe2000000000e */
[----:B------:R-:W2:Y:S07]  /*0cc0*/  LDS.128 R12, [UR4+0x60] ;  /* 0x00006004ff0c7984 */ /* 0x000eae0008000c00 */
[----:B0-----:R-:W-:-:S08]  /*0cd0*/  DADD R2, R2, R4 ;  /* 0x0000000002027229 */ /* 0x001fd00000000004 */
[----:B------:R-:W-:Y:S01]  /*0ce0*/  DADD R2, R2, R6 ;  /* 0x0000000002027229 */ /* 0x000fe20000000006 */
[----:B------:R-:W0:Y:S07]  /*0cf0*/  LDS.128 R4, [UR4+0x70] ;  /* 0x00007004ff047984 */ /* 0x000e2e0008000c00 */
[----:B-1----:R-:W-:-:S08]  /*0d00*/  DADD R2, R2, R8 ;  /* 0x0000000002027229 */ /* 0x002fd00000000008 */
[----:B------:R-:W-:Y:S01]  /*0d10*/  DADD R2, R2, R10 ;  /* 0x0000000002027229 */ /* 0x000fe2000000000a */
[----:B------:R-:W1:Y:S07]  /*0d20*/  LDS.128 R8, [UR4+0x80] ;  /* 0x00008004ff087984 */ /* 0x000e6e0008000c00 */
[----:B--2---:R-:W-:-:S08]  /*0d30*/  DADD R2, R2, R12 ;  /* 0x0000000002027229 */ /* 0x004fd0000000000c */
[----:B------:R-:W-:-:S08]  /*0d40*/  DADD R2, R2, R14 ;  /* 0x0000000002027229 */ /* 0x000fd0000000000e */
[----:B0-----:R-:W-:-:S08]  /*0d50*/  DADD R2, R2, R4 ;  /* 0x0000000002027229 */ /* 0x001fd00000000004 */
[----:B------:R-:W-:-:S08]  /*0d60*/  DADD R2, R2, R6 ;  /* 0x0000000002027229 */ /* 0x000fd00000000006 */
[----:B-1----:R-:W-:-:S08]  /*0d70*/  DADD R2, R2, R8 ;  /* 0x0000000002027229 */ /* 0x002fd00000000008 */
[----:B------:R-:W-:Y:S01]  /*0d80*/  DADD R2, R2, R10 ;  /* 0x0000000002027229 */ /* 0x000fe2000000000a */
[----:B------:R-:W-:Y:S10]  /*0d90*/  BRA `(.L_x_16) ;  /* 0x0000001400d87947 */ /* 0x000ff40003800000 */
.L_x_15:
[----:B------:R-:W-:Y:S01]  /*0da0*/  LOP3.LUT R0, R5, 0x3e0, RZ, 0xc0, !PT ;  /* 0x000003e005007812 */ /* 0x000fe200078ec0ff */
[----:B------:R-:W0:Y:S03]  /*0db0*/  S2R R10, SR_LANEID ;  /* 0x00000000000a7919 */ /* 0x000e260000000000 */
[----:B------:R-:W-:Y:S01]  /*0dc0*/  LOP3.LUT R9, RZ, R0, RZ, 0x33, !PT ;  /* 0x00000000ff097212 */ /* 0x000fe200078e33ff */
[----:B------:R-:W-:-:S04]  /*0dd0*/  VIADD R7, R0, 0x20 ;  /* 0x0000002000077836 */ /* 0x000fc80000000000 */
[----:B------:R-:W-:Y:S01]  /*0de0*/  IMAD.IADD R9, R9, 0x1, R4 ;  /* 0x0000000109097824 */ /* 0x000fe200078e0204 */
[----:B------:R-:W-:-:S04]  /*0df0*/  ISETP.GT.AND P0, PT, R7, R4, PT ;  /* 0x000000040700720c */ /* 0x000fc80003f04270 */
[----:B------:R-:W-:-:S05]  /*0e00*/  SEL R11, R9, 0x1f, P0 ;  /* 0x0000001f090b7807 */ /* 0x000fca0000000000 */
[----:B-----5:R-:W-:Y:S04]  /*0e10*/  SHFL.DOWN PT, R6, R2, 0x1, R11 ;  /* 0x0820000002067989 */ /* 0x020fe800000e000b */
[----:B------:R-:W1:Y:S01]  /*0e20*/  SHFL.DOWN PT, R7, R3, 0x1, R11 ;  /* 0x0820000003077989 */ /* 0x000e6200000e000b */
[C---:B0-----:R-:W-:Y:S01]  /*0e30*/  ISETP.GE.AND P0, PT, R10.reuse, R11, PT ;  /* 0x0000000b0a00720c */ /* 0x041fe20003f06270 */
[C---:B------:R-:W-:Y:S01]  /*0e40*/  VIADD R0, R10.reuse, 0x2 ;  /* 0x000000020a007836 */ /* 0x040fe20000000000 */
[----:B------:R-:W-:Y:S01]  /*0e50*/  ISETP.NE.AND P1, PT, R10, RZ, PT ;  /* 0x000000ff0a00720c */ /* 0x000fe20003f25270 */
[----:B-1----:R-:W-:-:S12]  /*0e60*/  DADD R6, R6, R2 ;  /* 0x0000000006067229 */ /* 0x002fd80000000002 */
[----:B------:R-:W0:Y:S01]  /*0e70*/  @!P1 S2R R12, SR_CgaCtaId ;  /* 0x00000000000c9919 */ /* 0x000e220000008800 */
[----:B------:R-:W-:Y:S02]  /*0e80*/  FSEL R8, R6, R2, !P0 ;  /* 0x0000000206087208 */ /* 0x000fe40004000000 */
[----:B------:R-:W-:Y:S02]  /*0e90*/  FSEL R9, R7, R3, !P0 ;  /* 0x0000000307097208 */ /* 0x000fe40004000000 */
[----:B------:R-:W-:Y:S01]  /*0ea0*/  ISETP.GT.AND P0, PT, R0, R11, PT ;  /* 0x0000000b0000720c */ /* 0x000fe20003f04270 */
[----:B------:R-:W-:Y:S01]  /*0eb0*/  SHFL.DOWN PT, R6, R8, 0x2, R11 ;  /* 0x0840000008067989 */ /* 0x000fe200000e000b */
[----:B------:R-:W-:-:S03]  /*0ec0*/  VIADD R0, R10, 0x4 ;  /* 0x000000040a007836 */ /* 0x000fc60000000000 */
[----:B------:R-:W1:Y:S02]  /*0ed0*/  SHFL.DOWN PT, R7, R9, 0x2, R11 ;  /* 0x0840000009077989 */ /* 0x000e6400000e000b */
[----:B-1----:R-:W-:-:S10]  /*0ee0*/  DADD R6, R6, R8 ;  /* 0x0000000006067229 */ /* 0x002fd40000000008 */
[----:B------:R-:W-:Y:S02]  /*0ef0*/  FSEL R6, R8, R6, P0 ;  /* 0x0000000608067208 */ /* 0x000fe40000000000 */
[----:B------:R-:W-:Y:S02]  /*0f00*/  FSEL R7, R9, R7, P0 ;  /* 0x0000000709077208 */ /* 0x000fe40000000000 */
        /* <DEDUP_REMOVED lines=16> */
[----:B------:R-:W-:Y:S02]  /*1010*/  @!P1 MOV R9, 0x400 ;  /* 0x0000040000099802 */ /* 0x000fe40000000f00 */
[----:B------:R-:W-:Y:S01]  /*1020*/  @!P1 SHF.R.U32.HI R8, RZ, 0x2, R5 ;  /* 0x00000002ff089819 */ /* 0x000fe20000011605 */
[----:B------:R-:W1:Y:S01]  /*1030*/  SHFL.DOWN PT, R3, R7, 0x10, R11 ;  /* 0x0a00000007037989 */ /* 0x000e6200000e000b */
[----:B0-----:R-:W-:-:S02]  /*1040*/  @!P1 LEA R9, R12, R9, 0x18 ;  /* 0x000000090c099211 */ /* 0x001fc400078ec0ff */
[----:B------:R-:W-:-:S05]  /*1050*/  @!P1 LOP3.LUT R8, R8, 0xf8, RZ, 0xc0, !PT ;  /* 0x000000f808089812 */ /* 0x000fca00078ec0ff */
[----:B------:R-:W-:Y:S01]  /*1060*/  @!P1 IMAD.IADD R9, R8, 0x1, R9 ;  /* 0x0000000108099824 */ /* 0x000fe200078e0209 */
[----:B-1----:R-:W-:-:S10]  /*1070*/  DADD R2, R2, R6 ;  /* 0x0000000002027229 */ /* 0x002fd40000000006 */
[----:B------:R-:W-:Y:S02]  /*1080*/  FSEL R2, R6, R2, P0 ;  /* 0x0000000206027208 */ /* 0x000fe40000000000 */
[----:B------:R-:W-:Y:S02]  /*1090*/  FSEL R3, R7, R3, P0 ;  /* 0x0000000307037208 */ /* 0x000fe40000000000 */
[----:B------:R-:W-:-:S03]  /*10a0*/  ISETP.NE.AND P0, PT, R5, RZ, PT ;  /* 0x000000ff0500720c */ /* 0x000fc60003f05270 */
[----:B------:R0:W-:Y:S01]  /*10b0*/  @!P1 STS.64 [R9+0x10], R2 ;  /* 0x0000100209009388 */ /* 0x0001e20000000a00 */
[----:B------:R-:W-:Y:S09]  /*10c0*/  BAR.SYNC.DEFER_BLOCKING 0x0 ;  /* 0x0000000000007b1d */ /* 0x000ff20000010000 */
[----:B------:R-:W-:Y:S05]  /*10d0*/  @P0 BRA `(.L_x_16) ;  /* 0x0000001400080947 */ /* 0x000fea0003800000 */
[----:B------:R-:W1:Y:S01]  /*10e0*/  S2UR UR5, SR_CgaCtaId ;  /* 0x00000000000579c3 */ /* 0x000e620000008800 */
[----:B------:R-:W-:Y:S01]  /*10f0*/  UMOV UR4, 0x400 ;  /* 0x0000040000047882 */ /* 0x000fe20000000000 */
[----:B------:R-:W-:Y:S01]  /*1100*/  ISETP.GT.AND P1, PT, R4, 0x20, PT ;  /* 0x000000200400780c */ /* 0x000fe20003f24270 */
[----:B-1----:R-:W-:-:S09]  /*1110*/  ULEA UR4, UR5, UR4, 0x18 ;  /* 0x0000000405047291 */ /* 0x002fd2000f8ec0ff */
[----:B------:R-:W1:Y:S04]  /*1120*/  LDS.64 R6, [UR4+0x18] ;  /* 0x00001804ff067984 */ /* 0x000e680008000a00 */
[----:B------:R-:W2:Y:S04]  /*1130*/  LDS.128 R12, [UR4+0x20] ;  /* 0x00002004ff0c7984 */ /* 0x000ea80008000c00 */
[----:B0-----:R-:W0:Y:S01]  /*1140*/  LDS.128 R8, [UR4+0x30] ;  /* 0x00003004ff087984 */ /* 0x001e220008000c00 */
[----:B-1----:R-:W-:-:S10]  /*1150*/  DADD R6, R2, R6 ;  /* 0x0000000002067229 */ /* 0x002fd40000000006 */
[----:B------:R-:W-:Y:S02]  /*1160*/  FSEL R2, R6, R2, P1 ;  /* 0x0000000206027208 */ /* 0x000fe40000800000 */
[----:B------:R-:W-:Y:S02]  /*1170*/  FSEL R3, R7, R3, P1 ;  /* 0x0000000307037208 */ /* 0x000fe40000800000 */
[----:B------:R-:W-:-:S04]  /*1180*/  ISETP.GT.AND P1, PT, R4, 0x40, PT ;  /* 0x000000400400780c */ /* 0x000fc80003f24270 */
[----:B--2---:R-:W-:-:S10]  /*1190*/  DADD R12, R12, R2 ;  /* 0x000000000c0c7229 */ /* 0x004fd40000000002 */
[----:B------:R-:W-:Y:S02]  /*11a0*/  FSEL R2, R12, R2, P1 ;  /* 0x000000020c027208 */ /* 0x000fe40000800000 */
[----:B------:R-:W-:Y:S02]  /*11b0*/  FSEL R3, R13, R3, P1 ;  /* 0x000000030d037208 */ /* 0x000fe40000800000 */
[----:B------:R-:W-:-:S04]  /*11c0*/  ISETP.GT.AND P1, PT, R4, 0x60, PT ;  /* 0x000000600400780c */ /* 0x000fc80003f24270 */
[----:B------:R-:W-:-:S10]  /*11d0*/  DADD R14, R2, R14 ;  /* 0x00000000020e7229 */ /* 0x000fd4000000000e */
[----:B------:R-:W-:Y:S02]  /*11e0*/  FSEL R2, R14, R2, P1 ;  /* 0x000000020e027208 */ /* 0x000fe40000800000 */
[----:B------:R-:W-:Y:S02]  /*11f0*/  FSEL R3, R15, R3, P1 ;  /* 0x000000030f037208 */ /* 0x000fe40000800000 */
[----:B------:R-:W1:Y:S01]  /*1200*/  LDS.128 R12, [UR4+0x40] ;  /* 0x00004004ff0c7984 */ /* 0x000e620008000c00 */
[----:B------:R-:W-:-:S03]  /*1210*/  ISETP.GT.AND P1, PT, R4, 0x80, PT ;  /* 0x000000800400780c */ /* 0x000fc60003f24270 */
[----:B0-----:R-:W-:-:S10]  /*1220*/  DADD R8, R8, R2 ;  /* 0x0000000008087229 */ /* 0x001fd40000000002 */
[----:B------:R-:W-:Y:S02]  /*1230*/  FSEL R2, R8, R2, P1 ;  /* 0x0000000208027208 */ /* 0x000fe40000800000 */
[----:B------:R-:W-:Y:S02]  /*1240*/  FSEL R3, R9, R3, P1 ;  /* 0x0000000309037208 */ /* 0x000fe40000800000 */
[----:B------:R-:W-:-:S04]  /*1250*/  ISETP.GT.AND P1, PT, R4, 0xa0, PT ;  /* 0x000000a00400780c */ /* 0x000fc80003f24270 */
[----:B------:R-:W-:-:S10]  /*1260*/  DADD R10, R2, R10 ;  /* 0x00000000020a7229 */ /* 0x000fd4000000000a */
[----:B------:R-:W-:Y:S02]  /*1270*/  FSEL R2, R10, R2, P1 ;  /* 0x000000020a027208 */ /* 0x000fe40000800000 */
[----:B------:R-:W-:Y:S02]  /*1280*/  FSEL R3, R11, R3, P1 ;  /* 0x000000030b037208 */ /* 0x000fe40000800000 */
[----:B------:R-:W0:Y:S01]  /*1290*/  LDS.128 R8, [UR4+0x50] ;  /* 0x00005004ff087984 */ /* 0x000e220008000c00 */
[----:B------:R-:W-:-:S03]  /*12a0*/  ISETP.GT.AND P1, PT, R4, 0xc0, PT ;  /* 0x000000c00400780c */ /* 0x000fc60003f24270 */
[----:B-1----:R-:W-:-:S10]  /*12b0*/  DADD R12, R12, R2 ;  /* 0x000000000c0c7229 */ /* 0x002fd40000000002 */
        /* <DEDUP_REMOVED lines=33> */
[----:B------:R-:W-:-:S04]  /*14d0*/  ISETP.GT.AND P1, PT, R4, 0x1c0, PT ;  /* 0x000001c00400780c */ /* 0x000fc80003f24270 */
[----:B-1----:R-:W-:-:S10]  /*14e0*/  DADD R12, R12, R2 ;  /* 0x000000000c0c7229 */ /* 0x002fd40000000002 */
[----:B------:R-:W-:Y:S02]  /*14f0*/  FSEL R2, R12, R2, P1 ;  /* 0x000000020c027208 */ /* 0x000fe40000800000 */
[----:B------:R-:W-:Y:S02]  /*1500*/  FSEL R3, R13, R3, P1 ;  /* 0x000000030d037208 */ /* 0x000fe40000800000 */
[----:B------:R-:W-:-:S04]  /*1510*/  ISETP.GT.AND P1, PT, R4, 0x1e0, PT ;  /* 0x000001e00400780c */ /* 0x000fc80003f24270 */
[----:B------:R-:W-:-:S10]  /*1520*/  DADD R14, R2, R14 ;  /* 0x00000000020e7229 */ /* 0x000fd4000000000e */
[----:B------:R-:W-:Y:S02]  /*1530*/  FSEL R2, R14, R2, P1 ;  /* 0x000000020e027208 */ /* 0x000fe40000800000 */
[----:B------:R-:W-:Y:S01]  /*1540*/  FSEL R3, R15, R3, P1 ;  /* 0x000000030f037208 */ /* 0x000fe20000800000 */
[----:B------:R-:W-:Y:S06]  /*1550*/  BRA `(.L_x_16) ;  /* 0x0000000c00e87947 */ /* 0x000fec0003800000 */
.L_x_2:
[----:B------:R-:W0:Y:S01]  /*1560*/  S2R R41, SR_TID.X ;  /* 0x0000000000297919 */ /* 0x000e220000002100 */
[----:B------:R-:W1:Y:S02]  /*1570*/  LDCU.64 UR4, c[0x0][0x380] ;  /* 0x00007000ff0477ac */ /* 0x000e640008000a00 */
[----:B-1----:R-:W-:Y:S02]  /*1580*/  IMAD.U32 R2, RZ, RZ, UR4 ;  /* 0x00000004ff027e24 */ /* 0x002fe4000f8e00ff */
[----:B------:R-:W-:Y:S02]  /*1590*/  IMAD.U32 R3, RZ, RZ, UR5 ;  /* 0x00000005ff037e24 */ /* 0x000fe4000f8e00ff */
[----:B0-----:R-:W-:-:S05]  /*15a0*/  IMAD.WIDE.U32 R18, R41, 0x8, R2 ;  /* 0x0000000829127825 */ /* 0x001fca00078e0002 */
[----:B------:R-:W2:Y:S04]  /*15b0*/  LDG.E.64.CONSTANT R20, desc[UR6][R18.64] ;  /* 0x0000000612147981 */ /* 0x000ea8000c1e9b00 */
[----:B------:R-:W2:Y:S04]  /*15c0*/  LDG.E.64.CONSTANT R6, desc[UR6][R18.64+0x1000] ;  /* 0x0010000612067981 */ /* 0x000ea8000c1e9b00 */
[----:B------:R-:W3:Y:S04]  /*15d0*/  LDG.E.64.CONSTANT R8, desc[UR6][R18.64+0x2000] ;  /* 0x0020000612087981 */ /* 0x000ee8000c1e9b00 */
[----:B------:R-:W4:Y:S04]  /*15e0*/  LDG.E.64.CONSTANT R10, desc[UR6][R18.64+0x3000] ;  /* 0x00300006120a7981 */ /* 0x000f28000c1e9b00 */
[----:B------:R-:W5:Y:S04]  /*15f0*/  LDG.E.64.CONSTANT R12, desc[UR6][R18.64+0x4000] ;  /* 0x00400006120c7981 */ /* 0x000f68000c1e9b00 */
[----:B------:R-:W5:Y:S04]  /*1600*/  LDG.E.64.CONSTANT R14, desc[UR6][R18.64+0x5000] ;  /* 0x00500006120e7981 */ /* 0x000f68000c1e9b00 */
[----:B------:R-:W5:Y:S01]  /*1610*/  LDG.E.64.CONSTANT R16, desc[UR6][R18.64+0x6000] ;  /* 0x0060000612107981 */ /* 0x000f62000c1e9b00 */
[----:B------:R-:W-:Y:S01]  /*1620*/  ISETP.GE.U32.AND P0, PT, R4, 0x1c00, PT ;  /* 0x00001c000400780c */ /* 0x000fe20003f06070 */
[----:B------:R-:W-:Y:S01]  /*1630*/  UMOV UR4, 0xe00 ;  /* 0x00000e0000047882 */ /* 0x000fe20000000000 */
[----:B--2---:R-:W-:-:S08]  /*1640*/  DADD R6, R20, R6 ;  /* 0x0000000014067229 */ /* 0x004fd00000000006 */
[----:B---3--:R-:W-:-:S08]  /*1650*/  DADD R6, R8, R6 ;  /* 0x0000000008067229 */ /* 0x008fd00000000006 */
[----:B----4-:R-:W-:-:S08]  /*1660*/  DADD R6, R10, R6 ;  /* 0x000000000a067229 */ /* 0x010fd00000000006 */
[----:B-----5:R-:W-:-:S08]  /*1670*/  DADD R6, R12, R6 ;  /* 0x000000000c067229 */ /* 0x020fd00000000006 */
[----:B------:R-:W-:-:S08]  /*1680*/  DADD R6, R14, R6 ;  /* 0x000000000e067229 */ /* 0x000fd00000000006 */
[----:B------:R-:W-:Y:S01]  /*1690*/  DADD R6, R16, R6 ;  /* 0x0000000010067229 */ /* 0x000fe20000000006 */
[----:B------:R-:W-:Y:S10]  /*16a0*/  @!P0 BRA `(.L_x_17) ;  /* 0x00000000006c8947 */ /* 0x000ff40003800000 */
[----:B------:R-:W0:Y:S01]  /*16b0*/  LDC R22, c[0x0][0x390] ;  /* 0x0000e400ff167b82 */ /* 0x000e220000000800 */
[----:B------:R-:W-:Y:S01]  /*16c0*/  VIADD R23, R4, 0xfffff200 ;  /* 0xfffff20004177836 */ /* 0x000fe20000000000 */
[----:B------:R-:W-:-:S06]  /*16d0*/  UMOV UR4, 0xe00 ;  /* 0x00000e0000047882 */ /* 0x000fcc0000000000 */
[----:B------:R-:W1:Y:S02]  /*16e0*/  LDC.64 R2, c[0x0][0x380] ;  /* 0x0000e000ff027b82 */ /* 0x000e640000000a00 */
.L_x_19:
[----:B------:R-:W-:-:S04]  /*16f0*/  VIADD R9, R41, UR4 ;  /* 0x0000000429097c36 */ /* 0x000fc80008000000 */
[----:B-1----:R-:W-:-:S05]  /*1700*/  IMAD.WIDE.U32 R8, R9, 0x8, R2 ;  /* 0x0000000809087825 */ /* 0x002fca00078e0002 */
[----:B------:R-:W2:Y:S04]  /*1710*/  LDG.E.64.CONSTANT R4, desc[UR6][R8.64] ;  /* 0x0000000608047981 */ /* 0x000ea8000c1e9b00 */
[----:B------:R-:W3:Y:S04]  /*1720*/  LDG.E.64.CONSTANT R10, desc[UR6][R8.64+0x1000] ;  /* 0x00100006080a7981 */ /* 0x000ee8000c1e9b00 */
[----:B------:R-:W4:Y:S04]  /*1730*/  LDG.E.64.CONSTANT R12, desc[UR6][R8.64+0x2000] ;  /* 0x00200006080c7981 */ /* 0x000f28000c1e9b00 */
[----:B------:R-:W5:Y:S04]  /*1740*/  LDG.E.64.CONSTANT R14, desc[UR6][R8.64+0x3000] ;  /* 0x00300006080e7981 */ /* 0x000f68000c1e9b00 */
[----:B------:R-:W5:Y:S04]  /*1750*/  LDG.E.64.CONSTANT R16, desc[UR6][R8.64+0x4000] ;  /* 0x0040000608107981 */ /* 0x000f68000c1e9b00 */
[----:B------:R-:W5:Y:S04]  /*1760*/  LDG.E.64.CONSTANT R18, desc[UR6][R8.64+0x5000] ;  /* 0x0050000608127981 */ /* 0x000f68000c1e9b00 */
[----:B------:R-:W5:Y:S01]  /*1770*/  LDG.E.64.CONSTANT R20, desc[UR6][R8.64+0x6000] ;  /* 0x0060000608147981 */ /* 0x000f62000c1e9b00 */
[----:B--2---:R-:W-:-:S08]  /*1780*/  DADD R4, R4, R6 ;  /* 0x0000000004047229 */ /* 0x004fd00000000006 */
[----:B---3--:R-:W-:-:S08]  /*1790*/  DADD R4, R10, R4 ;  /* 0x000000000a047229 */ /* 0x008fd00000000004 */
[----:B----4-:R-:W-:-:S08]  /*17a0*/  DADD R4, R12, R4 ;  /* 0x000000000c047229 */ /* 0x010fd00000000004 */
[----:B-----5:R-:W-:-:S08]  /*17b0*/  DADD R4, R14, R4 ;  /* 0x000000000e047229 */ /* 0x020fd00000000004 */
[----:B------:R-:W-:Y:S01]  /*17c0*/  DADD R16, R16, R4 ;  /* 0x0000000010107229 */ /* 0x000fe20000000004 */
[----:B0-----:R-:W-:-:S04]  /*17d0*/  IMAD.MOV.U32 R4, RZ, RZ, R22 ;  /* 0x000000ffff047224 */ /* 0x001fc800078e0016 */
[----:B------:R-:W-:-:S03]  /*17e0*/  VIADD R0, R4, -UR4 ;  /* 0x8000000404007c36 */ /* 0x000fc60008000000 */
[----:B------:R-:W-:Y:S02]  /*17f0*/  DADD R16, R18, R16 ;  /* 0x0000000012107229 */ /* 0x000fe40000000010 */
[----:B------:R-:W-:-:S06]  /*1800*/  ISETP.GE.AND P0, PT, R0, 0xe00, PT ;  /* 0x00000e000000780c */ /* 0x000fcc0003f06270 */
[----:B------:R-:W-:-:S07]  /*1810*/  DADD R6, R20, R16 ;  /* 0x0000000014067229 */ /* 0x000fce0000000010 */
[----:B------:R-:W-:Y:S05]  /*1820*/  @!P0 BRA `(.L_x_18) ;  /* 0x00000008001c8947 */ /* 0x000fea0003800000 */
[----:B------:R-:W-:-:S06]  /*1830*/  UIADD3 UR4, UPT, UPT, UR4, 0xe00, URZ ;  /* 0x00000e0004047890 */ /* 0x000fcc000fffe0ff */
[----:B------:R-:W-:-:S13]  /*1840*/  ISETP.LT.AND P0, PT, R23, UR4, PT ;  /* 0x0000000417007c0c */ /* 0x000fda000bf01270 */
[----:B------:R-:W-:Y:S05]  /*1850*/  @!P0 BRA `(.L_x_19) ;  /* 0xfffffffc00a48947 */ /* 0x000fea000383ffff */
.L_x_17:
[----:B------:R-:W-:-:S13]  /*1860*/  ISETP.LE.AND P0, PT, R4, UR4, PT ;  /* 0x0000000404007c0c */ /* 0x000fda000bf03270 */
[----:B------:R-:W-:Y:S05]  /*1870*/  @P0 BRA `(.L_x_18) ;  /* 0x0000000800080947 */ /* 0x000fea0003800000 */
[----:B------:R-:W-:Y:S01]  /*1880*/  VIADD R0, R4, -UR4 ;  /* 0x8000000404007c36 */ /* 0x000fe20008000000 */
[----:B------:R-:W-:Y:S04]  /*1890*/  BSSY.RECONVERGENT B1, `(.L_x_18) ;  /* 0x0000080000017945 */ /* 0x000fe80003800200 */
[----:B------:R-:W-:-:S13]  /*18a0*/  ISETP.GE.AND P0, PT, R41, R0, PT ;  /* 0x000000002900720c */ /* 0x000fda0003f06270 */
[----:B------:R-:W-:Y:S05]  /*18b0*/  @P0 BRA `(.L_x_20) ;  /* 0x0000000400f40947 */ /* 0x000fea0003800000 */
[----:B------:R-:W-:Y:S01]  /*18c0*/  LOP3.LUT R5, RZ, R41, RZ, 0x33, !PT ;  /* 0x00000029ff057212 */ /* 0x000fe200078e33ff */
[----:B------:R-:W-:Y:S01]  /*18d0*/  BSSY.RECONVERGENT B2, `(.L_x_21) ;  /* 0x0000014000027945 */ /* 0x000fe20003800200 */
[----:B------:R-:W-:Y:S02]  /*18e0*/  IMAD.MOV.U32 R45, RZ, RZ, R41 ;  /* 0x000000ffff2d7224 */ /* 0x000fe400078e0029 */
[----:B------:R-:W-:-:S04]  /*18f0*/  IADD3 R4, PT, PT, R4, -UR4, R5 ;  /* 0x8000000404047c10 */ /* 0x000fc8000fffe005 */
[C---:B------:R-:W-:Y:S02]  /*1900*/  LOP3.LUT R5, R4.reuse, 0x600, RZ, 0xc0, !PT ;  /* 0x0000060004057812 */ /* 0x040fe400078ec0ff */
[----:B------:R-:W-:Y:S02]  /*1910*/  ISETP.GE.U32.AND P1, PT, R4, 0x600, PT ;  /* 0x000006000400780c */ /* 0x000fe40003f26070 */
[----:B------:R-:W-:-:S13]  /*1920*/  ISETP.NE.AND P0, PT, R5, 0x600, PT ;  /* 0x000006000500780c */ /* 0x000fda0003f05270 */
[----:B------:R-:W-:Y:S05]  /*1930*/  @!P0 BRA `(.L_x_22) ;  /* 0x0000000000348947 */ /* 0x000fea0003800000 */
[----:B------:R-:W-:Y:S01]  /*1940*/  LEA.HI R4, R4, 0x1, RZ, 0x17 ;  /* 0x0000000104047811 */ /* 0x000fe200078fb8ff */
[----:B------:R-:W-:Y:S02]  /*1950*/  VIADD R9, R41, UR4 ;  /* 0x0000000429097c36 */ /* 0x000fe40008000000 */
[----:B------:R-:W-:Y:S01]  /*1960*/  IMAD.MOV.U32 R45, RZ, RZ, R41 ;  /* 0x000000ffff2d7224 */ /* 0x000fe200078e0029 */
[----:B------:R-:W-:-:S05]  /*1970*/  LOP3.LUT R4, R4, 0x3, RZ, 0xc0, !PT ;  /* 0x0000000304047812 */ /* 0x000fca00078ec0ff */
[----:B------:R-:W-:-:S07]  /*1980*/  IMAD.MOV R8, RZ, RZ, -R4 ;  /* 0x000000ffff087224 */ /* 0x000fce00078e0a04 */
.L_x_23:
[----:B------:R-:W-:-:S06]  /*1990*/  IMAD.WIDE.U32 R4, R9, 0x8, R2 ;  /* 0x0000000809047825 */ /* 0x000fcc00078e0002 */
[----:B------:R-:W2:Y:S01]  /*19a0*/  LDG.E.64.CONSTANT R4, desc[UR6][R4.64] ;  /* 0x0000000604047981 */ /* 0x000ea2000c1e9b00 */
[----:B------:R-:W-:Y:S02]  /*19b0*/  VIADD R8, R8, 0x1 ;  /* 0x0000000108087836 */ /* 0x000fe40000000000 */
[----:B------:R-:W-:Y:S02]  /*19c0*/  VIADD R45, R45, 0x200 ;  /* 0x000002002d2d7836 */ /* 0x000fe40000000000 */
[----:B------:R-:W-:Y:S01]  /*19d0*/  VIADD R9, R9, 0x200 ;  /* 0x0000020009097836 */ /* 0x000fe20000000000 */
[----:B------:R-:W-:Y:S01]  /*19e0*/  ISETP.NE.AND P0, PT, R8, RZ, PT ;  /* 0x000000ff0800720c */ /* 0x000fe20003f05270 */
[----:B--2---:R-:W-:-:S12]  /*19f0*/  DADD R6, R4, R6 ;  /* 0x0000000004067229 */ /* 0x004fd80000000006 */
[----:B------:R-:W-:Y:S05]  /*1a00*/  @P0 BRA `(.L_x_23) ;  /* 0xfffffffc00e00947 */ /* 0x000fea000383ffff */
.L_x_22:
[----:B------:R-:W-:Y:S05]  /*1a10*/  BSYNC.RECONVERGENT B2 ;  /* 0x0000000000027941 */ /* 0x000fea0003800200 */
.L_x_21:
[----:B------:R-:W-:Y:S05]  /*1a20*/  @!P1 BRA `(.L_x_20) ;  /* 0x0000000400989947 */ /* 0x000fea0003800000 */
[----:B------:R-:W0:Y:S01]  /*1a30*/  LDCU.64 UR8, c[0x0][0x380] ;  /* 0x00007000ff0877ac */ /* 0x000e220008000a00 */
[----:B------:R-:W-:Y:S01]  /*1a40*/  IMAD.IADD R9, R0, 0x1, -R45 ;  /* 0x0000000100097824 */ /* 0x000fe200078e0a2d */
[C---:B------:R-:W-:Y:S01]  /*1a50*/  IADD3 R5, P0, PT, R45.reuse, UR4, RZ ;  /* 0x000000042d057c10 */ /* 0x040fe2000ff1e0ff */
[----:B------:R-:W-:Y:S01]  /*1a60*/  BSSY.RECONVERGENT B2, `(.L_x_24) ;  /* 0x0000039000027945 */ /* 0x000fe20003800200 */
[----:B------:R-:W-:Y:S02]  /*1a70*/  VIADD R43, R45, UR4 ;  /* 0x000000042d2b7c36 */ /* 0x000fe40008000000 */
[----:B------:R-:W-:Y:S01]  /*1a80*/  ISETP.GT.AND P1, PT, R9, 0x1800, PT ;  /* 0x000018000900780c */ /* 0x000fe20003f24270 */
[----:B------:R-:W-:Y:S01]  /*1a90*/  IMAD.X R8, RZ, RZ, RZ, P0 ;  /* 0x000000ffff087224 */ /* 0x000fe200000e06ff */
[----:B0-----:R-:W-:-:S04]  /*1aa0*/  LEA R4, P0, R5, UR8, 0x3 ;  /* 0x0000000805047c11 */ /* 0x001fc8000f8018ff */
[----:B------:R-:W-:Y:S02]  /*1ab0*/  LEA.HI.X R5, R5, UR9, R8, 0x3, P0 ;  /* 0x0000000905057c11 */ /* 0x000fe400080f1c08 */
[----:B------:R-:W-:-:S05]  /*1ac0*/  IADD3 R4, P0, PT, R4, 0x2000, RZ ;  /* 0x0000200004047810 */ /* 0x000fca0007f1e0ff */
[----:B------:R-:W-:Y:S01]  /*1ad0*/  IMAD.X R5, RZ, RZ, R5, P0 ;  /* 0x000000ffff057224 */ /* 0x000fe200000e0605 */
[----:B------:R-:W-:Y:S01]  /*1ae0*/  PLOP3.LUT P0, PT, PT, PT, PT, 0x80, 0x8 ;  /* 0x000000000008781c */ /* 0x000fe20003f0f070 */
[----:B------:R-:W-:-:S12]  /*1af0*/  @!P1 BRA `(.L_x_25) ;  /* 0x0000000000bc9947 */ /* 0x000fd80003800000 */
[----:B------:R-:W-:Y:S01]  /*1b00*/  PLOP3.LUT P0, PT, PT, PT, PT, 0x8, 0x80 ;  /* 0x000000000080781c */ /* 0x000fe20003f0e170 */
[----:B------:R-:W-:-:S12]  /*1b10*/  VIADD R40, R0, 0xffffe800 ;  /* 0xffffe80000287836 */ /* 0x000fd80000000000 */
.L_x_26:
[C---:B------:R-:W-:Y:S01]  /*1b20*/  IMAD.WIDE.U32 R38, R43.reuse, 0x8, R2 ;  /* 0x000000082b267825 */ /* 0x040fe200078e0002 */
[----:B------:R-:W2:Y:S04]  /*1b30*/  LDG.E.64.CONSTANT R8, desc[UR6][R4.64+-0x1000] ;  /* 0xfff0000604087981 */ /* 0x000ea8000c1e9b00 */
[----:B------:R-:W3:Y:S04]  /*1b40*/  LDG.E.64.CONSTANT R10, desc[UR6][R4.64] ;  /* 0x00000006040a7981 */ /* 0x000ee8000c1e9b00 */
[----:B------:R-:W4:Y:S01]  /*1b50*/  LDG.E.64.CONSTANT R38, desc[UR6][R38.64] ;  /* 0x0000000626267981 */ /* 0x000f22000c1e9b00 */
[----:B------:R-:W-:-:S03]  /*1b60*/  VIADD R15, R43, 0x800 ;  /* 0x000008002b0f7836 */ /* 0x000fc60000000000 */
[----:B------:R-:W5:Y:S01]  /*1b70*/  LDG.E.64.CONSTANT R12, desc[UR6][R4.64+0x1000] ;  /* 0x00100006040c7981 */ /* 0x000f62000c1e9b00 */
[----:B------:R-:W-:-:S03]  /*1b80*/  IMAD.WIDE.U32 R14, R15, 0x8, R2 ;  /* 0x000000080f0e7825 */ /* 0x000fc600078e0002 */
[----:B------:R-:W5:Y:S04]  /*1b90*/  LDG.E.64.CONSTANT R16, desc[UR6][R4.64+0x3000] ;  /* 0x0030000604107981 */ /* 0x000f68000c1e9b00 */
[----:B------:R-:W5:Y:S04]  /*1ba0*/  LDG.E.64.CONSTANT R14, desc[UR6][R14.64] ;  /* 0x000000060e0e7981 */ /* 0x000f68000c1e9b00 */
[----:B------:R-:W5:Y:S01]  /*1bb0*/  LDG.E.64.CONSTANT R18, desc[UR6][R4.64+0x4000] ;  /* 0x0040000604127981 */ /* 0x000f62000c1e9b00 */
        /* <DEDUP_REMOVED lines=11> */
[----:B------:R-:W5:Y:S04]  /*1c70*/  LDG.E.64.CONSTANT R34, desc[UR6][R4.64+0xc000] ;  /* 0x00c0000604227981 */ /* 0x000f68000c1e9b00 */
[----:B------:R0:W5:Y:S01]  /*1c80*/  LDG.E.64.CONSTANT R36, desc[UR6][R4.64+0xd000] ;  /* 0x00d0000604247981 */ /* 0x000162000c1e9b00 */
[----:B------:R-:W-:-:S05]  /*1c90*/  VIADD R45, R45, 0x2000 ;  /* 0x000020002d2d7836 */ /* 0x000fca0000000000 */
[----:B------:R-:W-:Y:S02]  /*1ca0*/  ISETP.GE.AND P1, PT, R45, R40, PT ;  /* 0x000000282d00720c */ /* 0x000fe40003f26270 */
[----:B0-----:R-:W-:Y:S01]  /*1cb0*/  IADD3 R4, P2, PT, R4, 0x10000, RZ ;  /* 0x0001000004047810 */ /* 0x001fe20007f5e0ff */
[----:B------:R-:W-:-:S04]  /*1cc0*/  VIADD R43, R43, 0x2000 ;  /* 0x000020002b2b7836 */ /* 0x000fc80000000000 */
[----:B------:R-:W-:Y:S01]  /*1cd0*/  IMAD.X R5, RZ, RZ, R5, P2 ;  /* 0x000000ffff057224 */ /* 0x000fe200010e0605 */
[----:B----4-:R-:W-:-:S08]  /*1ce0*/  DADD R38, R38, R6 ;  /* 0x0000000026267229 */ /* 0x010fd00000000006 */
[----:B--2---:R-:W-:-:S08]  /*1cf0*/  DADD R8, R38, R8 ;  /* 0x0000000026087229 */ /* 0x004fd00000000008 */
[----:B---3--:R-:W-:-:S08]  /*1d00*/  DADD R8, R8, R10 ;  /* 0x0000000008087229 */ /* 0x008fd0000000000a */
[----:B-----5:R-:W-:-:S08]  /*1d10*/  DADD R8, R8, R12 ;  /* 0x0000000008087229 */ /* 0x020fd0000000000c */
        /* <DEDUP_REMOVED lines=13> */
.L_x_25:
[----:B------:R-:W-:Y:S05]  /*1df0*/  BSYNC.RECONVERGENT B2 ;  /* 0x0000000000027941 */ /* 0x000fea0003800200 */
.L_x_24:
[----:B------:R-:W-:Y:S01]  /*1e00*/  IMAD.IADD R8, R0, 0x1, -R45 ;  /* 0x0000000100087824 */ /* 0x000fe200078e0a2d */
[----:B------:R-:W-:Y:S04]  /*1e10*/  BSSY.RECONVERGENT B2, `(.L_x_27) ;  /* 0x000001c000027945 */ /* 0x000fe80003800200 */
[----:B------:R-:W-:-:S13]  /*1e20*/  ISETP.GT.AND P1, PT, R8, 0x800, PT ;  /* 0x000008000800780c */ /* 0x000fda0003f24270 */
[----:B------:R-:W-:Y:S05]  /*1e30*/  @!P1 BRA `(.L_x_28) ;  /* 0x0000000000649947 */ /* 0x000fea0003800000 */
        /* <DEDUP_REMOVED lines=9> */
[----:B------:R-:W5:Y:S04]  /*1ed0*/  LDG.E.64.CONSTANT R22, desc[UR6][R4.64+0x4000] ;  /* 0x0040000604167981 */ /* 0x000f68000c1e9b00 */
[----:B------:R0:W5:Y:S01]  /*1ee0*/  LDG.E.64.CONSTANT R8, desc[UR6][R4.64+0x5000] ;  /* 0x0050000604087981 */ /* 0x000162000c1e9b00 */
[----:B------:R-:W-:Y:S01]  /*1ef0*/  PLOP3.LUT P0, PT, PT, PT, PT, 0x8, 0x80 ;  /* 0x000000000080781c */ /* 0x000fe20003f0e170 */
[----:B------:R-:W-:-:S02]  /*1f00*/  VIADD R45, R45, 0x1000 ;  /* 0x000010002d2d7836 */ /* 0x000fc40000000000 */
[----:B------:R-:W-:Y:S01]  /*1f10*/  VIADD R43, R43, 0x1000 ;  /* 0x000010002b2b7836 */ /* 0x000fe20000000000 */
[----:B----4-:R-:W-:-:S08]  /*1f20*/  DADD R6, R6, R10 ;  /* 0x0000000006067229 */ /* 0x010fd0000000000a */
[----:B--2---:R-:W-:-:S08]  /*1f30*/  DADD R6, R6, R12 ;  /* 0x0000000006067229 */ /* 0x004fd0000000000c */
[----:B---3--:R-:W-:-:S08]  /*1f40*/  DADD R6, R6, R14 ;  /* 0x0000000006067229 */ /* 0x008fd0000000000e */
[----:B-----5:R-:W-:-:S08]  /*1f50*/  DADD R6, R6, R16 ;  /* 0x0000000006067229 */ /* 0x020fd00000000010 */
[----:B------:R-:W-:-:S08]  /*1f60*/  DADD R6, R6, R18 ;  /* 0x0000000006067229 */ /* 0x000fd00000000012 */
[----:B------:R-:W-:Y:S01]  /*1f70*/  DADD R6, R6, R20 ;  /* 0x0000000006067229 */ /* 0x000fe20000000014 */
[----:B------:R-:W-:-:S07]  /*1f80*/  IADD3 R10, P1, PT, R4, 0x8000, RZ ;  /* 0x00008000040a7810 */ /* 0x000fce0007f3e0ff */
[----:B------:R-:W-:Y:S01]  /*1f90*/  DADD R6, R6, R22 ;  /* 0x0000000006067229 */ /* 0x000fe20000000016 */
[----:B0-----:R-:W-:Y:S02]  /*1fa0*/  IMAD.X R5, RZ, RZ, R5, P1 ;  /* 0x000000ffff057224 */ /* 0x001fe400008e0605 */
[----:B------:R-:W-:-:S05]  /*1fb0*/  IMAD.MOV.U32 R4, RZ, RZ, R10 ;  /* 0x000000ffff047224 */ /* 0x000fca00078e000a */
[----:B------:R-:W-:-:S11]  /*1fc0*/  DADD R6, R6, R8 ;  /* 0x0000000006067229 */ /* 0x000fd60000000008 */
.L_x_28:
[----:B------:R-:W-:Y:S05]  /*1fd0*/  BSYNC.RECONVERGENT B2 ;  /* 0x0000000000027941 */ /* 0x000fea0003800200 */
.L_x_27:
[----:B------:R-:W-:-:S13]  /*1fe0*/  ISETP.LT.OR P0, PT, R45, R0, P0 ;  /* 0x000000002d00720c */ /* 0x000fda0000701670 */
[----:B------:R-:W-:Y:S05]  /*1ff0*/  @!P0 BRA `(.L_x_20) ;  /* 0x0000000000248947 */ /* 0x000fea0003800000 */
[----:B------:R-:W-:Y:S01]  /*2000*/  IMAD.WIDE.U32 R2, R43, 0x8, R2 ;  /* 0x000000082b027825 */ /* 0x000fe200078e0002 */
[----:B------:R-:W2:Y:S04]  /*2010*/  LDG.E.64.CONSTANT R8, desc[UR6][R4.64+-0x1000] ;  /* 0xfff0000604087981 */ /* 0x000ea8000c1e9b00 */
[----:B------:R-:W3:Y:S04]  /*2020*/  LDG.E.64.CONSTANT R10, desc[UR6][R4.64] ;  /* 0x00000006040a7981 */ /* 0x000ee8000c1e9b00 */
[----:B------:R-:W4:Y:S04]  /*2030*/  LDG.E.64.CONSTANT R2, desc[UR6][R2.64] ;  /* 0x0000000602027981 */ /* 0x000f28000c1e9b00 */
[----:B------:R-:W5:Y:S01]  /*2040*/  LDG.E.64.CONSTANT R12, desc[UR6][R4.64+0x1000] ;  /* 0x00100006040c7981 */ /* 0x000f62000c1e9b00 */
[----:B----4-:R-:W-:-:S08]  /*2050*/  DADD R6, R6, R2 ;  /* 0x0000000006067229 */ /* 0x010fd00000000002 */
[----:B--2---:R-:W-:-:S08]  /*2060*/  DADD R6, R6, R8 ;  /* 0x0000000006067229 */ /* 0x004fd00000000008 */
[----:B---3--:R-:W-:-:S08]  /*2070*/  DADD R6, R6, R10 ;  /* 0x0000000006067229 */ /* 0x008fd0000000000a */
[----:B-----5:R-:W-:-:S11]  /*2080*/  DADD R6, R6, R12 ;  /* 0x0000000006067229 */ /* 0x020fd6000000000c */
.L_x_20:
[----:B------:R-:W-:Y:S05]  /*2090*/  BSYNC.RECONVERGENT B1 ;  /* 0x0000000000017941 */ /* 0x000fea0003800200 */
.L_x_18:
[----:B------:R-:W0:Y:S01]  /*20a0*/  S2R R0, SR_LANEID ;  /* 0x0000000000007919 */ /* 0x000e220000000000 */
[----:B------:R-:W-:Y:S04]  /*20b0*/  SHFL.DOWN PT, R2, R6, 0x1, 0x1f ;  /* 0x08201f0006027f89 */ /* 0x000fe800000e0000 */
[----:B------:R-:W1:Y:S02]  /*20c0*/  SHFL.DOWN PT, R3, R7, 0x1, 0x1f ;  /* 0x08201f0007037f89 */ /* 0x000e6400000e0000 */
[----:B-1----:R-:W-:Y:S01]  /*20d0*/  DADD R2, R2, R6 ;  /* 0x0000000002027229 */ /* 0x002fe20000000006 */
[C---:B0-----:R-:W-:Y:S02]  /*20e0*/  ISETP.GT.AND P0, PT, R0.reuse, 0x1e, PT ;  /* 0x0000001e0000780c */ /* 0x041fe40003f04270 */
[----:B------:R-:W-:-:S07]  /*20f0*/  ISETP.NE.AND P1, PT, R0, RZ, PT ;  /* 0x000000ff0000720c */ /* 0x000fce0003f25270 */
        /* <DEDUP_REMOVED lines=15> */
[----:B------:R-:W-:Y:S01]  /*21f0*/  ISETP.GT.AND P0, PT, R0, 0x17, PT ;  /* 0x000000170000780c */ /* 0x000fe20003f04270 */
[----:B------:R-:W-:Y:S01]  /*2200*/  SHFL.DOWN PT, R2, R6, 0x8, 0x1f ;  /* 0x09001f0006027f89 */ /* 0x000fe200000e0000 */
[----:B------:R-:W-:-:S03]  /*2210*/  @!P1 MOV R8, 0x400 ;  /* 0x0000040000089802 */ /* 0x000fc60000000f00 */
[----:B------:R-:W0:Y:S01]  /*2220*/  SHFL.DOWN PT, R3, R7, 0x8, 0x1f ;  /* 0x09001f0007037f89 */ /* 0x000e2200000e0000 */
[----:B-1----:R-:W-:Y:S01]  /*2230*/  @!P1 LEA R11, R11, R8, 0x18 ;  /* 0x000000080b0b9211 */ /* 0x002fe200078ec0ff */
[----:B0-----:R-:W-:-:S10]  /*2240*/  DADD R2, R2, R6 ;  /* 0x0000000002027229 */ /* 0x001fd40000000006 */
[----:B------:R-:W-:Y:S02]  /*2250*/  FSEL R4, R6, R2, P0 ;  /* 0x0000000206047208 */ /* 0x000fe40000000000 */
[----:B------:R-:W-:Y:S02]  /*2260*/  FSEL R5, R7, R3, P0 ;  /* 0x0000000307057208 */ /* 0x000fe40000000000 */
[----:B------:R-:W-:Y:S01]  /*2270*/  @!P1 SHF.R.U32.HI R6, RZ, 0x2, R41 ;  /* 0x00000002ff069819 */ /* 0x000fe20000011629 */
[----:B------:R-:W-:Y:S01]  /*2280*/  SHFL.DOWN PT, R2, R4, 0x10, 0x1f ;  /* 0x0a001f0004027f89 */ /* 0x000fe200000e0000 */
[----:B------:R-:W-:Y:S02]  /*2290*/  ISETP.NE.AND P0, PT, R41, RZ, PT ;  /* 0x000000ff2900720c */ /* 0x000fe40003f05270 */
[----:B------:R-:W-:Y:S01]  /*22a0*/  @!P1 LOP3.LUT R6, R6, 0xf8, RZ, 0xc0, !PT ;  /* 0x000000f806069812 */ /* 0x000fe200078ec0ff */
[----:B------:R-:W0:Y:S04]  /*22b0*/  SHFL.DOWN PT, R3, R5, 0x10, 0x1f ;  /* 0x0a001f0005037f89 */ /* 0x000e2800000e0000 */
[----:B------:R-:W-:Y:S01]  /*22c0*/  @!P1 IMAD.IADD R11, R6, 0x1, R11 ;  /* 0x00000001060b9824 */ /* 0x000fe200078e020b */
[----:B0-----:R-:W-:-:S07]  /*22d0*/  DADD R2, R2, R4 ;  /* 0x0000000002027229 */ /* 0x001fce0000000004 */
[----:B------:R0:W-:Y:S01]  /*22e0*/  @!P1 STS.64 [R11+0x10], R2 ;  /* 0x000010020b009388 */ /* 0x0001e20000000a00 */
[----:B------:R-:W-:Y:S01]  /*22f0*/  BAR.SYNC.DEFER_BLOCKING 0x0 ;  /* 0x0000000000007b1d */ /* 0x000fe20000010000 */
[----:B------:R-:W-:-:S04]  /*2300*/  ISETP.GT.AND P1, PT, R0, 0xf, PT ;  /* 0x0000000f0000780c */ /* 0x000fc80003f24270 */
[----:B------:R-:W-:Y:S02]  /*2310*/  FSEL R0, R4, R2, P1 ;  /* 0x0000000204007208 */ /* 0x000fe40000800000 */
[----:B------:R-:W-:-:S03]  /*2320*/  FSEL R5, R5, R3, P1 ;  /* 0x0000000305057208 */ /* 0x000fc60000800000 */
[----:B0-----:R-:W-:Y:S02]  /*2330*/  IMAD.MOV.U32 R2, RZ, RZ, R0 ;  /* 0x000000ffff027224 */ /* 0x001fe400078e0000 */
[----:B------:R-:W-:Y:S01]  /*2340*/  IMAD.MOV.U32 R3, RZ, RZ, R5 ;  /* 0x000000ffff037224 */ /* 0x000fe200078e0005 */
[----:B------:R-:W-:Y:S06]  /*2350*/  @P0 BRA `(.L_x_16) ;  /* 0x0000000000680947 */ /* 0x000fec0003800000 */
[----:B------:R-:W0:Y:S01]  /*2360*/  S2UR UR5, SR_CgaCtaId ;  /* 0x00000000000579c3 */ /* 0x000e220000008800 */
[----:B------:R-:W-:Y:S02]  /*2370*/  UMOV UR4, 0x400 ;  /* 0x0000040000047882 */ /* 0x000fe40000000000 */
[----:B0-----:R-:W-:-:S09]  /*2380*/  ULEA UR4, UR5, UR4, 0x18 ;  /* 0x0000000405047291 */ /* 0x001fd2000f8ec0ff */
[----:B------:R-:W0:Y:S04]  /*2390*/  LDS.64 R4, [UR4+0x18] ;  /* 0x00001804ff047984 */ /* 0x000e280008000a00 */
[----:B------:R-:W1:Y:S04]  /*23a0*/  LDS.128 R8, [UR4+0x20] ;  /* 0x00002004ff087984 */ /* 0x000e680008000c00 */
        /* <DEDUP_REMOVED lines=20> */
[----:B------:R-:W-:-:S11]  /*24f0*/  DADD R2, R2, R10 ;  /* 0x0000000002027229 */ /* 0x000fd6000000000a */
.L_x_16:
[----:B------:R-:W-:Y:S05]  /*2500*/  BSYNC.RECONVERGENT B0 ;  /* 0x0000000000007941 */ /* 0x000fea0003800200 */
.L_x_1:
[----:B------:R-:W-:Y:S05]  /*2510*/  @P0 EXIT ;  /* 0x000000000000094d */ /* 0x000fea0003800000 */
[----:B------:R-:W0:Y:S01]  /*2520*/  LDCU.64 UR4, c[0x0][0x398] ;  /* 0x00007300ff0477ac */ /* 0x000e220008000a00 */
[----:B------:R-:W2:Y:S01]  /*2530*/  LDC.64 R4, c[0x0][0x388] ;  /* 0x0000e200ff047b82 */ /* 0x000ea20000000a00 */
[----:B0-----:R-:W-:-:S07]  /*2540*/  DADD R2, R2, UR4 ;  /* 0x0000000402027e29 */ /* 0x001fce0008000000 */
[----:B--2---:R-:W-:Y:S01]  /*2550*/  STG.E.64 desc[UR6][R4.64], R2 ;  /* 0x0000000204007986 */ /* 0x004fe2000c101b06 */
[----:B------:R-:W-:Y:S05]  /*2560*/  EXIT ;  /* 0x000000000000794d */ /* 0x000fea0003800000 */
.L_x_29:
[----:B------:R-:W-:-:S00]  /*2570*/  BRA `(.L_x_29) ;  /* 0xfffffffc00fc7947 */ /* 0x000fc0000383ffff */
[----:B------:R-:W-:-:S00]  /*2580*/  NOP ;  /* 0x0000000000007918 */ /* 0x000fc00000000000 */
[----:B------:R-:W-:-:S00]  /*2590*/  NOP ;  /* 0x0000000000007918 */ /* 0x000fc00000000000 */
[----:B------:R-:W-:-:S00]  /*25a0*/  NOP ;  /* 0x0000000000007918 */ /* 0x000fc00000000000 */
[----:B------:R-:W-:-:S00]  /*25b0*/  NOP ;  /* 0x0000000000007918 */ /* 0x000fc00000000000 */
[----:B------:R-:W-:-:S00]  /*25c0*/  NOP ;  /* 0x0000000000007918 */ /* 0x000fc00000000000 */
[----:B------:R-:W-:-:S00]  /*25d0*/  NOP ;  /* 0x0000000000007918 */ /* 0x000fc00000000000 */
[----:B------:R-:W-:-:S00]  /*25e0*/  NOP ;  /* 0x0000000000007918 */ /* 0x000fc00000000000 */
[----:B------:R-:W-:-:S00]  /*25f0*/  NOP ;  /* 0x0000000000007918 */ /* 0x000fc00000000000 */
.L_x_184:


//--------------------- .text._ZN3cub18CUB_300001_SM_10006detail6reduce18DeviceReduceKernelINS2_10policy_hubIdyN4cuda3std3__44plusIdEEE10Policy1000EN6thrust24THRUST_300001_SM_1000_NS10device_ptrIdEEyS9_dNS7_10__identityEEEvT0_PT3_T1_NS0_13GridEvenShareISK_EET2_T4_ --------------------------
	.section	.text._ZN3cub18CUB_300001_SM_10006detail6reduce18DeviceReduceKernelINS2_10policy_hubIdyN4cuda3std3__44plusIdEEE10Policy1000EN6thrust24THRUST_300001_SM_1000_NS10device_ptrIdEEyS9_dNS7_10__identityEEEvT0_PT3_T1_NS0_13GridEvenShareISK_EET2_T4_,"ax",@progbits
	.align	128
        .global         _ZN3cub18CUB_300001_SM_10006detail6reduce18DeviceReduceKernelINS2_10policy_hubIdyN4cuda3std3__44plusIdEEE10Policy1000EN6thrust24THRUST_300001_SM_1000_NS10device_ptrIdEEyS9_dNS7_10__identityEEEvT0_PT3_T1_NS0_13GridEvenShareISK_EET2_T4_
        .type           _ZN3cub18CUB_300001_SM_10006detail6reduce18DeviceReduceKernelINS2_10policy_hubIdyN4cuda3std3__44plusIdEEE10Policy1000EN6thrust24THRUST_300001_SM_1000_NS10device_ptrIdEEyS9_dNS7_10__identityEEEvT0_PT3_T1_NS0_13GridEvenShareISK_EET2_T4_,@function
        .size           _ZN3cub18CUB_300001_SM_10006detail6reduce18DeviceReduceKernelINS2_10policy_hubIdyN4cuda3std3__44plusIdEEE10Policy1000EN6thrust24THRUST_300001_SM_1000_NS10device_ptrIdEEyS9_dNS7_10__identityEEEvT0_PT3_T1_NS0_13GridEvenShareISK_EET2_T4_,(.L_x_185 - _ZN3cub18CUB_300001_SM_10006detail6reduce18DeviceReduceKernelINS2_10policy_hubIdyN4cuda3std3__44plusIdEEE10Policy1000EN6thrust24THRUST_300001_SM_1000_NS10device_ptrIdEEyS9_dNS7_10__identityEEEvT0_PT3_T1_NS0_13GridEvenShareISK_EET2_T4_)
        .other          _ZN3cub18CUB_300001_SM_10006detail6reduce18DeviceReduceKernelINS2_10policy_hubIdyN4cuda3std3__44plusIdEEE10Policy1000EN6thrust24THRUST_300001_SM_1000_NS10device_ptrIdEEyS9_dNS7_10__identityEEEvT0_PT3_T1_NS0_13GridEvenShareISK_EET2_T4_,@"STO_CUDA_ENTRY STV_DEFAULT"
_ZN3cub18CUB_300001_SM_10006detail6reduce18DeviceReduceKernelINS2_10policy_hubIdyN4cuda3std3__44plusIdEEE10Policy1000EN6thrust24THRUST_300001_SM_1000_NS10device_ptrIdEEyS9_dNS7_10__identityEEEvT0_PT3_T1_NS0_13GridEvenShareISK_EET2_T4_:
.text._ZN3cub18CUB_300001_SM_10006detail6reduce18DeviceReduceKernelINS2_10policy_hubIdyN4cuda3std3__44plusIdEEE10Policy1000EN6thrust24THRUST_300001_SM_1000_NS10device_ptrIdEEyS9_dNS7_10__identityEEEvT0_PT3_T1_NS0_13GridEvenShareISK_EET2_T4_:
[----:B------:R-:W-:Y:S08]  /*0000*/  LDC R1, c[0x0][0x37c] ;  /* 0x0000df00ff017b82 */ /* 0x000ff00000000800 */
[----:B------:R-:W0:Y:S01]  /*0010*/  S2UR UR18, SR_CTAID.X ;  /* 0x00000000001279c3 */ /* 0x000e220000002500 */
[----:B------:R-:W1:Y:S01]  /*0020*/  LDCU.64 UR4, c[0x0][0x3b8] ;  /* 0x00007700ff0477ac */ /* 0x000e620008000a00 */
[----:B------:R-:W-:Y:S01]  /*0030*/  BSSY.RECONVERGENT B0, `(.L_x_30) ;  /* 0x0000277000007945 */ /* 0x000fe20003800200 */
[----:B------:R-:W2:Y:S01]  /*0040*/  LDCU UR11, c[0x0][0x3c0] ;  /* 0x00007800ff0b77ac */ /* 0x000ea20008000800 */
[----:B------:R-:W3:Y:S01]  /*0050*/  LDCU.64 UR16, c[0x0][0x358] ;  /* 0x00006b00ff1077ac */ /* 0x000ee20008000a00 */
[----:B-1----:R-:W-:-:S02]  /*0060*/  IMAD.U32 R12, RZ, RZ, UR4 ;  /* 0x00000004ff0c7e24 */ /* 0x002fc4000f8e00ff */
[----:B------:R-:W-:Y:S01]  /*0070*/  IMAD.U32 R3, RZ, RZ, UR5 ;  /* 0x00000005ff037e24 */ /* 0x000fe2000f8e00ff */
[----:B--2---:R-:W-:Y:S02]  /*0080*/  UIMAD UR5, UR11, 0xe00, URZ ;  /* 0x00000e000b0578a4 */ /* 0x004fe4000f8e02ff */
[----:B0-----:R-:W-:Y:S02]  /*0090*/  UIMAD UR9, UR18, 0xe00, URZ ;  /* 0x00000e00120978a4 */ /* 0x001fe4000f8e02ff */
[----:B------:R-:W-:-:S04]  /*00a0*/  USHF.R.S32.HI UR4, URZ, 0x1f, UR5 ;  /* 0x0000001fff047899 */ /* 0x000fc80008011405 */
[----:B------:R-:W-:-:S04]  /*00b0*/  IADD3 R13, P1, PT, R12, -UR9, RZ ;  /* 0x800000090c0d7c10 */ /* 0x000fc8000ff3e0ff */
[----:B------:R-:W-:Y:S02]  /*00c0*/  ISETP.GT.U32.AND P0, PT, R13, 0xdff, PT ;  /* 0x00000dff0d00780c */ /* 0x000fe40003f04070 */
[----:B------:R-:W-:-:S04]  /*00d0*/  IADD3.X R2, PT, PT, R3, -0x1, RZ, P1, !PT ;  /* 0xffffffff03027810 */ /* 0x000fc80000ffe4ff */
[----:B------:R-:W-:-:S13]  /*00e0*/  ISETP.GT.U32.AND.EX P0, PT, R2, RZ, PT, P0 ;  /* 0x000000ff0200720c */ /* 0x000fda0003f04100 */
[----:B---3--:R-:W-:Y:S05]  /*00f0*/  @P0 BRA `(.L_x_31) ;  /* 0x0000001400280947 */ /* 0x008fea0003800000 */
[----:B------:R-:W0:Y:S01]  /*0100*/  S2R R0, SR_TID.X ;  /* 0x0000000000007919 */ /* 0x000e220000002100 */
[----:B------:R-:W-:Y:S01]  /*0110*/  VIADD R3, R12, -UR9 ;  /* 0x800000090c037c36 */ /* 0x000fe20008000000 */
[----:B------:R-:W-:Y:S01]  /*0120*/  BSSY.RECONVERGENT B1, `(.L_x_32) ;  /* 0x000000a000017945 */ /* 0x000fe20003800200 */
[----:B------:R-:W-:-:S03]  /*0130*/  CS2R R8, SRZ ;  /* 0x0000000000087805 */ /* 0x000fc6000001ff00 */
[----:B0-----:R-:W-:Y:S01]  /*0140*/  ISETP.GE.AND P0, PT, R0, R3, PT ;  /* 0x000000030000720c */ /* 0x001fe20003f06270 */
[----:B------:R-:W-:-:S12]  /*0150*/  IMAD.MOV.U32 R2, RZ, RZ, R0 ;  /* 0x000000ffff027224 */ /* 0x000fd800078e0000 */
[----:B------:R-:W-:Y:S05]  /*0160*/  @P0 BRA `(.L_x_33) ;  /* 0x0000000000140947 */ /* 0x000fea0003800000 */
[----:B------:R-:W0:Y:S01]  /*0170*/  LDC.64 R8, c[0x0][0x380] ;  /* 0x0000e000ff087b82 */ /* 0x000e220000000a00 */
[----:B------:R-:W-:-:S04]  /*0180*/  VIADD R5, R0, UR9 ;  /* 0x0000000900057c36 */ /* 0x000fc80008000000 */
[----:B0-----:R-:W-:-:S06]  /*0190*/  IMAD.WIDE.U32 R8, R5, 0x8, R8 ;  /* 0x0000000805087825 */ /* 0x001fcc00078e0008 */
[----:B------:R-:W5:Y:S01]  /*01a0*/  LDG.E.64 R8, desc[UR16][R8.64] ;  /* 0x0000001008087981 */ /* 0x000f62000c1e1b00 */
[----:B------:R-:W-:-:S07]  /*01b0*/  VIADD R2, R0, 0x200 ;  /* 0x0000020000027836 */ /* 0x000fce0000000000 */
.L_x_33:
[----:B------:R-:W-:Y:S05]  /*01c0*/  BSYNC.RECONVERGENT B1 ;  /* 0x0000000000017941 */ /* 0x000fea0003800200 */
.L_x_32:
[----:B------:R-:W-:Y:S01]  /*01d0*/  ISETP.GE.AND P0, PT, R2, R3, PT ;  /* 0x000000030200720c */ /* 0x000fe20003f06270 */
[----:B------:R-:W-:-:S12]  /*01e0*/  BSSY.RECONVERGENT B1, `(.L_x_34) ;  /* 0x0000078000017945 */ /* 0x000fd80003800200 */
[----:B------:R-:W-:Y:S05]  /*01f0*/  @P0 BRA `(.L_x_35) ;  /* 0x0000000400d80947 */ /* 0x000fea0003800000 */
[----:B------:R-:W-:Y:S01]  /*0200*/  LOP3.LUT R5, RZ, R2, RZ, 0x33, !PT ;  /* 0x00000002ff057212 */ /* 0x000fe200078e33ff */
[----:B------:R-:W-:Y:S03]  /*0210*/  BSSY.RECONVERGENT B2, `(.L_x_36) ;  /* 0x0000036000027945 */ /* 0x000fe60003800200 */
[----:B------:R-:W-:-:S04]  /*0220*/  IADD3 R12, PT, PT, R12, -UR9, R5 ;  /* 0x800000090c0c7c10 */ /* 0x000fc8000fffe005 */
[C---:B------:R-:W-:Y:S02]  /*0230*/  ISETP.GE.U32.AND P1, PT, R12.reuse, 0x1e00, PT ;  /* 0x00001e000c00780c */ /* 0x040fe40003f26070 */
[----:B------:R-:W-:-:S04]  /*0240*/  LEA.HI R4, R12, 0x1, RZ, 0x17 ;  /* 0x000000010c047811 */ /* 0x000fc800078fb8ff */
[----:B------:R-:W-:-:S04]  /*0250*/  LOP3.LUT R5, R4, 0xf, RZ, 0xc0, !PT ;  /* 0x0000000f04057812 */ /* 0x000fc800078ec0ff */
[----:B------:R-:W-:-:S03]  /*0260*/  ISETP.NE.AND P0, PT, R5, RZ, PT ;  /* 0x000000ff0500720c */ /* 0x000fc60003f05270 */
[----:B------:R-:W-:Y:S10]  /*0270*/  @!P1 BRA `(.L_x_37) ;  /* 0x0000000000bc9947 */ /* 0x000ff40003800000 */
[----:B------:R-:W0:Y:S01]  /*0280*/  LDCU.64 UR4, c[0x0][0x380] ;  /* 0x00007000ff0477ac */ /* 0x000e220008000a00 */
[----:B------:R-:W-:Y:S01]  /*0290*/  IMAD.WIDE.U32 R6, R2, 0x8, RZ ;  /* 0x0000000802067825 */ /* 0x000fe200078e00ff */
[----:B------:R-:W-:-:S03]  /*02a0*/  LOP3.LUT R26, R4, 0xfffff0, RZ, 0xc0, !PT ;  /* 0x00fffff0041a7812 */ /* 0x000fc600078ec0ff */
[----:B------:R-:W-:Y:S02]  /*02b0*/  IMAD.U32 R11, RZ, RZ, UR18 ;  /* 0x00000012ff0b7e24 */ /* 0x000fe4000f8e00ff */
[----:B------:R-:W-:Y:S02]  /*02c0*/  IMAD.MOV R26, RZ, RZ, -R26 ;  /* 0x000000ffff1a7224 */ /* 0x000fe400078e0a1a */
[----:B------:R-:W-:-:S03]  /*02d0*/  IMAD.WIDE.U32 R6, R11, 0x7000, R6 ;  /* 0x000070000b067825 */ /* 0x000fc600078e0006 */
[----:B0-----:R-:W-:-:S04]  /*02e0*/  IADD3 R6, P1, PT, R6, UR4, RZ ;  /* 0x0000000406067c10 */ /* 0x001fc8000ff3e0ff */
[----:B------:R-:W-:-:S04]  /*02f0*/  IADD3 R6, P2, PT, R6, 0x8000, RZ ;  /* 0x0000800006067810 */ /* 0x000fc80007f5e0ff */
[----:B------:R-:W-:-:S09]  /*0300*/  IADD3.X R7, PT, PT, RZ, UR5, R7, P2, P1 ;  /* 0x00000005ff077c10 */ /* 0x000fd200097e2407 */
.L_x_38:
[----:B------:R-:W2:Y:S04]  /*0310*/  LDG.E.64 R10, desc[UR16][R6.64+-0x8000] ;  /* 0xff800010060a7981 */ /* 0x000ea8000c1e1b00 */
[----:B------:R-:W3:Y:S04]  /*0320*/  LDG.E.64 R12, desc[UR16][R6.64+-0x7000] ;  /* 0xff900010060c7981 */ /* 0x000ee8000c1e1b00 */
[----:B------:R-:W4:Y:S04]  /*0330*/  LDG.E.64 R14, desc[UR16][R6.64+-0x6000] ;  /* 0xffa00010060e7981 */ /* 0x000f28000c1e1b00 */
[----:B------:R-:W4:Y:S04]  /*0340*/  LDG.E.64 R16, desc[UR16][R6.64+-0x5000] ;  /* 0xffb0001006107981 */ /* 0x000f28000c1e1b00 */
[----:B------:R-:W4:Y:S04]  /*0350*/  LDG.E.64 R18, desc[UR16][R6.64+-0x4000] ;  /* 0xffc0001006127981 */ /* 0x000f28000c1e1b00 */
[----:B------:R-:W4:Y:S04]  /*0360*/  LDG.E.64 R20, desc[UR16][R6.64+-0x3000] ;  /* 0xffd0001006147981 */ /* 0x000f28000c1e1b00 */
[----:B------:R-:W4:Y:S04]  /*0370*/  LDG.E.64 R24, desc[UR16][R6.64+-0x2000] ;  /* 0xffe0001006187981 */ /* 0x000f28000c1e1b00 */
[----:B------:R-:W4:Y:S01]  /*0380*/  LDG.E.64 R22, desc[UR16][R6.64+-0x1000] ;  /* 0xfff0001006167981 */ /* 0x000f22000c1e1b00 */
[----:B--2--5:R-:W-:-:S03]  /*0390*/  DADD R10, R10, R8 ;  /* 0x000000000a0a7229 */ /* 0x024fc60000000008 */
[----:B------:R-:W2:Y:S05]  /*03a0*/  LDG.E.64 R8, desc[UR16][R6.64] ;  /* 0x0000001006087981 */ /* 0x000eaa000c1e1b00 */
[----:B---3--:R-:W-:Y:S02]  /*03b0*/  DADD R12, R10, R12 ;  /* 0x000000000a0c7229 */ /* 0x008fe4000000000c */
[----:B------:R-:W3:Y:S06]  /*03c0*/  LDG.E.64 R10, desc[UR16][R6.64+0x1000] ;  /* 0x00100010060a7981 */ /* 0x000eec000c1e1b00 */
[----:B----4-:R-:W-:-:S02]  /*03d0*/  DADD R14, R12, R14 ;  /* 0x000000000c0e7229 */ /* 0x010fc4000000000e */
[----:B------:R-:W4:Y:S06]  /*03e0*/  LDG.E.64 R12, desc[UR16][R6.64+0x2000] ;  /* 0x00200010060c7981 */ /* 0x000f2c000c1e1b00 */
[----:B------:R-:W-:Y:S02]  /*03f0*/  DADD R16, R14, R16 ;  /* 0x000000000e107229 */ /* 0x000fe40000000010 */
[----:B------:R-:W4:Y:S06]  /*0400*/  LDG.E.64 R14, desc[UR16][R6.64+0x3000] ;  /* 0x00300010060e7981 */ /* 0x000f2c000c1e1b00 */
[----:B------:R-:W-:-:S02]  /*0410*/  DADD R18, R16, R18 ;  /* 0x0000000010127229 */ /* 0x000fc40000000012 */
[----:B------:R-:W4:Y:S06]  /*0420*/  LDG.E.64 R16, desc[UR16][R6.64+0x4000] ;  /* 0x0040001006107981 */ /* 0x000f2c000c1e1b00 */
[----:B------:R-:W-:Y:S02]  /*0430*/  DADD R20, R18, R20 ;  /* 0x0000000012147229 */ /* 0x000fe40000000014 */
[----:B------:R-:W4:Y:S06]  /*0440*/  LDG.E.64 R18, desc[UR16][R6.64+0x5000] ;  /* 0x0050001006127981 */ /* 0x000f2c000c1e1b00 */
[----:B------:R-:W-:-:S02]  /*0450*/  DADD R24, R20, R24 ;  /* 0x0000000014187229 */ /* 0x000fc40000000018 */
[----:B------:R-:W4:Y:S06]  /*0460*/  LDG.E.64 R20, desc[UR16][R6.64+0x6000] ;  /* 0x0060001006147981 */ /* 0x000f2c000c1e1b00 */
[----:B------:R-:W-:Y:S02]  /*0470*/  DADD R22, R24, R22 ;  /* 0x0000000018167229 */ /* 0x000fe40000000016 */
[----:B------:R0:W4:Y:S01]  /*0480*/  LDG.E.64 R24, desc[UR16][R6.64+0x7000] ;  /* 0x0070001006187981 */ /* 0x000122000c1e1b00 */
[----:B------:R-:W-:Y:S02]  /*0490*/  VIADD R26, R26, 0x10 ;  /* 0x000000101a1a7836 */ /* 0x000fe40000000000 */
[----:B------:R-:W-:-:S03]  /*04a0*/  VIADD R2, R2, 0x2000 ;  /* 0x0000200002027836 */ /* 0x000fc60000000000 */
[----:B------:R-:W-:Y:S02]  /*04b0*/  ISETP.NE.AND P1, PT, R26, RZ, PT ;  /* 0x000000ff1a00720c */ /* 0x000fe40003f25270 */
[----:B0-----:R-:W-:-:S05]  /*04c0*/  IADD3 R6, P2, PT, R6, 0x10000, RZ ;  /* 0x0001000006067810 */ /* 0x001fca0007f5e0ff */
[----:B------:R-:W-:Y:S01]  /*04d0*/  IMAD.X R7, RZ, RZ, R7, P2 ;  /* 0x000000ffff077224 */ /* 0x000fe200010e0607 */
[----:B--2---:R-:W-:-:S08]  /*04e0*/  DADD R8, R22, R8 ;  /* 0x0000000016087229 */ /* 0x004fd00000000008 */
[----:B---3--:R-:W-:-:S08]  /*04f0*/  DADD R8, R8, R10 ;  /* 0x0000000008087229 */ /* 0x008fd0000000000a */
[----:B----4-:R-:W-:-:S08]  /*0500*/  DADD R8, R8, R12 ;  /* 0x0000000008087229 */ /* 0x010fd0000000000c */
[----:B------:R-:W-:-:S08]  /*0510*/  DADD R8, R8, R14 ;  /* 0x0000000008087229 */ /* 0x000fd0000000000e */
[----:B------:R-:W-:-:S08]  /*0520*/  DADD R8, R8, R16 ;  /* 0x0000000008087229 */ /* 0x000fd00000000010 */
[----:B------:R-:W-:-:S08]  /*0530*/  DADD R8, R8, R18 ;  /* 0x0000000008087229 */ /* 0x000fd00000000012 */
[----:B------:R-:W-:-:S08]  /*0540*/  DADD R8, R8, R20 ;  /* 0x0000000008087229 */ /* 0x000fd00000000014 */
[----:B------:R-:W-:Y:S01]  /*0550*/  DADD R8, R8, R24 ;  /* 0x0000000008087229 */ /* 0x000fe20000000018 */
[----:B------:R-:W-:Y:S10]  /*0560*/  @P1 BRA `(.L_x_38) ;  /* 0xfffffffc00681947 */ /* 0x000ff4000383ffff */
.L_x_37:
[----:B------:R-:W-:Y:S05]  /*0570*/  BSYNC.RECONVERGENT B2 ;  /* 0x0000000000027941 */ /* 0x000fea0003800200 */
.L_x_36:
[----:B------:R-:W-:Y:S05]  /*0580*/  @!P0 BRA `(.L_x_35) ;  /* 0x0000000000f48947 */ /* 0x000fea0003800000 */
[----:B------:R-:W-:Y:S01]  /*0590*/  ISETP.GE.U32.AND P1, PT, R5, 0x8, PT ;  /* 0x000000080500780c */ /* 0x000fe20003f26070 */
[----:B------:R-:W-:Y:S01]  /*05a0*/  BSSY.RECONVERGENT B2, `(.L_x_39) ;  /* 0x000001a000027945 */ /* 0x000fe20003800200 */
[----:B------:R-:W-:-:S04]  /*05b0*/  LOP3.LUT R26, R4, 0x7, RZ, 0xc0, !PT ;  /* 0x00000007041a7812 */ /* 0x000fc800078ec0ff */
[----:B------:R-:W-:-:S07]  /*05c0*/  ISETP.NE.AND P0, PT, R26, RZ, PT ;  /* 0x000000ff1a00720c */ /* 0x000fce0003f05270 */
[----:B------:R-:W-:Y:S06]  /*05d0*/  @!P1 BRA `(.L_x_40) ;  /* 0x0000000000589947 */ /* 0x000fec0003800000 */
[----:B------:R-:W0:Y:S01]  /*05e0*/  LDCU.64 UR4, c[0x0][0x380] ;  /* 0x00007000ff0477ac */ /* 0x000e220008000a00 */
[----:B------:R-:W-:-:S04]  /*05f0*/  IADD3 R5, P1, PT, R2, UR9, RZ ;  /* 0x0000000902057c10 */ /* 0x000fc8000ff3e0ff */
[----:B------:R-:W-:Y:S02]  /*0600*/  LEA.HI.X.SX32 R6, R2, RZ, 0x1, P1 ;  /* 0x000000ff02067211 */ /* 0x000fe400008f0eff */
[----:B0-----:R-:W-:-:S04]  /*0610*/  LEA R24, P1, R5, UR4, 0x3 ;  /* 0x0000000405187c11 */ /* 0x001fc8000f8218ff */
[----:B------:R-:W-:-:S05]  /*0620*/  LEA.HI.X R25, R5, UR5, R6, 0x3, P1 ;  /* 0x0000000505197c11 */ /* 0x000fca00088f1c06 */
        /* <DEDUP_REMOVED lines=17> */
.L_x_40:
[----:B------:R-:W-:Y:S05]  /*0740*/  BSYNC.RECONVERGENT B2 ;  /* 0x0000000000027941 */ /* 0x000fea0003800200 */
.L_x_39:
        /* <DEDUP_REMOVED lines=14> */
[----:B------:R-:W4:Y:S01]  /*0830*/  LDG.E.64 R14, desc[UR16][R4.64+0x3000] ;  /* 0x00300010040e7981 */ /* 0x000f22000c1e1b00 */
[----:B------:R-:W-:Y:S01]  /*0840*/  VIADD R2, R2, 0x800 ;  /* 0x0000080002027836 */ /* 0x000fe20000000000 */
[----:B--2--5:R-:W-:-:S08]  /*0850*/  DADD R6, R8, R6 ;  /* 0x0000000008067229 */ /* 0x024fd00000000006 */
[----:B---3--:R-:W-:-:S08]  /*0860*/  DADD R6, R6, R10 ;  /* 0x0000000006067229 */ /* 0x008fd0000000000a */
[----:B----4-:R-:W-:-:S08]  /*0870*/  DADD R6, R6, R12 ;  /* 0x0000000006067229 */ /* 0x010fd0000000000c */
[----:B------:R-:W-:-:S11]  /*0880*/  DADD R8, R6, R14 ;  /* 0x0000000006087229 */ /* 0x000fd6000000000e */
.L_x_42:
[----:B------:R-:W-:Y:S05]  /*0890*/  BSYNC.RECONVERGENT B2 ;  /* 0x0000000000027941 */ /* 0x000fea0003800200 */
.L_x_41:
[----:B------:R-:W-:Y:S05]  /*08a0*/  @!P0 BRA `(.L_x_35) ;  /* 0x00000000002c8947 */ /* 0x000fea0003800000 */
[----:B------:R-:W0:Y:S01]  /*08b0*/  LDC.64 R4, c[0x0][0x380] ;  /* 0x0000e000ff047b82 */ /* 0x000e220000000a00 */
[----:B------:R-:W-:Y:S02]  /*08c0*/  IMAD.U32 R7, RZ, RZ, UR18 ;  /* 0x00000012ff077e24 */ /* 0x000fe4000f8e00ff */
[----:B------:R-:W-:Y:S02]  /*08d0*/  IMAD.MOV R10, RZ, RZ, -R16 ;  /* 0x000000ffff0a7224 */ /* 0x000fe400078e0a10 */
[----:B0-----:R-:W-:-:S07]  /*08e0*/  IMAD.WIDE.U32 R4, R7, 0x7000, R4 ;  /* 0x0000700007047825 */ /* 0x001fce00078e0004 */
.L_x_43:
[----:B------:R-:W-:-:S06]  /*08f0*/  IMAD.WIDE R6, R2, 0x8, R4 ;  /* 0x0000000802067825 */ /* 0x000fcc00078e0204 */
[----:B------:R-:W2:Y:S01]  /*0900*/  LDG.E.64 R6, desc[UR16][R6.64] ;  /* 0x0000001006067981 */ /* 0x000ea2000c1e1b00 */
[----:B------:R-:W-:Y:S02]  /*0910*/  VIADD R10, R10, 0x1 ;  /* 0x000000010a0a7836 */ /* 0x000fe40000000000 */
[----:B------:R-:W-:-:S03]  /*0920*/  VIADD R2, R2, 0x200 ;  /* 0x0000020002027836 */ /* 0x000fc60000000000 */
[----:B------:R-:W-:Y:S01]  /*0930*/  ISETP.NE.AND P0, PT, R10, RZ, PT ;  /* 0x000000ff0a00720c */ /* 0x000fe20003f05270 */
[----:B--2--5:R-:W-:-:S12]  /*0940*/  DADD R8, R6, R8 ;  /* 0x0000000006087229 */ /* 0x024fd80000000008 */
[----:B------:R-:W-:Y:S05]  /*0950*/  @P0 BRA `(.L_x_43) ;  /* 0xfffffffc00e40947 */ /* 0x000fea000383ffff */
.L_x_35:
[----:B------:R-:W-:Y:S05]  /*0960*/  BSYNC.RECONVERGENT B1 ;  /* 0x0000000000017941 */ /* 0x000fea0003800200 */
.L_x_34:
        /* <DEDUP_REMOVED lines=12> */
[----:B------:R-:W-:-:S03]  /*0a30*/  @!P1 SHF.R.U32.HI R3, RZ, 0x2, R0 ;  /* 0x00000002ff039819 */ /* 0x000fc60000011600 */
[----:B------:R-:W0:Y:S01]  /*0a40*/  SHFL.DOWN PT, R5, R7, 0x2, 0x1f ;  /* 0x08401f0007057f89 */ /* 0x000e2200000e0000 */
[----:B------:R-:W-:Y:S01]  /*0a50*/  @!P1 LOP3.LUT R3, R3, 0xf8, RZ, 0xc0, !PT ;  /* 0x000000f803039812 */ /* 0x000fe200078ec0ff */
        /* <DEDUP_REMOVED lines=14> */
[----:B-1----:R-:W-:-:S05]  /*0b40*/  @!P1 LEA R10, R13, R10, 0x18 ;  /* 0x0000000a0d0a9211 */ /* 0x002fca00078ec0ff */
[----:B------:R-:W-:Y:S01]  /*0b50*/  @!P1 IMAD.IADD R3, R3, 0x1, R10 ;  /* 0x0000000103039824 */ /* 0x000fe200078e020a */
[----:B0-----:R-:W-:-:S10]  /*0b60*/  DADD R4, R4, R8 ;  /* 0x0000000004047229 */ /* 0x001fd40000000008 */
[----:B------:R-:W-:Y:S02]  /*0b70*/  FSEL R6, R8, R4, P0 ;  /* 0x0000000408067208 */ /* 0x000fe40000000000 */
[----:B------:R-:W-:Y:S02]  /*0b80*/  FSEL R7, R9, R5, P0 ;  /* 0x0000000509077208 */ /* 0x000fe40000000000 */
[----:B------:R-:W-:Y:S01]  /*0b90*/  ISETP.NE.AND P0, PT, R0, RZ, PT ;  /* 0x000000ff0000720c */ /* 0x000fe20003f05270 */
[----:B------:R-:W-:Y:S04]  /*0ba0*/  SHFL.DOWN PT, R4, R6, 0x10, 0x1f ;  /* 0x0a001f0006047f89 */ /* 0x000fe800000e0000 */
[----:B------:R-:W0:Y:S02]  /*0bb0*/  SHFL.DOWN PT, R5, R7, 0x10, 0x1f ;  /* 0x0a001f0007057f89 */ /* 0x000e2400000e0000 */
        /* <DEDUP_REMOVED lines=10> */
[----:B--2---:R-:W0:Y:S04]  /*0c60*/  LDS.64 R2, [UR4+0x18] ;  /* 0x00001804ff027984 */ /* 0x004e280008000a00 */
        /* <DEDUP_REMOVED lines=23> */
.L_x_44:
[----:B------:R-:W-:-:S05]  /*0de0*/  LOP3.LUT R2, R0, 0x3e0, RZ, 0xc0, !PT ;  /* 0x000003e000027812 */ /* 0x000fca00078ec0ff */
[----:B------:R-:W-:Y:S01]  /*0df0*/  VIADD R4, R2, 0x20 ;  /* 0x0000002002047836 */ /* 0x000fe20000000000 */
[----:B------:R-:W-:-:S04]  /*0e00*/  LOP3.LUT R2, RZ, R2, RZ, 0x33, !PT ;  /* 0x00000002ff027212 */ /* 0x000fc800078e33ff */
[----:B------:R-:W-:Y:S01]  /*0e10*/  ISETP.GT.AND P0, PT, R4, R3, PT ;  /* 0x000000030400720c */ /* 0x000fe20003f04270 */
[----:B------:R-:W-:-:S05]  /*0e20*/  IMAD.IADD R2, R3, 0x1, R2 ;  /* 0x0000000103027824 */ /* 0x000fca00078e0202 */
[----:B------:R-:W-:Y:S02]  /*0e30*/  SEL R5, R2, 0x1f, P0 ;  /* 0x0000001f02057807 */ /* 0x000fe40000000000 */
[----:B------:R-:W0:Y:S03]  /*0e40*/  S2R R2, SR_LANEID ;  /* 0x0000000000027919 */ /* 0x000e260000000000 */
[----:B-----5:R-:W-:Y:S04]  /*0e50*/  SHFL.DOWN PT, R6, R8, 0x1, R5 ;  /* 0x0820000008067989 */ /* 0x020fe800000e0005 */
[----:B------:R-:W1:Y:S02]  /*0e60*/  SHFL.DOWN PT, R7, R9, 0x1, R5 ;  /* 0x0820000009077989 */ /* 0x000e6400000e0005 */
[----:B-1----:R-:W-:Y:S01]  /*0e70*/  DADD R6, R6, R8 ;  /* 0x0000000006067229 */ /* 0x002fe20000000008 */
[C---:B0-----:R-:W-:Y:S01]  /*0e80*/  ISETP.GE.AND P0, PT, R2.reuse, R5, PT ;  /* 0x000000050200720c */ /* 0x041fe20003f06270 */
[C---:B------:R-:W-:Y:S01]  /*0e90*/  VIADD R4, R2.reuse, 0x2 ;  /* 0x0000000202047836 */ /* 0x040fe20000000000 */
[----:B------:R-:W-:-:S07]  /*0ea0*/  ISETP.NE.AND P1, PT, R2, RZ, PT ;  /* 0x000000ff0200720c */ /* 0x000fce0003f25270 */
[----:B------:R-:W-:Y:S02]  /*0eb0*/  FSEL R10, R6, R8, !P0 ;  /* 0x00000008060a7208 */ /* 0x000fe40004000000 */
[----:B------:R-:W-:Y:S02]  /*0ec0*/  FSEL R11, R7, R9, !P0 ;  /* 0x00000009070b7208 */ /* 0x000fe40004000000 */
[----:B------:R-:W-:Y:S01]  /*0ed0*/  ISETP.GT.AND P0, PT, R4, R5, PT ;  /* 0x000000050400720c */ /* 0x000fe20003f04270 */
[----:B------:R-:W-:Y:S01]  /*0ee0*/  SHFL.DOWN PT, R6, R10, 0x2, R5 ;  /* 0x084000000a067989 */ /* 0x000fe200000e0005 */
[----:B------:R-:W-:-:S03]  /*0ef0*/  VIADD R4, R2, 0x4 ;  /* 0x0000000402047836 */ /* 0x000fc60000000000 */
[----:B------:R-:W0:Y:S02]  /*0f00*/  SHFL.DOWN PT, R7, R11, 0x2, R5 ;  /* 0x084000000b077989 */ /* 0x000e2400000e0005 */
[----:B0-----:R-:W-:-:S10]  /*0f10*/  DADD R6, R6, R10 ;  /* 0x0000000006067229 */ /* 0x001fd4000000000a */
[----:B------:R-:W-:Y:S02]  /*0f20*/  FSEL R12, R10, R6, P0 ;  /* 0x000000060a0c7208 */ /* 0x000fe40000000000 */
[----:B------:R-:W-:Y:S02]  /*0f30*/  FSEL R13, R11, R7, P0 ;  /* 0x000000070b0d7208 */ /* 0x000fe40000000000 */
[----:B------:R-:W-:Y:S01]  /*0f40*/  ISETP.GT.AND P0, PT, R4, R5, PT ;  /* 0x000000050400720c */ /* 0x000fe20003f04270 */
[----:B------:R-:W-:Y:S01]  /*0f50*/  SHFL.DOWN PT, R6, R12, 0x4, R5 ;  /* 0x088000000c067989 */ /* 0x000fe200000e0005 */
[C---:B------:R-:W-:Y:S02]  /*0f60*/  VIADD R4, R2.reuse, 0x8 ;  /* 0x0000000802047836 */ /* 0x040fe40000000000 */
[----:B------:R-:W-:Y:S01]  /*0f70*/  VIADD R2, R2, 0x10 ;  /* 0x0000001002027836 */ /* 0x000fe20000000000 */
[----:B------:R-:W0:Y:S02]  /*0f80*/  SHFL.DOWN PT, R7, R13, 0x4, R5 ;  /* 0x088000000d077989 */ /* 0x000e2400000e0005 */
[----:B0-----:R-:W-:-:S10]  /*0f90*/  DADD R6, R6, R12 ;  /* 0x0000000006067229 */ /* 0x001fd4000000000c */
[----:B------:R-:W-:Y:S02]  /*0fa0*/  FSEL R8, R12, R6, P0 ;  /* 0x000000060c087208 */ /* 0x000fe40000000000 */
[----:B------:R-:W-:Y:S02]  /*0fb0*/  FSEL R9, R13, R7, P0 ;  /* 0x000000070d097208 */ /* 0x000fe40000000000 */
[----:B------:R-:W-:Y:S01]  /*0fc0*/  ISETP.GT.AND P0, PT, R4, R5, PT ;  /* 0x000000050400720c */ /* 0x000fe20003f04270 */
[----:B------:R-:W-:Y:S01]  /*0fd0*/  SHFL.DOWN PT, R6, R8, 0x8, R5 ;  /* 0x0900000008067989 */ /* 0x000fe200000e0005 */
[----:B------:R-:W-:-:S03]  /*0fe0*/  @!P1 SHF.R.U32.HI R4, RZ, 0x2, R0 ;  /* 0x00000002ff049819 */ /* 0x000fc60000011600 */
[----:B------:R-:W0:Y:S01]  /*0ff0*/  SHFL.DOWN PT, R7, R9, 0x8, R5 ;  /* 0x0900000009077989 */ /* 0x000e2200000e0005 */
[----:B------:R-:W-:Y:S01]  /*1000*/  @!P1 LOP3.LUT R4, R4, 0xf8, RZ, 0xc0, !PT ;  /* 0x000000f804049812 */ /* 0x000fe200078ec0ff */
[----:B------:R-:W1:Y:S01]  /*1010*/  @!P1 S2R R13, SR_CgaCtaId ;  /* 0x00000000000d9919 */ /* 0x000e620000008800 */
[----:B0-----:R-:W-:-:S10]  /*1020*/  DADD R6, R6, R8 ;  /* 0x0000000006067229 */ /* 0x001fd40000000008 */
[----:B------:R-:W-:Y:S02]  /*1030*/  FSEL R10, R8, R6, P0 ;  /* 0x00000006080a7208 */ /* 0x000fe40000000000 */
[----:B------:R-:W-:Y:S02]  /*1040*/  FSEL R11, R9, R7, P0 ;  /* 0x00000007090b7208 */ /* 0x000fe40000000000 */
[----:B------:R-:W-:Y:S01]  /*1050*/  @!P1 MOV R8, 0x400 ;  /* 0x0000040000089802 */ /* 0x000fe20000000f00 */
[----:B------:R-:W-:Y:S01]  /*1060*/  SHFL.DOWN PT, R6, R10, 0x10, R5 ;  /* 0x0a0000000a067989 */ /* 0x000fe200000e0005 */
[----:B------:R-:W-:Y:S02]  /*1070*/  ISETP.GT.AND P0, PT, R2, R5, PT ;  /* 0x000000050200720c */ /* 0x000fe40003f04270 */
[----:B-1----:R-:W-:Y:S01]  /*1080*/  @!P1 LEA R13, R13, R8, 0x18 ;  /* 0x000000080d0d9211 */ /* 0x002fe200078ec0ff */
[----:B------:R-:W0:Y:S04]  /*1090*/  SHFL.DOWN PT, R7, R11, 0x10, R5 ;  /* 0x0a0000000b077989 */ /* 0x000e2800000e0005 */
[----:B------:R-:W-:Y:S01]  /*10a0*/  @!P1 IMAD.IADD R13, R4, 0x1, R13 ;  /* 0x00000001040d9824 */ /* 0x000fe200078e020d */
[----:B0-----:R-:W-:-:S10]  /*10b0*/  DADD R6, R6, R10 ;  /* 0x0000000006067229 */ /* 0x001fd4000000000a */
[----:B------:R-:W-:Y:S02]  /*10c0*/  FSEL R8, R10, R6, P0 ;  /* 0x000000060a087208 */ /* 0x000fe40000000000 */
[----:B------:R-:W-:Y:S02]  /*10d0*/  FSEL R9, R11, R7, P0 ;  /* 0x000000070b097208 */ /* 0x000fe40000000000 */
[----:B------:R-:W-:-:S03]  /*10e0*/  ISETP.NE.AND P0, PT, R0, RZ, PT ;  /* 0x000000ff0000720c */ /* 0x000fc60003f05270 */
[----:B------:R1:W-:Y:S01]  /*10f0*/  @!P1 STS.64 [R13+0x10], R8 ;  /* 0x000010080d009388 */ /* 0x0003e20000000a00 */
[----:B------:R-:W-:Y:S09]  /*1100*/  BAR.SYNC.DEFER_BLOCKING 0x0 ;  /* 0x0000000000007b1d */ /* 0x000ff20000010000 */
[----:B------:R-:W-:Y:S05]  /*1110*/  @P0 BRA `(.L_x_45) ;  /* 0x0000001400a00947 */ /* 0x000fea0003800000 */
[----:B------:R-:W0:Y:S01]  /*1120*/  S2UR UR5, SR_CgaCtaId ;  /* 0x00000000000579c3 */ /* 0x000e220000008800 */
[----:B------:R-:W-:Y:S01]  /*1130*/  UMOV UR4, 0x400 ;  /* 0x0000040000047882 */ /* 0x000fe20000000000 */
[----:B------:R-:W-:Y:S01]  /*1140*/  ISETP.GT.AND P1, PT, R3, 0x20, PT ;  /* 0x000000200300780c */ /* 0x000fe20003f24270 */
[----:B0-----:R-:W-:-:S09]  /*1150*/  ULEA UR4, UR5, UR4, 0x18 ;  /* 0x0000000405047291 */ /* 0x001fd2000f8ec0ff */
[----:B------:R-:W0:Y:S04]  /*1160*/  LDS.64 R10, [UR4+0x18] ;  /* 0x00001804ff0a7984 */ /* 0x000e280008000a00 */
[----:B------:R-:W2:Y:S01]  /*1170*/  LDS.128 R4, [UR4+0x20] ;  /* 0x00002004ff047984 */ /* 0x000ea20008000c00 */
[----:B0-----:R-:W-:-:S10]  /*1180*/  DADD R10, R8, R10 ;  /* 0x00000000080a7229 */ /* 0x001fd4000000000a */
[----:B------:R-:W-:Y:S02]  /*1190*/  FSEL R12, R10, R8, P1 ;  /* 0x000000080a0c7208 */ /* 0x000fe40000800000 */
[----:B-1----:R-:W-:Y:S02]  /*11a0*/  FSEL R13, R11, R9, P1 ;  /* 0x000000090b0d7208 */ /* 0x002fe40000800000 */
[----:B------:R-:W0:Y:S01]  /*11b0*/  LDS.128 R8, [UR4+0x30] ;  /* 0x00003004ff087984 */ /* 0x000e220008000c00 */
[----:B------:R-:W-:-:S03]  /*11c0*/  ISETP.GT.AND P1, PT, R3, 0x40, PT ;  /* 0x000000400300780c */ /* 0x000fc60003f24270 */
        /* <DEDUP_REMOVED lines=61> */
.L_x_31:
[----:B------:R-:W0:Y:S01]  /*15a0*/  S2R R0, SR_TID.X ;  /* 0x0000000000007919 */ /* 0x000e220000002100 */
[----:B------:R-:W1:Y:S01]  /*15b0*/  LDC.64 R4, c[0x0][0x380] ;  /* 0x0000e000ff047b82 */ /* 0x000e620000000a00 */
[----:B0-----:R-:W-:-:S04]  /*15c0*/  VIADD R21, R0, UR9 ;  /* 0x0000000900157c36 */ /* 0x001fc80008000000 */
[----:B-1----:R-:W-:-:S05]  /*15d0*/  IMAD.WIDE.U32 R20, R21, 0x8, R4 ;  /* 0x0000000815147825 */ /* 0x002fca00078e0004 */
[----:B------:R-:W2:Y:S04]  /*15e0*/  LDG.E.64 R14, desc[UR16][R20.64] ;  /* 0x00000010140e7981 */ /* 0x000ea8000c1e1b00 */
[----:B------:R-:W2:Y:S04]  /*15f0*/  LDG.E.64 R16, desc[UR16][R20.64+0x1000] ;  /* 0x0010001014107981 */ /* 0x000ea8000c1e1b00 */
[----:B------:R-:W3:Y:S04]  /*1600*/  LDG.E.64 R18, desc[UR16][R20.64+0x2000] ;  /* 0x0020001014127981 */ /* 0x000ee8000c1e1b00 */
[----:B------:R-:W4:Y:S04]  /*1610*/  LDG.E.64 R10, desc[UR16][R20.64+0x3000] ;  /* 0x00300010140a7981 */ /* 0x000f28000c1e1b00 */
[----:B------:R-:W5:Y:S04]  /*1620*/  LDG.E.64 R6, desc[UR16][R20.64+0x4000] ;  /* 0x0040001014067981 */ /* 0x000f68000c1e1b00 */
[----:B------:R-:W5:Y:S04]  /*1630*/  LDG.E.64 R4, desc[UR16][R20.64+0x5000] ;  /* 0x0050001014047981 */ /* 0x000f68000c1e1b00 */
[----:B------:R-:W5:Y:S01]  /*1640*/  LDG.E.64 R8, desc[UR16][R20.64+0x6000] ;  /* 0x0060001014087981 */ /* 0x000f62000c1e1b00 */
[----:B------:R-:W-:-:S04]  /*1650*/  ISETP.GE.U32.AND P0, PT, R13, UR5, PT ;  /* 0x000000050d007c0c */ /* 0x000fc8000bf06070 */
[----:B------:R-:W-:Y:S01]  /*1660*/  ISETP.GE.U32.AND.EX P0, PT, R2, UR4, PT, P0 ;  /* 0x0000000402007c0c */ /* 0x000fe2000bf06100 */
[----:B--2---:R-:W-:-:S08]  /*1670*/  DADD R14, R14, R16 ;  /* 0x000000000e0e7229 */ /* 0x004fd00000000010 */
[----:B---3--:R-:W-:-:S08]  /*1680*/  DADD R14, R18, R14 ;  /* 0x00000000120e7229 */ /* 0x008fd0000000000e */
[----:B----4-:R-:W-:-:S08]  /*1690*/  DADD R10, R10, R14 ;  /* 0x000000000a0a7229 */ /* 0x010fd0000000000e */
[----:B-----5:R-:W-:-:S08]  /*16a0*/  DADD R6, R6, R10 ;  /* 0x0000000006067229 */ /* 0x020fd0000000000a */
[----:B------:R-:W-:-:S08]  /*16b0*/  DADD R4, R4, R6 ;  /* 0x0000000004047229 */ /* 0x000fd00000000006 */
[----:B------:R-:W-:Y:S01]  /*16c0*/  DADD R8, R8, R4 ;  /* 0x0000000008087229 */ /* 0x000fe20000000004 */
[----:B------:R-:W-:Y:S10]  /*16d0*/  @!P0 BRA `(.L_x_46) ;  /* 0x0000000c001c8947 */ /* 0x000ff40003800000 */
[----:B------:R-:W-:Y:S01]  /*16e0*/  UIADD3 UR7, UP0, UPT, UR5, UR9, URZ ;  /* 0x0000000905077290 */ /* 0x000fe2000ff1e0ff */
[----:B------:R-:W-:Y:S01]  /*16f0*/  IADD3 R23, P1, PT, R12, -0xe00, RZ ;  /* 0xfffff2000c177810 */ /* 0x000fe20007f3e0ff */
[----:B------:R-:W0:Y:S01]  /*1700*/  LDCU.64 UR12, c[0x0][0x380] ;  /* 0x00007000ff0c77ac */ /* 0x000e220008000a00 */
[----:B------:R-:W-:Y:S02]  /*1710*/  LOP3.LUT R5, RZ, R0, RZ, 0x33, !PT ;  /* 0x00000000ff057212 */ /* 0x000fe400078e33ff */
[----:B------:R-:W-:Y:S01]  /*1720*/  IADD3.X R22, PT, PT, R3, -0x1, RZ, P1, !PT ;  /* 0xffffffff03167810 */ /* 0x000fe20000ffe4ff */
[----:B------:R-:W-:Y:S01]  /*1730*/  UIADD3.X UR8, UPT, UPT, URZ, UR4, URZ, UP0, !UPT ;  /* 0x00000004ff087290 */ /* 0x000fe200087fe4ff */
[----:B------:R-:W-:Y:S01]  /*1740*/  ISETP.LT.U32.AND P0, PT, R23, UR7, PT ;  /* 0x0000000717007c0c */ /* 0x000fe2000bf01070 */
[----:B------:R-:W-:Y:S01]  /*1750*/  UMOV UR6, UR5 ;  /* 0x0000000500067c82 */ /* 0x000fe20008000000 */
[----:B------:R-:W-:Y:S01]  /*1760*/  IADD3 R7, P2, PT, R0, UR7, RZ ;  /* 0x0000000700077c10 */ /* 0x000fe2000ff5e0ff */
[----:B------:R-:W-:Y:S01]  /*1770*/  UMOV UR4, URZ ;  /* 0x000000ff00047c82 */ /* 0x000fe20008000000 */
[----:B------:R-:W-:Y:S01]  /*1780*/  IADD3 R5, PT, PT, R12, -UR5, R5 ;  /* 0x800000050c057c10 */ /* 0x000fe2000fffe005 */
[----:B------:R-:W-:Y:S01]  /*1790*/  IMAD.U32 R11, RZ, RZ, UR8 ;  /* 0x00000008ff0b7e24 */ /* 0x000fe2000f8e00ff */
[----:B------:R-:W-:Y:S01]  /*17a0*/  UMOV UR10, UR8 ;  /* 0x00000008000a7c82 */ /* 0x000fe20008000000 */
[----:B------:R-:W-:-:S03]  /*17b0*/  IMAD.X R0, RZ, RZ, UR8, P2 ;  /* 0x00000008ff007e24 */ /* 0x000fc600090e06ff */
[----:B------:R-:W-:Y:S02]  /*17c0*/  ISETP.GT.U32.AND.EX P0, PT, R11, R22, PT, P0 ;  /* 0x000000160b00720c */ /* 0x000fe40003f04100 */
[----:B0-----:R-:W-:-:S04]  /*17d0*/  LEA R6, P1, R7, UR12, 0x3 ;  /* 0x0000000c07067c11 */ /* 0x001fc8000f8218ff */
[----:B------:R-:W-:Y:S02]  /*17e0*/  IADD3 R6, P2, PT, R6, 0x8000, RZ ;  /* 0x0000800006067810 */ /* 0x000fe40007f5e0ff */
[----:B------:R-:W-:Y:S01]  /*17f0*/  LEA.HI.X R7, R7, UR13, R0, 0x3, P1 ;  /* 0x0000000d07077c11 */ /* 0x000fe200088f1c00 */
[----:B------:R-:W-:Y:S01]  /*1800*/  VIADD R0, R5, -UR9 ;  /* 0x8000000905007c36 */ /* 0x000fe20008000000 */
[----:B------:R-:W-:-:S03]  /*1810*/  UMOV UR9, UR7 ;  /* 0x0000000700097c82 */ /* 0x000fc60008000000 */
[----:B------:R-:W-:Y:S01]  /*1820*/  IMAD.X R7, RZ, RZ, R7, P2 ;  /* 0x000000ffff077224 */ /* 0x000fe200010e0607 */
[----:B------:R-:W-:Y:S06]  /*1830*/  @P0 BRA `(.L_x_47) ;  /* 0x0000000000b80947 */ /* 0x000fec0003800000 */
[----:B------:R-:W0:Y:S01]  /*1840*/  LDC.64 R2, c[0x0][0x3b8] ;  /* 0x0000ee00ff027b82 */ /* 0x000e220000000a00 */
[----:B------:R-:W1:Y:S01]  /*1850*/  LDCU UR11, c[0x0][0x3c0] ;  /* 0x00007800ff0b77ac */ /* 0x000e620008000800 */
[----:B------:R-:W2:Y:S01]  /*1860*/  LDCU.64 UR12, c[0x0][0x380] ;  /* 0x00007000ff0c77ac */ /* 0x000ea20008000a00 */
[----:B------:R-:W-:Y:S01]  /*1870*/  NOP ;  /* 0x0000000000007918 */ /* 0x000fe20000000000 */
.L_x_48:
[----:B------:R-:W3:Y:S02]  /*1880*/  S2R R4, SR_TID.X ;  /* 0x0000000000047919 */ /* 0x000ee40000002100 */
[----:B---3--:R-:W-:-:S05]  /*1890*/  IADD3 R4, P0, PT, R4, UR7, RZ ;  /* 0x0000000704047c10 */ /* 0x008fca000ff1e0ff */
[----:B------:R-:W-:Y:S01]  /*18a0*/  IMAD.X R5, RZ, RZ, UR8, P0 ;  /* 0x00000008ff057e24 */ /* 0x000fe200080e06ff */
[----:B--2---:R-:W-:-:S04]  /*18b0*/  LEA R24, P0, R4, UR12, 0x3 ;  /* 0x0000000c04187c11 */ /* 0x004fc8000f8018ff */
[----:B------:R-:W-:-:S05]  /*18c0*/  LEA.HI.X R25, R4, UR13, R5, 0x3, P0 ;  /* 0x0000000d04197c11 */ /* 0x000fca00080f1c05 */
[----:B------:R-:W2:Y:S04]  /*18d0*/  LDG.E.64 R12, desc[UR16][R24.64] ;  /* 0x00000010180c7981 */ /* 0x000ea8000c1e1b00 */
[----:B------:R-:W3:Y:S04]  /*18e0*/  LDG.E.64 R14, desc[UR16][R24.64+0x1000] ;  /* 0x00100010180e7981 */ /* 0x000ee8000c1e1b00 */
[----:B------:R-:W4:Y:S04]  /*18f0*/  LDG.E.64 R16, desc[UR16][R24.64+0x2000] ;  /* 0x0020001018107981 */ /* 0x000f28000c1e1b00 */
[----:B------:R-:W5:Y:S04]  /*1900*/  LDG.E.64 R18, desc[UR16][R24.64+0x3000] ;  /* 0x0030001018127981 */ /* 0x000f68000c1e1b00 */
[----:B------:R-:W5:Y:S04]  /*1910*/  LDG.E.64 R20, desc[UR16][R24.64+0x4000] ;  /* 0x0040001018147981 */ /* 0x000f68000c1e1b00 */
[----:B------:R-:W5:Y:S04]  /*1920*/  LDG.E.64 R4, desc[UR16][R24.64+0x5000] ;  /* 0x0050001018047981 */ /* 0x000f68000c1e1b00 */
[----:B------:R-:W5:Y:S01]  /*1930*/  LDG.E.64 R10, desc[UR16][R24.64+0x6000] ;  /* 0x00600010180a7981 */ /* 0x000f62000c1e1b00 */
[----:B-1----:R-:W-:-:S04]  /*1940*/  UIMAD UR14, UR11, 0xe00, URZ ;  /* 0x00000e000b0e78a4 */ /* 0x002fc8000f8e02ff */
[----:B------:R-:W-:Y:S02]  /*1950*/  USHF.R.S32.HI UR15, URZ, 0x1f, UR14 ;  /* 0x0000001fff0f7899 */ /* 0x000fe4000801140e */
[----:B------:R-:W-:-:S04]  /*1960*/  UIADD3 UR5, UP0, UPT, UR14, UR9, URZ ;  /* 0x000000090e057290 */ /* 0x000fc8000ff1e0ff */
[----:B------:R-:W-:Y:S01]  /*1970*/  UIADD3.X UR6, UPT, UPT, UR15, UR10, URZ, UP0, !UPT ;  /* 0x0000000a0f067290 */ /* 0x000fe200087fe4ff */
[----:B--2---:R-:W-:-:S08]  /*1980*/  DADD R12, R12, R8 ;  /* 0x000000000c0c7229 */ /* 0x004fd00000000008 */
[----:B---3--:R-:W-:-:S08]  /*1990*/  DADD R12, R14, R12 ;  /* 0x000000000e0c7229 */ /* 0x008fd0000000000c */
[----:B----4-:R-:W-:-:S08]  /*19a0*/  DADD R12, R16, R12 ;  /* 0x00000000100c7229 */ /* 0x010fd0000000000c */
[----:B-----5:R-:W-:-:S08]  /*19b0*/  DADD R12, R18, R12 ;  /* 0x00000000120c7229 */ /* 0x020fd0000000000c */
[----:B------:R-:W-:Y:S01]  /*19c0*/  DADD R20, R20, R12 ;  /* 0x0000000014147229 */ /* 0x000fe2000000000c */
[----:B0-----:R-:W-:-:S05]  /*19d0*/  IMAD.MOV.U32 R12, RZ, RZ, R2 ;  /* 0x000000ffff0c7224 */ /* 0x001fca00078e0002 */
[----:B------:R-:W-:Y:S02]  /*19e0*/  IADD3 R8, P1, PT, R12, -UR7, RZ ;  /* 0x800000070c087c10 */ /* 0x000fe4000ff3e0ff */
[----:B------:R-:W-:Y:S02]  /*19f0*/  DADD R4, R4, R20 ;  /* 0x0000000004047229 */ /* 0x000fe40000000014 */
[----:B------:R-:W-:Y:S02]  /*1a00*/  ISETP.GE.U32.AND P0, PT, R8, UR14, PT ;  /* 0x0000000e08007c0c */ /* 0x000fe4000bf06070 */
[----:B------:R-:W-:-:S04]  /*1a10*/  IADD3.X R8, PT, PT, R3, ~UR8, RZ, P1, !PT ;  /* 0x8000000803087c10 */ /* 0x000fc80008ffe4ff */
[----:B------:R-:W-:Y:S01]  /*1a20*/  ISETP.GE.U32.AND.EX P0, PT, R8, UR15, PT, P0 ;  /* 0x0000000f08007c0c */ /* 0x000fe2000bf06100 */
[----:B------:R-:W-:-:S12]  /*1a30*/  DADD R8, R10, R4 ;  /* 0x000000000a087229 */ /* 0x000fd80000000004 */
[----:B------:R-:W-:Y:S05]  /*1a40*/  @!P0 BRA `(.L_x_46) ;  /* 0x0000000800408947 */ /* 0x000fea0003800000 */
[----:B------:R-:W-:Y:S02]  /*1a50*/  UIADD3 UR7, UP0, UPT, UR14, UR7, URZ ;  /* 0x000000070e077290 */ /* 0x000fe4000ff1e0ff */
[----:B------:R-:W-:Y:S01]  /*1a60*/  IMAD.U32 R5, RZ, RZ, UR14 ;  /* 0x0000000eff057e24 */ /* 0x000fe2000f8e00ff */
[----:B------:R-:W-:Y:S01]  /*1a70*/  UIADD3 UR4, UPT, UPT, UR4, 0x1, URZ ;  /* 0x0000000104047890 */ /* 0x000fe2000fffe0ff */
[----:B------:R-:W-:Y:S01]  /*1a80*/  VIADD R0, R0, -UR14 ;  /* 0x8000000e00007c36 */ /* 0x000fe20008000000 */
[----:B------:R-:W-:Y:S01]  /*1a90*/  UIADD3.X UR8, UPT, UPT, UR15, UR8, URZ, UP0, !UPT ;  /* 0x000000080f087290 */ /* 0x000fe200087fe4ff */
[----:B------:R-:W-:Y:S01]  /*1aa0*/  IMAD.WIDE R6, R5, 0x8, R6 ;  /* 0x0000000805067825 */ /* 0x000fe200078e0206 */
[----:B------:R-:W-:Y:S01]  /*1ab0*/  ISETP.LT.U32.AND P0, PT, R23, UR7, PT ;  /* 0x0000000717007c0c */ /* 0x000fe2000bf01070 */
[----:B------:R-:W-:Y:S01]  /*1ac0*/  UMOV UR9, UR5 ;  /* 0x0000000500097c82 */ /* 0x000fe20008000000 */
[----:B------:R-:W-:Y:S02]  /*1ad0*/  UMOV UR10, UR6 ;  /* 0x00000006000a7c82 */ /* 0x000fe40008000000 */
[----:B------:R-:W-:-:S05]  /*1ae0*/  IMAD.U32 R11, RZ, RZ, UR8 ;  /* 0x00000008ff0b7e24 */ /* 0x000fca000f8e00ff */
[----:B------:R-:W-:-:S13]  /*1af0*/  ISETP.GT.U32.AND.EX P0, PT, R11, R22, PT, P0 ;  /* 0x000000160b00720c */ /* 0x000fda0003f04100 */
[----:B------:R-:W-:Y:S05]  /*1b00*/  @!P0 BRA `(.L_x_48) ;  /* 0xfffffffc005c8947 */ /* 0x000fea000383ffff */
[----:B------:R-:W-:-:S05]  /*1b10*/  UMOV UR6, UR14 ;  /* 0x0000000e00067c82 */ /* 0x000fca0008000000 */
.L_x_47:
[----:B------:R-:W0:Y:S01]  /*1b20*/  S2R R11, SR_TID.X ;  /* 0x00000000000b7919 */ /* 0x000e220000002100 */
[C---:B------:R-:W-:Y:S01]  /*1b30*/  VIADD R2, R12.reuse, -UR7 ;  /* 0x800000070c027c36 */ /* 0x040fe20008000000 */
[----:B------:R-:W-:Y:S01]  /*1b40*/  ISETP.LE.U32.AND P1, PT, R12, UR7, PT ;  /* 0x000000070c007c0c */ /* 0x000fe2000bf23070 */
[----:B------:R-:W-:Y:S01]  /*1b50*/  IMAD.U32 R4, RZ, RZ, UR8 ;  /* 0x00000008ff047e24 */ /* 0x000fe2000f8e00ff */
[----:B------:R-:W-:Y:S02]  /*1b60*/  BSSY.RECONVERGENT B1, `(.L_x_46) ;  /* 0x000007e000017945 */ /* 0x000fe40003800200 */
[----:B0-----:R-:W-:-:S04]  /*1b70*/  ISETP.GE.AND P0, PT, R11, R2, PT ;  /* 0x000000020b00720c */ /* 0x001fc80003f06270 */
[----:B------:R-:W-:-:S13]  /*1b80*/  ISETP.GE.U32.OR.EX P0, PT, R4, R3, P0, P1 ;  /* 0x000000030400720c */ /* 0x000fda0000706510 */
[----:B------:R-:W-:Y:S05]  /*1b90*/  @P0 BRA `(.L_x_49) ;  /* 0x0000000400e80947 */ /* 0x000fea0003800000 */
[----:B------:R-:W-:Y:S01]  /*1ba0*/  UIMAD UR5, UR18, 0xe00, URZ ;  /* 0x00000e00120578a4 */ /* 0x000fe2000f8e02ff */
[----:B------:R-:W-:Y:S01]  /*1bb0*/  LOP3.LUT R3, RZ, R11, RZ, 0x33, !PT ;  /* 0x0000000bff037212 */ /* 0x000fe200078e33ff */
[----:B------:R-:W-:Y:S01]  /*1bc0*/  UIMAD UR14, UR4, UR11, URZ ;  /* 0x0000000b040e72a4 */ /* 0x000fe2000f8e02ff */
[----:B------:R-:W-:Y:S01]  /*1bd0*/  BSSY.RECONVERGENT B2, `(.L_x_50) ;  /* 0x0000035000027945 */ /* 0x000fe20003800200 */
[----:B------:R-:W-:Y:S01]  /*1be0*/  UIADD3 UR5, UPT, UPT, UR5, UR6, URZ ;  /* 0x0000000605057290 */ /* 0x000fe2000fffe0ff */
[----:B------:R-:W-:-:S03]  /*1bf0*/  IMAD.MOV.U32 R2, RZ, RZ, R11 ;  /* 0x000000ffff027224 */ /* 0x000fc600078e000b */
[----:B------:R-:W-:Y:S02]  /*1c00*/  IMAD.U32 R5, RZ, RZ, UR14 ;  /* 0x0000000eff057e24 */ /* 0x000fe4000f8e00ff */
[----:B------:R-:W-:-:S05]  /*1c10*/  IADD3 R12, PT, PT, R12, -UR5, R3 ;  /* 0x800000050c0c7c10 */ /* 0x000fca000fffe003 */
[----:B------:R-:W-:-:S05]  /*1c20*/  IMAD R12, R5, -0xe00, R12 ;  /* 0xfffff200050c7824 */ /* 0x000fca00078e020c */
[C---:B------:R-:W-:Y:S02]  /*1c30*/  ISETP.GE.U32.AND P1, PT, R12.reuse, 0x1e00, PT ;  /* 0x00001e000c00780c */ /* 0x040fe40003f26070 */
[----:B------:R-:W-:-:S04]  /*1c40*/  LEA.HI R3, R12, 0x1, RZ, 0x17 ;  /* 0x000000010c037811 */ /* 0x000fc800078fb8ff */
[----:B------:R-:W-:-:S04]  /*1c50*/  LOP3.LUT R4, R3, 0xf, RZ, 0xc0, !PT ;  /* 0x0000000f03047812 */ /* 0x000fc800078ec0ff */
[----:B------:R-:W-:-:S03]  /*1c60*/  ISETP.NE.AND P0, PT, R4, RZ, PT ;  /* 0x000000ff0400720c */ /* 0x000fc60003f05270 */
[----:B------:R-:W-:Y:S10]  /*1c70*/  @!P1 BRA `(.L_x_51) ;  /* 0x0000000000a89947 */ /* 0x000ff40003800000 */
[----:B------:R-:W-:-:S04]  /*1c80*/  LEA.HI R2, R0, 0x1, RZ, 0x17 ;  /* 0x0000000100027811 */ /* 0x000fc800078fb8ff */
[----:B------:R-:W-:Y:S01]  /*1c90*/  LOP3.LUT R5, R2, 0xfffff0, RZ, 0xc0, !PT ;  /* 0x00fffff002057812 */ /* 0x000fe200078ec0ff */
[----:B------:R-:W-:-:S04]  /*1ca0*/  IMAD.MOV.U32 R2, RZ, RZ, R11 ;  /* 0x000000ffff027224 */ /* 0x000fc800078e000b */
[----:B------:R-:W-:-:S07]  /*1cb0*/  IMAD.MOV R5, RZ, RZ, -R5 ;  /* 0x000000ffff057224 */ /* 0x000fce00078e0a05 */
.L_x_52:
[----:B------:R-:W2:Y:S04]  /*1cc0*/  LDG.E.64 R20, desc[UR16][R6.64+-0x8000] ;  /* 0xff80001006147981 */ /* 0x000ea8000c1e1b00 */
[----:B------:R-:W3:Y:S04]  /*1cd0*/  LDG.E.64 R18, desc[UR16][R6.64+-0x7000] ;  /* 0xff90001006127981 */ /* 0x000ee8000c1e1b00 */
[----:B------:R-:W4:Y:S04]  /*1ce0*/  LDG.E.64 R16, desc[UR16][R6.64+-0x6000] ;  /* 0xffa0001006107981 */ /* 0x000f28000c1e1b00 */
[----:B------:R-:W5:Y:S04]  /*1cf0*/  LDG.E.64 R14, desc[UR16][R6.64+-0x5000] ;  /* 0xffb00010060e7981 */ /* 0x000f68000c1e1b00 */
[----:B------:R-:W5:Y:S04]  /*1d00*/  LDG.E.64 R12, desc[UR16][R6.64+-0x4000] ;  /* 0xffc00010060c7981 */ /* 0x000f68000c1e1b00 */
[----:B------:R-:W5:Y:S04]  /*1d10*/  LDG.E.64 R10, desc[UR16][R6.64+-0x3000] ;  /* 0xffd00010060a7981 */ /* 0x000f68000c1e1b00 */
[----:B------:R-:W5:Y:S04]  /*1d20*/  LDG.E.64 R24, desc[UR16][R6.64+-0x2000] ;  /* 0xffe0001006187981 */ /* 0x000f68000c1e1b00 */
[----:B------:R-:W5:Y:S01]  /*1d30*/  LDG.E.64 R22, desc[UR16][R6.64+-0x1000] ;  /* 0xfff0001006167981 */ /* 0x000f62000c1e1b00 */
[----:B--2---:R-:W-:-:S03]  /*1d40*/  DADD R20, R20, R8 ;  /* 0x0000000014147229 */ /* 0x004fc60000000008 */
[----:B------:R-:W2:Y:S05]  /*1d50*/  LDG.E.64 R8, desc[UR16][R6.64] ;  /* 0x0000001006087981 */ /* 0x000eaa000c1e1b00 */
[----:B---3--:R-:W-:Y:S02]  /*1d60*/  DADD R18, R20, R18 ;  /* 0x0000000014127229 */ /* 0x008fe40000000012 */
[----:B------:R-:W3:Y:S06]  /*1d70*/  LDG.E.64 R20, desc[UR16][R6.64+0x1000] ;  /* 0x0010001006147981 */ /* 0x000eec000c1e1b00 */
[----:B----4-:R-:W-:-:S02]  /*1d80*/  DADD R16, R18, R16 ;  /* 0x0000000012107229 */ /* 0x010fc40000000010 */
[----:B------:R-:W4:Y:S06]  /*1d90*/  LDG.E.64 R18, desc[UR16][R6.64+0x2000] ;  /* 0x0020001006127981 */ /* 0x000f2c000c1e1b00 */
[----:B-----5:R-:W-:Y:S02]  /*1da0*/  DADD R14, R16, R14 ;  /* 0x00000000100e7229 */ /* 0x020fe4000000000e */
[----:B------:R-:W5:Y:S06]  /*1db0*/  LDG.E.64 R16, desc[UR16][R6.64+0x3000] ;  /* 0x0030001006107981 */ /* 0x000f6c000c1e1b00 */
[----:B------:R-:W-:-:S02]  /*1dc0*/  DADD R12, R14, R12 ;  /* 0x000000000e0c7229 */ /* 0x000fc4000000000c */
[----:B------:R-:W5:Y:S06]  /*1dd0*/  LDG.E.64 R14, desc[UR16][R6.64+0x4000] ;  /* 0x00400010060e7981 */ /* 0x000f6c000c1e1b00 */
[----:B------:R-:W-:Y:S02]  /*1de0*/  DADD R10, R12, R10 ;  /* 0x000000000c0a7229 */ /* 0x000fe4000000000a */
[----:B------:R-:W5:Y:S06]  /*1df0*/  LDG.E.64 R12, desc[UR16][R6.64+0x5000] ;  /* 0x00500010060c7981 */ /* 0x000f6c000c1e1b00 */
[----:B------:R-:W-:-:S02]  /*1e00*/  DADD R24, R10, R24 ;  /* 0x000000000a187229 */ /* 0x000fc40000000018 */
[----:B------:R-:W5:Y:S06]  /*1e10*/  LDG.E.64 R10, desc[UR16][R6.64+0x6000] ;  /* 0x00600010060a7981 */ /* 0x000f6c000c1e1b00 */
[----:B------:R-:W-:Y:S02]  /*1e20*/  DADD R22, R24, R22 ;  /* 0x0000000018167229 */ /* 0x000fe40000000016 */
[----:B------:R0:W5:Y:S01]  /*1e30*/  LDG.E.64 R24, desc[UR16][R6.64+0x7000] ;  /* 0x0070001006187981 */ /* 0x000162000c1e1b00 */
        /* <DEDUP_REMOVED lines=8> */
[----:B-----5:R-:W-:-:S08]  /*1ec0*/  DADD R8, R8, R16 ;  /* 0x0000000008087229 */ /* 0x020fd00000000010 */
[----:B------:R-:W-:-:S08]  /*1ed0*/  DADD R8, R8, R14 ;  /* 0x0000000008087229 */ /* 0x000fd0000000000e */
[----:B------:R-:W-:-:S08]  /*1ee0*/  DADD R8, R8, R12 ;  /* 0x0000000008087229 */ /* 0x000fd0000000000c */
[----:B------:R-:W-:-:S08]  /*1ef0*/  DADD R8, R8, R10 ;  /* 0x0000000008087229 */ /* 0x000fd0000000000a */
[----:B------:R-:W-:Y:S01]  /*1f00*/  DADD R8, R8, R24 ;  /* 0x0000000008087229 */ /* 0x000fe20000000018 */
[----:B------:R-:W-:Y:S10]  /*1f10*/  @P1 BRA `(.L_x_52) ;  /* 0xfffffffc00681947 */ /* 0x000ff4000383ffff */
.L_x_51:
[----:B------:R-:W-:Y:S05]  /*1f20*/  BSYNC.RECONVERGENT B2 ;  /* 0x0000000000027941 */ /* 0x000fea0003800200 */
.L_x_50:
[----:B------:R-:W-:Y:S05]  /*1f30*/  @!P0 BRA `(.L_x_49) ;  /* 0x0000000400008947 */ /* 0x000fea0003800000 */
[----:B------:R-:W-:Y:S01]  /*1f40*/  ISETP.GE.U32.AND P1, PT, R4, 0x8, PT ;  /* 0x000000080400780c */ /* 0x000fe20003f26070 */
[----:B------:R-:W-:Y:S01]  /*1f50*/  BSSY.RECONVERGENT B2, `(.L_x_53) ;  /* 0x0000019000027945 */ /* 0x000fe20003800200 */
[----:B------:R-:W-:-:S04]  /*1f60*/  LOP3.LUT R24, R3, 0x7, RZ, 0xc0, !PT ;  /* 0x0000000703187812 */ /* 0x000fc800078ec0ff */
[----:B------:R-:W-:-:S07]  /*1f70*/  ISETP.NE.AND P0, PT, R24, RZ, PT ;  /* 0x000000ff1800720c */ /* 0x000fce0003f05270 */
[----:B------:R-:W-:Y:S06]  /*1f80*/  @!P1 BRA `(.L_x_54) ;  /* 0x0000000000549947 */ /* 0x000fec0003800000 */
[----:B------:R-:W-:-:S05]  /*1f90*/  IADD3 R4, P1, PT, R2, UR7, RZ ;  /* 0x0000000702047c10 */ /* 0x000fca000ff3e0ff */
[----:B------:R-:W-:Y:S01]  /*1fa0*/  IMAD.X R5, RZ, RZ, UR8, P1 ;  /* 0x00000008ff057e24 */ /* 0x000fe200088e06ff */
[----:B------:R-:W-:-:S04]  /*1fb0*/  LEA R20, P1, R4, UR12, 0x3 ;  /* 0x0000000c04147c11 */ /* 0x000fc8000f8218ff */
[----:B------:R-:W-:-:S05]  /*1fc0*/  LEA.HI.X R21, R4, UR13, R5, 0x3, P1 ;  /* 0x0000000d04157c11 */ /* 0x000fca00088f1c05 */
        /* <DEDUP_REMOVED lines=8> */
[----:B------:R-:W-:Y:S01]  /*2050*/  VIADD R2, R2, 0x1000 ;  /* 0x0000100002027836 */ /* 0x000fe20000000000 */
[----:B--2---:R-:W-:-:S08]  /*2060*/  DADD R22, R8, R22 ;  /* 0x0000000008167229 */ /* 0x004fd00000000016 */
[----:B---3--:R-:W-:-:S08]  /*2070*/  DADD R16, R22, R16 ;  /* 0x0000000016107229 */ /* 0x008fd00000000010 */
[----:B----4-:R-:W-:-:S08]  /*2080*/  DADD R14, R16, R14 ;  /* 0x00000000100e7229 */ /* 0x010fd0000000000e */
[----:B-----5:R-:W-:-:S08]  /*2090*/  DADD R12, R14, R12 ;  /* 0x000000000e0c7229 */ /* 0x020fd0000000000c */
[----:B------:R-:W-:-:S08]  /*20a0*/  DADD R10, R12, R10 ;  /* 0x000000000c0a7229 */ /* 0x000fd0000000000a */
[----:B------:R-:W-:-:S08]  /*20b0*/  DADD R6, R10, R6 ;  /* 0x000000000a067229 */ /* 0x000fd00000000006 */
[----:B------:R-:W-:-:S08]  /*20c0*/  DADD R4, R6, R4 ;  /* 0x0000000006047229 */ /* 0x000fd00000000004 */
[----:B------:R-:W-:-:S11]  /*20d0*/  DADD R8, R4, R18 ;  /* 0x0000000004087229 */ /* 0x000fd60000000012 */
.L_x_54:
[----:B------:R-:W-:Y:S05]  /*20e0*/  BSYNC.RECONVERGENT B2 ;  /* 0x0000000000027941 */ /* 0x000fea0003800200 */
.L_x_53:
[----:B------:R-:W-:Y:S05]  /*20f0*/  @!P0 BRA `(.L_x_49) ;  /* 0x0000000000908947 */ /* 0x000fea0003800000 */
[----:B------:R-:W-:Y:S01]  /*2100*/  ISETP.GE.U32.AND P1, PT, R24, 0x4, PT ;  /* 0x000000041800780c */ /* 0x000fe20003f26070 */
[----:B------:R-:W-:Y:S01]  /*2110*/  BSSY.RECONVERGENT B2, `(.L_x_55) ;  /* 0x0000010000027945 */ /* 0x000fe20003800200 */
[----:B------:R-:W-:-:S11]  /*2120*/  LOP3.LUT P0, RZ, R3, 0x3, RZ, 0xc0, !PT ;  /* 0x0000000303ff7812 */ /* 0x000fd6000780c0ff */
[----:B------:R-:W-:Y:S05]  /*2130*/  @!P1 BRA `(.L_x_56) ;  /* 0x0000000000349947 */ /* 0x000fea0003800000 */
[----:B------:R-:W-:-:S05]  /*2140*/  IADD3 R3, P1, PT, R2, UR7, RZ ;  /* 0x0000000702037c10 */ /* 0x000fca000ff3e0ff */
[----:B------:R-:W-:Y:S01]  /*2150*/  IMAD.X R6, RZ, RZ, UR8, P1 ;  /* 0x00000008ff067e24 */ /* 0x000fe200088e06ff */
[----:B------:R-:W-:-:S04]  /*2160*/  LEA R4, P1, R3, UR12, 0x3 ;  /* 0x0000000c03047c11 */ /* 0x000fc8000f8218ff */
[----:B------:R-:W-:-:S05]  /*2170*/  LEA.HI.X R5, R3, UR13, R6, 0x3, P1 ;  /* 0x0000000d03057c11 */ /* 0x000fca00088f1c06 */
[----:B------:R-:W2:Y:S04]  /*2180*/  LDG.E.64 R6, desc[UR16][R4.64] ;  /* 0x0000001004067981 */ /* 0x000ea8000c1e1b00 */
[----:B------:R-:W3:Y:S04]  /*2190*/  LDG.E.64 R10, desc[UR16][R4.64+0x1000] ;  /* 0x00100010040a7981 */ /* 0x000ee8000c1e1b00 */
[----:B------:R-:W4:Y:S04]  /*21a0*/  LDG.E.64 R12, desc[UR16][R4.64+0x2000] ;  /* 0x00200010040c7981 */ /* 0x000f28000c1e1b00 */
[----:B------:R-:W5:Y:S01]  /*21b0*/  LDG.E.64 R14, desc[UR16][R4.64+0x3000] ;  /* 0x00300010040e7981 */ /* 0x000f62000c1e1b00 */
[----:B------:R-:W-:Y:S01]  /*21c0*/  VIADD R2, R2, 0x800 ;  /* 0x0000080002027836 */ /* 0x000fe20000000000 */
[----:B--2---:R-:W-:-:S08]  /*21d0*/  DADD R6, R8, R6 ;  /* 0x0000000008067229 */ /* 0x004fd00000000006 */
[----:B---3--:R-:W-:-:S08]  /*21e0*/  DADD R6, R6, R10 ;  /* 0x0000000006067229 */ /* 0x008fd0000000000a */
[----:B----4-:R-:W-:-:S08]  /*21f0*/  DADD R6, R6, R12 ;  /* 0x0000000006067229 */ /* 0x010fd0000000000c */
[----:B-----5:R-:W-:-:S11]  /*2200*/  DADD R8, R6, R14 ;  /* 0x0000000006087229 */ /* 0x020fd6000000000e */
.L_x_56:
[----:B------:R-:W-:Y:S05]  /*2210*/  BSYNC.RECONVERGENT B2 ;  /* 0x0000000000027941 */ /* 0x000fea0003800200 */
.L_x_55:
[----:B------:R-:W-:Y:S05]  /*2220*/  @!P0 BRA `(.L_x_49) ;  /* 0x0000000000448947 */ /* 0x000fea0003800000 */
[----:B------:R-:W-:Y:S02]  /*2230*/  LOP3.LUT R0, R0, 0xffff, RZ, 0xc0, !PT ;  /* 0x0000ffff00007812 */ /* 0x000fe400078ec0ff */
[----:B------:R-:W-:Y:S02]  /*2240*/  IADD3 R2, P0, PT, R2, UR9, RZ ;  /* 0x0000000902027c10 */ /* 0x000fe4000ff1e0ff */
[----:B------:R-:W-:Y:S02]  /*2250*/  LEA.HI R0, R0, 0x1, RZ, 0x17 ;  /* 0x0000000100007811 */ /* 0x000fe400078fb8ff */
[----:B------:R-:W-:Y:S01]  /*2260*/  LEA R4, P1, R2, UR12, 0x3 ;  /* 0x0000000c02047c11 */ /* 0x000fe2000f8218ff */
[----:B------:R-:W-:Y:S01]  /*2270*/  IMAD.X R5, RZ, RZ, UR10, P0 ;  /* 0x0000000aff057e24 */ /* 0x000fe200080e06ff */
[----:B------:R-:W-:-:S04]  /*2280*/  LOP3.LUT R0, R0, 0x3, RZ, 0xc0, !PT ;  /* 0x0000000300007812 */ /* 0x000fc800078ec0ff */
[----:B------:R-:W-:Y:S01]  /*2290*/  LEA.HI.X R5, R2, UR13, R5, 0x3, P1 ;  /* 0x0000000d02057c11 */ /* 0x000fe200088f1c05 */
[----:B------:R-:W-:-:S07]  /*22a0*/  IMAD.MOV R0, RZ, RZ, -R0 ;  /* 0x000000ffff007224 */ /* 0x000fce00078e0a00 */
.L_x_57:
[----:B------:R-:W-:Y:S02]  /*22b0*/  IMAD.MOV.U32 R2, RZ, RZ, R4 ;  /* 0x000000ffff027224 */ /* 0x000fe400078e0004 */
[----:B------:R-:W-:-:S06]  /*22c0*/  IMAD.MOV.U32 R3, RZ, RZ, R5 ;  /* 0x000000ffff037224 */ /* 0x000fcc00078e0005 */
[----:B------:R-:W2:Y:S01]  /*22d0*/  LDG.E.64 R2, desc[UR16][R2.64] ;  /* 0x0000001002027981 */ /* 0x000ea2000c1e1b00 */
[----:B------:R-:W-:Y:S01]  /*22e0*/  VIADD R0, R0, 0x1 ;  /* 0x0000000100007836 */ /* 0x000fe20000000000 */
[----:B------:R-:W-:-:S04]  /*22f0*/  IADD3 R4, P1, PT, R4, 0x1000, RZ ;  /* 0x0000100004047810 */ /* 0x000fc80007f3e0ff */
[----:B------:R-:W-:Y:S01]  /*2300*/  ISETP.NE.AND P0, PT, R0, RZ, PT ;  /* 0x000000ff0000720c */ /* 0x000fe20003f05270 */
[----:B------:R-:W-:Y:S01]  /*2310*/  IMAD.X R5, RZ, RZ, R5, P1 ;  /* 0x000000ffff057224 */ /* 0x000fe200008e0605 */
[----:B--2---:R-:W-:-:S11]  /*2320*/  DADD R8, R2, R8 ;  /* 0x0000000002087229 */ /* 0x004fd60000000008 */
[----:B------:R-:W-:Y:S05]  /*2330*/  @P0 BRA `(.L_x_57) ;  /* 0xfffffffc00dc0947 */ /* 0x000fea000383ffff */
.L_x_49:
[----:B------:R-:W-:Y:S05]  /*2340*/  BSYNC.RECONVERGENT B1 ;  /* 0x0000000000017941 */ /* 0x000fea0003800200 */
.L_x_46:
[----:B------:R-:W0:Y:S01]  /*2350*/  S2R R0, SR_LANEID ;  /* 0x0000000000007919 */ /* 0x000e220000000000 */
[----:B------:R-:W-:Y:S04]  /*2360*/  SHFL.DOWN PT, R2, R8, 0x1, 0x1f ;  /* 0x08201f0008027f89 */ /* 0x000fe800000e0000 */
[----:B------:R-:W1:Y:S01]  /*2370*/  SHFL.DOWN PT, R3, R9, 0x1, 0x1f ;  /* 0x08201f0009037f89 */ /* 0x000e6200000e0000 */
[----:B------:R-:W2:Y:S01]  /*2380*/  S2R R11, SR_TID.X ;  /* 0x00000000000b7919 */ /* 0x000ea20000002100 */
        /* <DEDUP_REMOVED lines=20> */
[----:B------:R-:W-:Y:S02]  /*24d0*/  @!P1 MOV R7, 0x400 ;  /* 0x0000040000079802 */ /* 0x000fe40000000f00 */
[----:B--2---:R-:W-:Y:S01]  /*24e0*/  @!P1 SHF.R.U32.HI R6, RZ, 0x2, R11 ;  /* 0x00000002ff069819 */ /* 0x004fe2000001160b */
[----:B------:R-:W0:Y:S01]  /*24f0*/  SHFL.DOWN PT, R3, R9, 0x8, 0x1f ;  /* 0x09001f0009037f89 */ /* 0x000e2200000e0000 */
[----:B-1----:R-:W-:-:S02]  /*2500*/  @!P1 LEA R7, R10, R7, 0x18 ;  /* 0x000000070a079211 */ /* 0x002fc400078ec0ff */
[----:B------:R-:W-:-:S05]  /*2510*/  @!P1 LOP3.LUT R6, R6, 0xf8, RZ, 0xc0, !PT ;  /* 0x000000f806069812 */ /* 0x000fca00078ec0ff */
        /* <DEDUP_REMOVED lines=14> */
[----:B------:R-:W1:Y:S01]  /*2600*/  S2UR UR5, SR_CgaCtaId ;  /* 0x00000000000579c3 */ /* 0x000e620000008800 */
[----:B------:R-:W-:Y:S02]  /*2610*/  UMOV UR4, 0x400 ;  /* 0x0000040000047882 */ /* 0x000fe40000000000 */
[----:B-1----:R-:W-:-:S09]  /*2620*/  ULEA UR4, UR5, UR4, 0x18 ;  /* 0x0000000405047291 */ /* 0x002fd2000f8ec0ff */
[----:B0-----:R-:W0:Y:S04]  /*2630*/  LDS.64 R2, [UR4+0x18] ;  /* 0x00001804ff027984 */ /* 0x001e280008000a00 */
        /* <DEDUP_REMOVED lines=22> */
.L_x_45:
[----:B------:R-:W-:Y:S05]  /*27a0*/  BSYNC.RECONVERGENT B0 ;  /* 0x0000000000007941 */ /* 0x000fea0003800200 */
.L_x_30:
[----:B------:R-:W-:Y:S05]  /*27b0*/  @P0 EXIT ;  /* 0x000000000000094d */ /* 0x000fea0003800000 */
[----:B------:R-:W3:Y:S02]  /*27c0*/  LDCU.64 UR4, c[0x0][0x388] ;  /* 0x00007100ff0477ac */ /* 0x000ee40008000a00 */
[----:B---3--:R-:W-:-:S06]  /*27d0*/  UIMAD.WIDE.U32 UR4, UR18, 0x8, UR4 ;  /* 0x00000008120478a5 */ /* 0x008fcc000f8e0004 */
[----:B0-----:R-:W-:Y:S02]  /*27e0*/  IMAD.U32 R2, RZ, RZ, UR4 ;  /* 0x00000004ff027e24 */ /* 0x001fe4000f8e00ff */
[----:B--2---:R-:W-:-:S05]  /*27f0*/  IMAD.U32 R3, RZ, RZ, UR5 ;  /* 0x00000005ff037e24 */ /* 0x004fca000f8e00ff */
[----:B------:R-:W-:Y:S01]  /*2800*/  STG.E.64 desc[UR16][R2.64], R8 ;  /* 0x0000000802007986 */ /* 0x000fe2000c101b10 */
[----:B------:R-:W-:Y:S05]  /*2810*/  EXIT ;  /* 0x000000000000794d */ /* 0x000fea0003800000 */
.L_x_58:
        /* <DEDUP_REMOVED lines=14> */
.L_x_185:


//--------------------- .text._ZN3cub18CUB_300001_SM_10006detail6reduce28DeviceReduceSingleTileKernelINS2_10policy_hubIdyN4cuda3std3__44plusIdEEE10Policy1000EN6thrust24THRUST_300001_SM_1000_NS10device_ptrIdEEPdyS9_ddNS7_10__identityEEEvT0_T1_T2_T3_T4_T6_ --------------------------
	.section	.text._ZN3cub18CUB_300001_SM_10006detail6reduce28DeviceReduceSingleTileKernelINS2_10policy_hubIdyN4cuda3std3__44plusIdEEE10Policy1000EN6thrust24THRUST_300001_SM_1000_NS10device_ptrIdEEPdyS9_ddNS7_10__identityEEEvT0_T1_T2_T3_T4_T6_,"ax",@progbits
	.align	128
        .global         _ZN3cub18CUB_300001_SM_10006detail6reduce28DeviceReduceSingleTileKernelINS2_10policy_hubIdyN4cuda3std3__44plusIdEEE10Policy1000EN6thrust24THRUST_300001_SM_1000_NS10device_ptrIdEEPdyS9_ddNS7_10__identityEEEvT0_T1_T2_T3_T4_T6_
        .type           _ZN3cub18CUB_300001_SM_10006detail6reduce28DeviceReduceSingleTileKernelINS2_10policy_hubIdyN4cuda3std3__44plusIdEEE10Policy1000EN6thrust24THRUST_300001_SM_1000_NS10device_ptrIdEEPdyS9_ddNS7_10__identityEEEvT0_T1_T2_T3_T4_T6_,@function
        .size           _ZN3cub18CUB_300001_SM_10006detail6reduce28DeviceReduceSingleTileKernelINS2_10policy_hubIdyN4cuda3std3__44plusIdEEE10Policy1000EN6thrust24THRUST_300001_SM_1000_NS10device_ptrIdEEPdyS9_ddNS7_10__identityEEEvT0_T1_T2_T3_T4_T6_,(.L_x_186 - _ZN3cub18CUB_300001_SM_10006detail6reduce28DeviceReduceSingleTileKernelINS2_10policy_hubIdyN4cuda3std3__44plusIdEEE10Policy1000EN6thrust24THRUST_300001_SM_1000_NS10device_ptrIdEEPdyS9_ddNS7_10__identityEEEvT0_T1_T2_T3_T4_T6_)
        .other          _ZN3cub18CUB_300001_SM_10006detail6reduce28DeviceReduceSingleTileKernelINS2_10policy_hubIdyN4cuda3std3__44plusIdEEE10Policy1000EN6thrust24THRUST_300001_SM_1000_NS10device_ptrIdEEPdyS9_ddNS7_10__identityEEEvT0_T1_T2_T3_T4_T6_,@"STO_CUDA_ENTRY STV_DEFAULT"
_ZN3cub18CUB_300001_SM_10006detail6reduce28DeviceReduceSingleTileKernelINS2_10policy_hubIdyN4cuda3std3__44plusIdEEE10Policy1000EN6thrust24THRUST_300001_SM_1000_NS10device_ptrIdEEPdyS9_ddNS7_10__identityEEEvT0_T1_T2_T3_T4_T6_:
.text._ZN3cub18CUB_300001_SM_10006detail6reduce28DeviceReduceSingleTileKernelINS2_10policy_hubIdyN4cuda3std3__44plusIdEEE10Policy1000EN6thrust24THRUST_300001_SM_1000_NS10device_ptrIdEEPdyS9_ddNS7_10__identityEEEvT0_T1_T2_T3_T4_T6_:
[----:B------:R-:W-:Y:S01]  /*0000*/  LDC R1, c[0x0][0x37c] ;  /* 0x0000df00ff017b82 */ /* 0x000fe20000000800 */
[----:B------:R-:W0:Y:S01]  /*0010*/  LDCU.64 UR4, c[0x0][0x390] ;  /* 0x00007200ff0477ac */ /* 0x000e220008000a00 */
[----:B------:R-:W1:Y:S01]  /*0020*/  LDCU.64 UR6, c[0x0][0x358] ;  /* 0x00006b00ff0677ac */ /* 0x000e620008000a00 */
[----:B0-----:R-:W-:Y:S02]  /*0030*/  IMAD.U32 R8, RZ, RZ, UR4 ;  /* 0x00000004ff087e24 */ /* 0x001fe4000f8e00ff */
[----:B------:R-:W-:-:S03]  /*0040*/  IMAD.U32 R9, RZ, RZ, UR5 ;  /* 0x00000005ff097e24 */ /* 0x000fc6000f8e00ff */
[----:B------:R-:W-:-:S04]  /*0050*/  ISETP.NE.U32.AND P0, PT, R8, RZ, PT ;  /* 0x000000ff0800720c */ /* 0x000fc80003f05070 */
[----:B------:R-:W-:-:S13]  /*0060*/  ISETP.NE.AND.EX P0, PT, R9, RZ, PT, P0 ;  /* 0x000000ff0900720c */ /* 0x000fda0003f05300 */
        /* <DEDUP_REMOVED lines=8> */
.L_x_59:
[----:B------:R-:W-:Y:S01]  /*00f0*/  ISETP.GT.U32.AND P0, PT, R8, 0xdff, PT ;  /* 0x00000dff0800780c */ /* 0x000fe20003f04070 */
[----:B------:R-:W-:Y:S03]  /*0100*/  BSSY.RECONVERGENT B0, `(.L_x_60) ;  /* 0x000024d000007945 */ /* 0x000fe60003800200 */
[----:B------:R-:W-:-:S13]  /*0110*/  ISETP.GT.U32.AND.EX P0, PT, R9, RZ, PT, P0 ;  /* 0x000000ff0900720c */ /* 0x000fda0003f04100 */
[----:B------:R-:W-:Y:S05]  /*0120*/  @P0 BRA `(.L_x_61) ;  /* 0x0000001400340947 */ /* 0x000fea0003800000 */
[----:B------:R-:W0:Y:S01]  /*0130*/  S2R R0, SR_TID.X ;  /* 0x0000000000007919 */ /* 0x000e220000002100 */
[----:B------:R-:W-:Y:S01]  /*0140*/  BSSY.RECONVERGENT B1, `(.L_x_62) ;  /* 0x0000009000017945 */ /* 0x000fe20003800200 */
[----:B------:R-:W-:Y:S02]  /*0150*/  CS2R R4, SRZ ;  /* 0x0000000000047805 */ /* 0x000fe4000001ff00 */
[----:B0-----:R-:W-:Y:S01]  /*0160*/  ISETP.GE.U32.AND P0, PT, R0, R8, PT ;  /* 0x000000080000720c */ /* 0x001fe20003f06070 */
[----:B------:R-:W-:-:S12]  /*0170*/  IMAD.MOV.U32 R2, RZ, RZ, R0 ;  /* 0x000000ffff027224 */ /* 0x000fd800078e0000 */
[----:B------:R-:W-:Y:S05]  /*0180*/  @P0 BRA `(.L_x_63) ;  /* 0x0000000000100947 */ /* 0x000fea0003800000 */
[----:B------:R-:W0:Y:S02]  /*0190*/  LDC.64 R4, c[0x0][0x380] ;  /* 0x0000e000ff047b82 */ /* 0x000e240000000a00 */
[----:B0-----:R-:W-:-:S06]  /*01a0*/  IMAD.WIDE.U32 R4, R0, 0x8, R4 ;  /* 0x0000000800047825 */ /* 0x001fcc00078e0004 */
[----:B------:R-:W5:Y:S01]  /*01b0*/  LDG.E.64 R4, desc[UR6][R4.64] ;  /* 0x0000000604047981 */ /* 0x000f62000c1e1b00 */
[----:B------:R-:W-:-:S07]  /*01c0*/  VIADD R2, R0, 0x200 ;  /* 0x0000020000027836 */ /* 0x000fce0000000000 */
.L_x_63:
[----:B------:R-:W-:Y:S05]  /*01d0*/  BSYNC.RECONVERGENT B1 ;  /* 0x0000000000017941 */ /* 0x000fea0003800200 */
.L_x_62:
[----:B------:R-:W-:Y:S01]  /*01e0*/  ISETP.GE.U32.AND P0, PT, R2, R8, PT ;  /* 0x000000080200720c */ /* 0x000fe20003f06070 */
[----:B------:R-:W-:-:S12]  /*01f0*/  BSSY.RECONVERGENT B1, `(.L_x_64) ;  /* 0x000006d000017945 */ /* 0x000fd80003800200 */
[----:B------:R-:W-:Y:S05]  /*0200*/  @P0 BRA `(.L_x_65) ;  /* 0x0000000400ac0947 */ /* 0x000fea0003800000 */
[----:B------:R-:W-:Y:S01]  /*0210*/  LOP3.LUT R3, RZ, R2, RZ, 0x33, !PT ;  /* 0x00000002ff037212 */ /* 0x000fe200078e33ff */
[----:B------:R-:W-:Y:S04]  /*0220*/  BSSY.RECONVERGENT B2, `(.L_x_66) ;  /* 0x0000033000027945 */ /* 0x000fe80003800200 */
[----:B------:R-:W-:-:S05]  /*0230*/  IMAD.IADD R6, R3, 0x1, R8 ;  /* 0x0000000103067824 */ /* 0x000fca00078e0208 */
[C---:B------:R-:W-:Y:S02]  /*0240*/  ISETP.GE.U32.AND P1, PT, R6.reuse, 0x1e00, PT ;  /* 0x00001e000600780c */ /* 0x040fe40003f26070 */
[----:B------:R-:W-:-:S04]  /*0250*/  LEA.HI R3, R6, 0x1, RZ, 0x17 ;  /* 0x0000000106037811 */ /* 0x000fc800078fb8ff */
[----:B------:R-:W-:-:S04]  /*0260*/  LOP3.LUT R43, R3, 0xf, RZ, 0xc0, !PT ;  /* 0x0000000f032b7812 */ /* 0x000fc800078ec0ff */
[----:B------:R-:W-:-:S03]  /*0270*/  ISETP.NE.AND P0, PT, R43, RZ, PT ;  /* 0x000000ff2b00720c */ /* 0x000fc60003f05270 */
[----:B------:R-:W-:Y:S10]  /*0280*/  @!P1 BRA `(.L_x_67) ;  /* 0x0000000000b09947 */ /* 0x000ff40003800000 */
[----:B------:R-:W0:Y:S01]  /*0290*/  LDC.64 R6, c[0x0][0x380] ;  /* 0x0000e000ff067b82 */ /* 0x000e220000000a00 */
[----:B------:R-:W-:-:S05]  /*02a0*/  LOP3.LUT R42, R3, 0xfffff0, RZ, 0xc0, !PT ;  /* 0x00fffff0032a7812 */ /* 0x000fca00078ec0ff */
[----:B------:R-:W-:Y:S02]  /*02b0*/  IMAD.MOV R42, RZ, RZ, -R42 ;  /* 0x000000ffff2a7224 */ /* 0x000fe400078e0a2a */
[----:B0-----:R-:W-:-:S03]  /*02c0*/  IMAD.WIDE.U32 R6, R2, 0x8, R6 ;  /* 0x0000000802067825 */ /* 0x001fc600078e0006 */
[----:B------:R-:W-:-:S05]  /*02d0*/  IADD3 R6, P1, PT, R6, 0x8000, RZ ;  /* 0x0000800006067810 */ /* 0x000fca0007f3e0ff */
[----:B------:R-:W-:-:S08]  /*02e0*/  IMAD.X R7, RZ, RZ, R7, P1 ;  /* 0x000000ffff077224 */ /* 0x000fd000008e0607 */
.L_x_68:
[----:B------:R-:W2:Y:S04]  /*02f0*/  LDG.E.64 R10, desc[UR6][R6.64+-0x8000] ;  /* 0xff800006060a7981 */ /* 0x000ea8000c1e1b00 */
[----:B------:R-:W3:Y:S04]  /*0300*/  LDG.E.64 R12, desc[UR6][R6.64+-0x7000] ;  /* 0xff900006060c7981 */ /* 0x000ee8000c1e1b00 */
[----:B------:R-:W4:Y:S04]  /*0310*/  LDG.E.64 R14, desc[UR6][R6.64+-0x6000] ;  /* 0xffa00006060e7981 */ /* 0x000f28000c1e1b00 */
        /* <DEDUP_REMOVED lines=12> */
[----:B------:R0:W4:Y:S01]  /*03e0*/  LDG.E.64 R40, desc[UR6][R6.64+0x7000] ;  /* 0x0070000606287981 */ /* 0x000122000c1e1b00 */
[----:B------:R-:W-:-:S02]  /*03f0*/  VIADD R42, R42, 0x10 ;  /* 0x000000102a2a7836 */ /* 0x000fc40000000000 */
[----:B------:R-:W-:-:S03]  /*0400*/  VIADD R2, R2, 0x2000 ;  /* 0x0000200002027836 */ /* 0x000fc60000000000 */
[----:B------:R-:W-:Y:S02]  /*0410*/  ISETP.NE.AND P1, PT, R42, RZ, PT ;  /* 0x000000ff2a00720c */ /* 0x000fe40003f25270 */
[----:B0-----:R-:W-:-:S05]  /*0420*/  IADD3 R6, P2, PT, R6, 0x10000, RZ ;  /* 0x0001000006067810 */ /* 0x001fca0007f5e0ff */
[----:B------:R-:W-:Y:S01]  /*0430*/  IMAD.X R7, RZ, RZ, R7, P2 ;  /* 0x000000ffff077224 */ /* 0x000fe200010e0607 */
        /* <DEDUP_REMOVED lines=16> */
[----:B------:R-:W-:Y:S10]  /*0540*/  @P1 BRA `(.L_x_68) ;  /* 0xfffffffc00681947 */ /* 0x000ff4000383ffff */
.L_x_67:
[----:B------:R-:W-:Y:S05]  /*0550*/  BSYNC.RECONVERGENT B2 ;  /* 0x0000000000027941 */ /* 0x000fea0003800200 */
.L_x_66:
[----:B------:R-:W-:Y:S05]  /*0560*/  @!P0 BRA `(.L_x_65) ;  /* 0x0000000000d48947 */ /* 0x000fea0003800000 */
[----:B------:R-:W-:Y:S01]  /*0570*/  ISETP.GE.U32.AND P0, PT, R43, 0x8, PT ;  /* 0x000000082b00780c */ /* 0x000fe20003f06070 */
[----:B------:R-:W-:Y:S01]  /*0580*/  BSSY.RECONVERGENT B2, `(.L_x_69) ;  /* 0x0000017000027945 */ /* 0x000fe20003800200 */
[----:B------:R-:W-:-:S04]  /*0590*/  LOP3.LUT R26, R3, 0x7, RZ, 0xc0, !PT ;  /* 0x00000007031a7812 */ /* 0x000fc800078ec0ff */
[----:B------:R-:W-:-:S07]  /*05a0*/  ISETP.NE.AND P1, PT, R26, RZ, PT ;  /* 0x000000ff1a00720c */ /* 0x000fce0003f25270 */
[----:B------:R-:W-:Y:S06]  /*05b0*/  @!P0 BRA `(.L_x_70) ;  /* 0x00000000004c8947 */ /* 0x000fec0003800000 */
[----:B------:R-:W0:Y:S02]  /*05c0*/  LDC.64 R6, c[0x0][0x380] ;  /* 0x0000e000ff067b82 */ /* 0x000e240000000a00 */
[----:B0-----:R-:W-:-:S05]  /*05d0*/  IMAD.WIDE R6, R2, 0x8, R6 ;  /* 0x0000000802067825 */ /* 0x001fca00078e0206 */
        /* <DEDUP_REMOVED lines=17> */
.L_x_70:
[----:B------:R-:W-:Y:S05]  /*06f0*/  BSYNC.RECONVERGENT B2 ;  /* 0x0000000000027941 */ /* 0x000fea0003800200 */
.L_x_69:
        /* <DEDUP_REMOVED lines=17> */
.L_x_72:
[----:B------:R-:W-:Y:S05]  /*0810*/  BSYNC.RECONVERGENT B2 ;  /* 0x0000000000027941 */ /* 0x000fea0003800200 */
.L_x_71:
[----:B------:R-:W-:Y:S05]  /*0820*/  @!P1 BRA `(.L_x_65) ;  /* 0x0000000000249947 */ /* 0x000fea0003800000 */
[----:B------:R-:W0:Y:S01]  /*0830*/  LDC.64 R10, c[0x0][0x380] ;  /* 0x0000e000ff0a7b82 */ /* 0x000e220000000a00 */
[----:B------:R-:W-:-:S07]  /*0840*/  IMAD.MOV R3, RZ, RZ, -R3 ;  /* 0x000000ffff037224 */ /* 0x000fce00078e0a03 */
.L_x_73:
[----:B0-----:R-:W-:-:S06]  /*0850*/  IMAD.WIDE R6, R2, 0x8, R10 ;  /* 0x0000000802067825 */ /* 0x001fcc00078e020a */
[----:B------:R-:W2:Y:S01]  /*0860*/  LDG.E.64 R6, desc[UR6][R6.64] ;  /* 0x0000000606067981 */ /* 0x000ea2000c1e1b00 */
[----:B------:R-:W-:Y:S02]  /*0870*/  VIADD R3, R3, 0x1 ;  /* 0x0000000103037836 */ /* 0x000fe40000000000 */
[----:B------:R-:W-:-:S03]  /*0880*/  VIADD R2, R2, 0x200 ;  /* 0x0000020002027836 */ /* 0x000fc60000000000 */
[----:B------:R-:W-:Y:S01]  /*0890*/  ISETP.NE.AND P0, PT, R3, RZ, PT ;  /* 0x000000ff0300720c */ /* 0x000fe20003f05270 */
[----:B--2--5:R-:W-:-:S12]  /*08a0*/  DADD R4, R6, R4 ;  /* 0x0000000006047229 */ /* 0x024fd80000000004 */
[----:B------:R-:W-:Y:S05]  /*08b0*/  @P0 BRA `(.L_x_73) ;  /* 0xfffffffc00e40947 */ /* 0x000fea000383ffff */
.L_x_65:
[----:B------:R-:W-:Y:S05]  /*08c0*/  BSYNC.RECONVERGENT B1 ;  /* 0x0000000000017941 */ /* 0x000fea0003800200 */
.L_x_64:
[----:B------:R-:W-:-:S04]  /*08d0*/  ISETP.GE.U32.AND P0, PT, R8, 0x200, PT ;  /* 0x000002000800780c */ /* 0x000fc80003f06070 */
[----:B------:R-:W-:-:S13]  /*08e0*/  ISETP.GE.U32.AND.EX P0, PT, R9, RZ, PT, P0 ;  /* 0x000000ff0900720c */ /* 0x000fda0003f06100 */
        /* <DEDUP_REMOVED lines=32> */
[----:B------:R-:W-:Y:S02]  /*0af0*/  ISETP.GT.AND P0, PT, R10, 0xf, PT ;  /* 0x0000000f0a00780c */ /* 0x000fe40003f04270 */
[----:B------:R-:W-:Y:S01]  /*0b00*/  @!P1 LOP3.LUT R8, R4, 0xf8, RZ, 0xc0, !PT ;  /* 0x000000f804089812 */ /* 0x000fe200078ec0ff */
[----:B------:R-:W0:Y:S04]  /*0b10*/  SHFL.DOWN PT, R3, R7, 0x10, 0x1f ;  /* 0x0a001f0007037f89 */ /* 0x000e2800000e0000 */
[----:B------:R-:W-:Y:S01]  /*0b20*/  @!P1 IMAD.IADD R9, R8, 0x1, R9 ;  /* 0x0000000108099824 */ /* 0x000fe200078e0209 */
[----:B0-----:R-:W-:-:S07]  /*0b30*/  DADD R4, R2, R6 ;  /* 0x0000000002047229 */ /* 0x001fce0000000006 */
[----:B------:R0:W-:Y:S01]  /*0b40*/  @!P1 STS.64 [R9+0x10], R4 ;  /* 0x0000100409009388 */ /* 0x0001e20000000a00 */
[----:B------:R-:W-:Y:S01]  /*0b50*/  BAR.SYNC.DEFER_BLOCKING 0x0 ;  /* 0x0000000000007b1d */ /* 0x000fe20000010000 */
[----:B------:R-:W-:Y:S02]  /*0b60*/  ISETP.NE.AND P1, PT, R0, RZ, PT ;  /* 0x000000ff0000720c */ /* 0x000fe40003f25270 */
[----:B------:R-:W-:Y:S02]  /*0b70*/  FSEL R2, R6, R4, P0 ;  /* 0x0000000406027208 */ /* 0x000fe40000000000 */
[----:B------:R-:W-:-:S09]  /*0b80*/  FSEL R3, R7, R5, P0 ;  /* 0x0000000507037208 */ /* 0x000fd20000000000 */
[----:B0-----:R-:W-:Y:S05]  /*0b90*/  @P1 BRA `(.L_x_75) ;  /* 0x00000018008c1947 */ /* 0x001fea0003800000 */
        /* <DEDUP_REMOVED lines=27> */
.L_x_74:
[----:B------:R-:W-:Y:S01]  /*0d50*/  LOP3.LUT R2, R0, 0x3e0, RZ, 0xc0, !PT ;  /* 0x000003e000027812 */ /* 0x000fe200078ec0ff */
[----:B------:R-:W0:Y:S03]  /*0d60*/  S2R R12, SR_LANEID ;  /* 0x00000000000c7919 */ /* 0x000e260000000000 */
[----:B------:R-:W-:Y:S01]  /*0d70*/  LOP3.LUT R7, RZ, R2, RZ, 0x33, !PT ;  /* 0x00000002ff077212 */ /* 0x000fe200078e33ff */
[----:B------:R-:W-:-:S04]  /*0d80*/  VIADD R3, R2, 0x20 ;  /* 0x0000002002037836 */ /* 0x000fc80000000000 */
[----:B------:R-:W-:Y:S01]  /*0d90*/  IMAD.IADD R7, R7, 0x1, R8 ;  /* 0x0000000107077824 */ /* 0x000fe200078e0208 */
[----:B------:R-:W-:-:S04]  /*0da0*/  ISETP.GT.U32.AND P0, PT, R3, R8, PT ;  /* 0x000000080300720c */ /* 0x000fc80003f04070 */
[----:B------:R-:W-:-:S05]  /*0db0*/  SEL R13, R7, 0x1f, P0 ;  /* 0x0000001f070d7807 */ /* 0x000fca0000000000 */
[----:B-----5:R-:W-:Y:S04]  /*0dc0*/  SHFL.DOWN PT, R2, R4, 0x1, R13 ;  /* 0x0820000004027989 */ /* 0x020fe800000e000d */
[----:B------:R-:W1:Y:S01]  /*0dd0*/  SHFL.DOWN PT, R3, R5, 0x1, R13 ;  /* 0x0820000005037989 */ /* 0x000e6200000e000d */
[C---:B0-----:R-:W-:Y:S01]  /*0de0*/  ISETP.GE.AND P0, PT, R12.reuse, R13, PT ;  /* 0x0000000d0c00720c */ /* 0x041fe20003f06270 */
[C---:B------:R-:W-:Y:S01]  /*0df0*/  VIADD R10, R12.reuse, 0x2 ;  /* 0x000000020c0a7836 */ /* 0x040fe20000000000 */
[----:B------:R-:W-:Y:S01]  /*0e00*/  ISETP.NE.AND P1, PT, R12, RZ, PT ;  /* 0x000000ff0c00720c */ /* 0x000fe20003f25270 */
[----:B-1----:R-:W-:-:S10]  /*0e10*/  DADD R2, R2, R4 ;  /* 0x0000000002027229 */ /* 0x002fd40000000004 */
[----:B------:R-:W-:Y:S01]  /*0e20*/  FSEL R6, R2, R4, !P0 ;  /* 0x0000000402067208 */ /* 0x000fe20004000000 */
[----:B------:R-:W-:Y:S01]  /*0e30*/  VIADD R4, R12, 0x4 ;  /* 0x000000040c047836 */ /* 0x000fe20000000000 */
[----:B------:R-:W-:Y:S02]  /*0e40*/  FSEL R7, R3, R5, !P0 ;  /* 0x0000000503077208 */ /* 0x000fe40004000000 */
[----:B------:R-:W-:Y:S01]  /*0e50*/  ISETP.GT.AND P0, PT, R10, R13, PT ;  /* 0x0000000d0a00720c */ /* 0x000fe20003f04270 */
[----:B------:R-:W-:Y:S04]  /*0e60*/  SHFL.DOWN PT, R2, R6, 0x2, R13 ;  /* 0x0840000006027989 */ /* 0x000fe800000e000d */
[----:B------:R-:W0:Y:S02]  /*0e70*/  SHFL.DOWN PT, R3, R7, 0x2, R13 ;  /* 0x0840000007037989 */ /* 0x000e2400000e000d */
[----:B0-----:R-:W-:-:S10]  /*0e80*/  DADD R2, R2, R6 ;  /* 0x0000000002027229 */ /* 0x001fd40000000006 */
[----:B------:R-:W-:Y:S01]  /*0e90*/  FSEL R10, R6, R2, P0 ;  /* 0x00000002060a7208 */ /* 0x000fe20000000000 */
[----:B------:R-:W-:Y:S01]  /*0ea0*/  VIADD R6, R12, 0x8 ;  /* 0x000000080c067836 */ /* 0x000fe20000000000 */
[----:B------:R-:W-:Y:S02]  /*0eb0*/  FSEL R11, R7, R3, P0 ;  /* 0x00000003070b7208 */ /* 0x000fe40000000000 */
[----:B------:R-:W-:Y:S01]  /*0ec0*/  ISETP.GT.AND P0, PT, R4, R13, PT ;  /* 0x0000000d0400720c */ /* 0x000fe20003f04270 */
[----:B------:R-:W-:Y:S04]  /*0ed0*/  SHFL.DOWN PT, R2, R10, 0x4, R13 ;  /* 0x088000000a027989 */ /* 0x000fe800000e000d */
[----:B------:R-:W0:Y:S02]  /*0ee0*/  SHFL.DOWN PT, R3, R11, 0x4, R13 ;  /* 0x088000000b037989 */ /* 0x000e2400000e000d */
[----:B0-----:R-:W-:-:S10]  /*0ef0*/  DADD R2, R2, R10 ;  /* 0x0000000002027229 */ /* 0x001fd4000000000a */
[----:B------:R-:W-:Y:S02]  /*0f00*/  FSEL R4, R10, R2, P0 ;  /* 0x000000020a047208 */ /* 0x000fe40000000000 */
[----:B------:R-:W-:Y:S02]  /*0f10*/  FSEL R5, R11, R3, P0 ;  /* 0x000000030b057208 */ /* 0x000fe40000000000 */
[----:B------:R-:W-:Y:S01]  /*0f20*/  ISETP.GT.AND P0, PT, R6, R13, PT ;  /* 0x0000000d0600720c */ /* 0x000fe20003f04270 */
[----:B------:R-:W-:Y:S01]  /*0f30*/  SHFL.DOWN PT, R2, R4, 0x8, R13 ;  /* 0x0900000004027989 */ /* 0x000fe200000e000d */
[----:B------:R-:W-:-:S03]  /*0f40*/  @!P1 MOV R10, 0x400 ;  /* 0x00000400000a9802 */ /* 0x000fc60000000f00 */
[----:B------:R-:W0:Y:S01]  /*0f50*/  SHFL.DOWN PT, R3, R5, 0x8, R13 ;  /* 0x0900000005037989 */ /* 0x000e2200000e000d */
[----:B------:R-:W1:Y:S01]  /*0f60*/  @!P1 S2R R11, SR_CgaCtaId ;  /* 0x00000000000b9919 */ /* 0x000e620000008800 */
[----:B0-----:R-:W-:-:S10]  /*0f70*/  DADD R2, R2, R4 ;  /* 0x0000000002027229 */ /* 0x001fd40000000004 */
[----:B------:R-:W-:Y:S01]  /*0f80*/  FSEL R6, R4, R2, P0 ;  /* 0x0000000204067208 */ /* 0x000fe20000000000 */
[----:B------:R-:W-:Y:S01]  /*0f90*/  VIADD R4, R12, 0x10 ;  /* 0x000000100c047836 */ /* 0x000fe20000000000 */
[----:B------:R-:W-:Y:S02]  /*0fa0*/  FSEL R7, R5, R3, P0 ;  /* 0x0000000305077208 */ /* 0x000fe40000000000 */
[----:B------:R-:W-:Y:S01]  /*0fb0*/  @!P1 SHF.R.U32.HI R5, RZ, 0x2, R0 ;  /* 0x00000002ff059819 */ /* 0x000fe20000011600 */
[----:B------:R-:W-:Y:S01]  /*0fc0*/  SHFL.DOWN PT, R2, R6, 0x10, R13 ;  /* 0x0a00000006027989 */ /* 0x000fe200000e000d */
[----:B-1----:R-:W-:Y:S02]  /*0fd0*/  @!P1 LEA R10, R11, R10, 0x18 ;  /* 0x0000000a0b0a9211 */ /* 0x002fe400078ec0ff */
[----:B------:R-:W-:Y:S01]  /*0fe0*/  @!P1 LOP3.LUT R5, R5, 0xf8, RZ, 0xc0, !PT ;  /* 0x000000f805059812 */ /* 0x000fe200078ec0ff */
[----:B------:R-:W0:Y:S01]  /*0ff0*/  SHFL.DOWN PT, R3, R7, 0x10, R13 ;  /* 0x0a00000007037989 */ /* 0x000e2200000e000d */
[----:B------:R-:W-:-:S03]  /*1000*/  ISETP.GT.AND P0, PT, R4, R13, PT ;  /* 0x0000000d0400720c */ /* 0x000fc60003f04270 */
[----:B------:R-:W-:Y:S01]  /*1010*/  @!P1 IMAD.IADD R5, R5, 0x1, R10 ;  /* 0x0000000105059824 */ /* 0x000fe200078e020a */
[----:B0-----:R-:W-:-:S10]  /*1020*/  DADD R2, R2, R6 ;  /* 0x0000000002027229 */ /* 0x001fd40000000006 */
[----:B------:R-:W-:Y:S02]  /*1030*/  FSEL R2, R6, R2, P0 ;  /* 0x0000000206027208 */ /* 0x000fe40000000000 */
[----:B------:R-:W-:-:S05]  /*1040*/  FSEL R3, R7, R3, P0 ;  /* 0x0000000307037208 */ /* 0x000fca0000000000 */
[----:B------:R0:W-:Y:S01]  /*1050*/  @!P1 STS.64 [R5+0x10], R2 ;  /* 0x0000100205009388 */ /* 0x0001e20000000a00 */
[----:B------:R-:W-:Y:S01]  /*1060*/  BAR.SYNC.DEFER_BLOCKING 0x0 ;  /* 0x0000000000007b1d */ /* 0x000fe20000010000 */
[----:B------:R-:W-:-:S13]  /*1070*/  ISETP.NE.AND P1, PT, R0, RZ, PT ;  /* 0x000000ff0000720c */ /* 0x000fda0003f25270 */
[----:B0-----:R-:W-:Y:S05]  /*1080*/  @P1 BRA `(.L_x_75) ;  /* 0x0000001400501947 */ /* 0x001fea0003800000 */
[----:B------:R-:W0:Y:S01]  /*1090*/  S2UR UR5, SR_CgaCtaId ;  /* 0x00000000000579c3 */ /* 0x000e220000008800 */
[----:B------:R-:W-:Y:S01]  /*10a0*/  UMOV UR4, 0x400 ;  /* 0x0000040000047882 */ /* 0x000fe20000000000 */
[----:B------:R-:W-:-:S04]  /*10b0*/  ISETP.GT.U32.AND P0, PT, R8, 0x20, PT ;  /* 0x000000200800780c */ /* 0x000fc80003f04070 */
[----:B------:R-:W-:Y:S01]  /*10c0*/  ISETP.GT.U32.AND.EX P0, PT, R9, RZ, PT, P0 ;  /* 0x000000ff0900720c */ /* 0x000fe20003f04100 */
[----:B0-----:R-:W-:-:S09]  /*10d0*/  ULEA UR4, UR5, UR4, 0x18 ;  /* 0x0000000405047291 */ /* 0x001fd2000f8ec0ff */
[----:B------:R-:W0:Y:S04]  /*10e0*/  LDS.64 R4, [UR4+0x18] ;  /* 0x00001804ff047984 */ /* 0x000e280008000a00 */
[----:B------:R-:W1:Y:S01]  /*10f0*/  LDS.128 R12, [UR4+0x20] ;  /* 0x00002004ff0c7984 */ /* 0x000e620008000c00 */
[----:B0-----:R-:W-:-:S10]  /*1100*/  DADD R4, R2, R4 ;  /* 0x0000000002047229 */ /* 0x001fd40000000004 */
[----:B------:R-:W-:Y:S02]  /*1110*/  FSEL R2, R4, R2, P0 ;  /* 0x0000000204027208 */ /* 0x000fe40000000000 */
[----:B------:R-:W-:Y:S02]  /*1120*/  FSEL R3, R5, R3, P0 ;  /* 0x0000000305037208 */ /* 0x000fe40000000000 */
[----:B------:R-:W0:Y:S01]  /*1130*/  LDS.128 R4, [UR4+0x30] ;  /* 0x00003004ff047984 */ /* 0x000e220008000c00 */
[----:B------:R-:W-:-:S03]  /*1140*/  ISETP.GT.U32.AND P0, PT, R8, 0x40, PT ;  /* 0x000000400800780c */ /* 0x000fc60003f04070 */
[----:B-1----:R-:W-:Y:S01]  /*1150*/  DADD R12, R12, R2 ;  /* 0x000000000c0c7229 */ /* 0x002fe20000000002 */
[----:B------:R-:W-:-:S09]  /*1160*/  ISETP.GT.U32.AND.EX P0, PT, R9, RZ, PT, P0 ;  /* 0x000000ff0900720c */ /* 0x000fd20003f04100 */
[----:B------:R-:W-:Y:S02]  /*1170*/  FSEL R2, R12, R2, P0 ;  /* 0x000000020c027208 */ /* 0x000fe40000000000 */
[----:B------:R-:W-:Y:S02]  /*1180*/  FSEL R3, R13, R3, P0 ;  /* 0x000000030d037208 */ /* 0x000fe40000000000 */
[----:B------:R-:W-:-:S04]  /*1190*/  ISETP.GT.U32.AND P0, PT, R8, 0x60, PT ;  /* 0x000000600800780c */ /* 0x000fc80003f04070 */
[----:B------:R-:W-:Y:S01]  /*11a0*/  DADD R14, R2, R14 ;  /* 0x00000000020e7229 */ /* 0x000fe2000000000e */
[----:B------:R-:W-:-:S09]  /*11b0*/  ISETP.GT.U32.AND.EX P0, PT, R9, RZ, PT, P0 ;  /* 0x000000ff0900720c */ /* 0x000fd20003f04100 */
[----:B------:R-:W-:Y:S02]  /*11c0*/  FSEL R2, R14, R2, P0 ;  /* 0x000000020e027208 */ /* 0x000fe40000000000 */
[----:B------:R-:W-:Y:S02]  /*11d0*/  FSEL R3, R15, R3, P0 ;  /* 0x000000030f037208 */ /* 0x000fe40000000000 */
[----:B------:R-:W1:Y:S01]  /*11e0*/  LDS.128 R12, [UR4+0x40] ;  /* 0x00004004ff0c7984 */ /* 0x000e620008000c00 */
[----:B------:R-:W-:-:S03]  /*11f0*/  ISETP.GT.U32.AND P0, PT, R8, 0x80, PT ;  /* 0x000000800800780c */ /* 0x000fc60003f04070 */
[----:B0-----:R-:W-:Y:S01]  /*1200*/  DADD R4, R4, R2 ;  /* 0x0000000004047229 */ /* 0x001fe20000000002 */
        /* <DEDUP_REMOVED lines=52> */
[----:B------:R-:W-:-:S04]  /*1550*/  ISETP.GT.U32.AND P0, PT, R8, 0x1c0, PT ;  /* 0x000001c00800780c */ /* 0x000fc80003f04070 */
        /* <DEDUP_REMOVED lines=8> */
[----:B------:R-:W-:Y:S01]  /*15e0*/  FSEL R3, R15, R3, P0 ;  /* 0x000000030f037208 */ /* 0x000fe20000000000 */
[----:B------:R-:W-:Y:S06]  /*15f0*/  BRA `(.L_x_75) ;  /* 0x0000000c00f47947 */ /* 0x000fec0003800000 */
.L_x_61:
[----:B------:R-:W0:Y:S01]  /*1600*/  S2R R0, SR_TID.X ;  /* 0x0000000000007919 */ /* 0x000e220000002100 */
[----:B------:R-:W0:Y:S02]  /*1610*/  LDC.64 R4, c[0x0][0x380] ;  /* 0x0000e000ff047b82 */ /* 0x000e240000000a00 */
[----:B0-----:R-:W-:-:S05]  /*1620*/  IMAD.WIDE.U32 R4, R0, 0x8, R4 ;  /* 0x0000000800047825 */ /* 0x001fca00078e0004 */
[----:B------:R-:W2:Y:S04]  /*1630*/  LDG.E.64 R2, desc[UR6][R4.64] ;  /* 0x0000000604027981 */ /* 0x000ea8000c1e1b00 */
[----:B------:R-:W2:Y:S04]  /*1640*/  LDG.E.64 R6, desc[UR6][R4.64+0x1000] ;  /* 0x0010000604067981 */ /* 0x000ea8000c1e1b00 */
[----:B------:R-:W3:Y:S04]  /*1650*/  LDG.E.64 R10, desc[UR6][R4.64+0x2000] ;  /* 0x00200006040a7981 */ /* 0x000ee8000c1e1b00 */
[----:B------:R-:W4:Y:S04]  /*1660*/  LDG.E.64 R12, desc[UR6][R4.64+0x3000] ;  /* 0x00300006040c7981 */ /* 0x000f28000c1e1b00 */
[----:B------:R-:W5:Y:S04]  /*1670*/  LDG.E.64 R14, desc[UR6][R4.64+0x4000] ;  /* 0x00400006040e7981 */ /* 0x000f68000c1e1b00 */
[----:B------:R-:W5:Y:S04]  /*1680*/  LDG.E.64 R16, desc[UR6][R4.64+0x5000] ;  /* 0x0050000604107981 */ /* 0x000f68000c1e1b00 */
[----:B------:R-:W5:Y:S01]  /*1690*/  LDG.E.64 R18, desc[UR6][R4.64+0x6000] ;  /* 0x0060000604127981 */ /* 0x000f62000c1e1b00 */
[----:B--2---:R-:W-:-:S08]  /*16a0*/  DADD R2, R2, R6 ;  /* 0x0000000002027229 */ /* 0x004fd00000000006 */
[----:B---3--:R-:W-:-:S08]  /*16b0*/  DADD R2, R10, R2 ;  /* 0x000000000a027229 */ /* 0x008fd00000000002 */
[----:B----4-:R-:W-:Y:S01]  /*16c0*/  DADD R2, R12, R2 ;  /* 0x000000000c027229 */ /* 0x010fe20000000002 */
[----:B------:R-:W-:-:S04]  /*16d0*/  IADD3 R12, P1, PT, R8, -0xe00, RZ ;  /* 0xfffff200080c7810 */ /* 0x000fc80007f3e0ff */
[----:B------:R-:W-:Y:S02]  /*16e0*/  ISETP.GE.U32.AND P0, PT, R12, 0xe00, PT ;  /* 0x00000e000c00780c */ /* 0x000fe40003f06070 */
[----:B------:R-:W-:Y:S01]  /*16f0*/  IADD3.X R13, PT, PT, R9, -0x1, RZ, P1, !PT ;  /* 0xffffffff090d7810 */ /* 0x000fe20000ffe4ff */
[----:B-----5:R-:W-:-:S03]  /*1700*/  DADD R2, R14, R2 ;  /* 0x000000000e027229 */ /* 0x020fc60000000002 */
[----:B------:R-:W-:-:S05]  /*1710*/  ISETP.GE.U32.AND.EX P0, PT, R13, RZ, PT, P0 ;  /* 0x000000ff0d00720c */ /* 0x000fca0003f06100 */
[----:B------:R-:W-:-:S08]  /*1720*/  DADD R2, R16, R2 ;  /* 0x0000000010027229 */ /* 0x000fd00000000002 */
[----:B------:R-:W-:Y:S01]  /*1730*/  DADD R6, R18, R2 ;  /* 0x0000000012067229 */ /* 0x000fe20000000002 */
[----:B------:R-:W-:Y:S02]  /*1740*/  IMAD.MOV.U32 R3, RZ, RZ, 0xe00 ;  /* 0x00000e00ff037424 */ /* 0x000fe400078e00ff */
[----:B------:R-:W-:Y:S01]  /*1750*/  IMAD.MOV.U32 R2, RZ, RZ, RZ ;  /* 0x000000ffff027224 */ /* 0x000fe200078e00ff */
[----:B------:R-:W-:Y:S07]  /*1760*/  @!P0 BRA `(.L_x_76) ;  /* 0x0000000000748947 */ /* 0x000fee0003800000 */
[----:B------:R-:W0:Y:S01]  /*1770*/  LDC.64 R8, c[0x0][0x390] ;  /* 0x0000e400ff087b82 */ /* 0x000e220000000a00 */
[----:B------:R-:W-:Y:S02]  /*1780*/  IMAD.MOV.U32 R3, RZ, RZ, 0xe00 ;  /* 0x00000e00ff037424 */ /* 0x000fe400078e00ff */
[----:B------:R-:W-:-:S07]  /*1790*/  IMAD.MOV.U32 R2, RZ, RZ, RZ ;  /* 0x000000ffff027224 */ /* 0x000fce00078e00ff */
.L_x_78:
[----:B------:R-:W-:-:S04]  /*17a0*/  LEA R16, P0, R3, R4, 0x3 ;  /* 0x0000000403107211 */ /* 0x000fc800078018ff */
[----:B------:R-:W-:-:S05]  /*17b0*/  LEA.HI.X R17, R3, R5, R2, 0x3, P0 ;  /* 0x0000000503117211 */ /* 0x000fca00000f1c02 */
[----:B------:R-:W2:Y:S04]  /*17c0*/  LDG.E.64 R18, desc[UR6][R16.64] ;  /* 0x0000000610127981 */ /* 0x000ea8000c1e1b00 */
[----:B------:R-:W3:Y:S04]  /*17d0*/  LDG.E.64 R20, desc[UR6][R16.64+0x1000] ;  /* 0x0010000610147981 */ /* 0x000ee8000c1e1b00 */
[----:B------:R-:W4:Y:S04]  /*17e0*/  LDG.E.64 R22, desc[UR6][R16.64+0x2000] ;  /* 0x0020000610167981 */ /* 0x000f28000c1e1b00 */
[----:B------:R-:W5:Y:S04]  /*17f0*/  LDG.E.64 R24, desc[UR6][R16.64+0x3000] ;  /* 0x0030000610187981 */ /* 0x000f68000c1e1b00 */
[----:B------:R-:W5:Y:S04]  /*1800*/  LDG.E.64 R26, desc[UR6][R16.64+0x4000] ;  /* 0x00400006101a7981 */ /* 0x000f68000c1e1b00 */
[----:B------:R-:W5:Y:S04]  /*1810*/  LDG.E.64 R10, desc[UR6][R16.64+0x5000] ;  /* 0x00500006100a7981 */ /* 0x000f68000c1e1b00 */
[----:B------:R-:W5:Y:S01]  /*1820*/  LDG.E.64 R14, desc[UR6][R16.64+0x6000] ;  /* 0x00600006100e7981 */ /* 0x000f62000c1e1b00 */
[----:B--2---:R-:W-:Y:S01]  /*1830*/  DADD R18, R18, R6 ;  /* 0x0000000012127229 */ /* 0x004fe20000000006 */
[----:B0-----:R-:W-:-:S04]  /*1840*/  IADD3 R6, P1, PT, -R3, R8, RZ ;  /* 0x0000000803067210 */ /* 0x001fc80007f3e1ff */
[----:B------:R-:W-:Y:S01]  /*1850*/  ISETP.GE.U32.AND P0, PT, R6, 0xe00, PT ;  /* 0x00000e000600780c */ /* 0x000fe20003f06070 */
[----:B------:R-:W-:Y:S02]  /*1860*/  IMAD.X R6, R9, 0x1, ~R2, P1 ;  /* 0x0000000109067824 */ /* 0x000fe400008e0e02 */
[----:B---3--:R-:W-:-:S03]  /*1870*/  DADD R18, R20, R18 ;  /* 0x0000000014127229 */ /* 0x008fc60000000012 */
[----:B------:R-:W-:-:S05]  /*1880*/  ISETP.GE.U32.AND.EX P0, PT, R6, RZ, PT, P0 ;  /* 0x000000ff0600720c */ /* 0x000fca0003f06100 */
[----:B----4-:R-:W-:-:S08]  /*1890*/  DADD R18, R22, R18 ;  /* 0x0000000016127229 */ /* 0x010fd00000000012 */
[----:B-----5:R-:W-:-:S08]  /*18a0*/  DADD R18, R24, R18 ;  /* 0x0000000018127229 */ /* 0x020fd00000000012 */
[----:B------:R-:W-:-:S08]  /*18b0*/  DADD R18, R26, R18 ;  /* 0x000000001a127229 */ /* 0x000fd00000000012 */
[----:B------:R-:W-:-:S08]  /*18c0*/  DADD R10, R10, R18 ;  /* 0x000000000a0a7229 */ /* 0x000fd00000000012 */
[----:B------:R-:W-:Y:S01]  /*18d0*/  DADD R6, R14, R10 ;  /* 0x000000000e067229 */ /* 0x000fe2000000000a */
[----:B------:R-:W-:Y:S10]  /*18e0*/  @!P0 BRA `(.L_x_77) ;  /* 0x0000000800208947 */ /* 0x000ff40003800000 */
[----:B------:R-:W-:-:S05]  /*18f0*/  IADD3 R3, P0, PT, R3, 0xe00, RZ ;  /* 0x00000e0003037810 */ /* 0x000fca0007f1e0ff */
[----:B------:R-:W-:Y:S01]  /*1900*/  IMAD.X R2, RZ, RZ, R2, P0 ;  /* 0x000000ffff027224 */ /* 0x000fe200000e0602 */
[----:B------:R-:W-:-:S04]  /*1910*/  ISETP.GT.U32.AND P0, PT, R3, R12, PT ;  /* 0x0000000c0300720c */ /* 0x000fc80003f04070 */
[----:B------:R-:W-:-:S13]  /*1920*/  ISETP.GT.U32.AND.EX P0, PT, R2, R13, PT, P0 ;  /* 0x0000000d0200720c */ /* 0x000fda0003f04100 */
[----:B------:R-:W-:Y:S05]  /*1930*/  @!P0 BRA `(.L_x_78) ;  /* 0xfffffffc00988947 */ /* 0x000fea000383ffff */
.L_x_76:
[----:B------:R-:W-:Y:S01]  /*1940*/  IMAD.IADD R5, R8, 0x1, -R3 ;  /* 0x0000000108057824 */ /* 0x000fe200078e0a03 */
[----:B------:R-:W-:Y:S01]  /*1950*/  ISETP.GE.U32.AND P1, PT, R3, R8, PT ;  /* 0x000000080300720c */ /* 0x000fe20003f26070 */
[----:B------:R-:W-:Y:S03]  /*1960*/  BSSY.RECONVERGENT B1, `(.L_x_77) ;  /* 0x0000080000017945 */ /* 0x000fe60003800200 */
[----:B------:R-:W-:-:S04]  /*1970*/  ISETP.GE.AND P0, PT, R0, R5, PT ;  /* 0x000000050000720c */ /* 0x000fc80003f06270 */
[----:B------:R-:W-:-:S13]  /*1980*/  ISETP.GE.U32.OR.EX P0, PT, R2, R9, P0, P1 ;  /* 0x000000090200720c */ /* 0x000fda0000706510 */
[----:B------:R-:W-:Y:S05]  /*1990*/  @P0 BRA `(.L_x_79) ;  /* 0x0000000400f00947 */ /* 0x000fea0003800000 */
[----:B------:R-:W-:Y:S01]  /*19a0*/  LOP3.LUT R4, RZ, R0, RZ, 0x33, !PT ;  /* 0x00000000ff047212 */ /* 0x000fe200078e33ff */
[----:B------:R-:W-:Y:S01]  /*19b0*/  BSSY.RECONVERGENT B2, `(.L_x_80) ;  /* 0x0000038000027945 */ /* 0x000fe20003800200 */
[----:B------:R-:W-:Y:S02]  /*19c0*/  IMAD.MOV.U32 R42, RZ, RZ, R0 ;  /* 0x000000ffff2a7224 */ /* 0x000fe400078e0000 */
[----:B------:R-:W-:-:S04]  /*19d0*/  IADD3 R8, PT, PT, -R3, R8, R4 ;  /* 0x0000000803087210 */ /* 0x000fc80007ffe104 */
[C---:B------:R-:W-:Y:S02]  /*19e0*/  ISETP.GE.U32.AND P1, PT, R8.reuse, 0x1e00, PT ;  /* 0x00001e000800780c */ /* 0x040fe40003f26070 */
[----:B------:R-:W-:-:S04]  /*19f0*/  LEA.HI R4, R8, 0x1, RZ, 0x17 ;  /* 0x0000000108047811 */ /* 0x000fc800078fb8ff */
[----:B------:R-:W-:-:S04]  /*1a00*/  LOP3.LUT R5, R4, 0xf, RZ, 0xc0, !PT ;  /* 0x0000000f04057812 */ /* 0x000fc800078ec0ff */
[----:B------:R-:W-:-:S03]  /*1a10*/  ISETP.NE.AND P0, PT, R5, RZ, PT ;  /* 0x000000ff0500720c */ /* 0x000fc60003f05270 */
[----:B------:R-:W-:Y:S10]  /*1a20*/  @!P1 BRA `(.L_x_81) ;  /* 0x0000000000c09947 */ /* 0x000ff40003800000 */
[----:B------:R-:W0:Y:S01]  /*1a30*/  LDCU.64 UR4, c[0x0][0x380] ;  /* 0x00007000ff0477ac */ /* 0x000e220008000a00 */
[----:B------:R-:W-:Y:S01]  /*1a40*/  IADD3 R9, P2, PT, R0, R3, RZ ;  /* 0x0000000300097210 */ /* 0x000fe20007f5e0ff */
[----:B------:R-:W-:Y:S01]  /*1a50*/  IMAD.MOV.U32 R42, RZ, RZ, R0 ;  /* 0x000000ffff2a7224 */ /* 0x000fe200078e0000 */
[----:B------:R-:W-:-:S03]  /*1a60*/  LOP3.LUT R43, R4, 0xfffff0, RZ, 0xc0, !PT ;  /* 0x00fffff0042b7812 */ /* 0x000fc600078ec0ff */
[----:B------:R-:W-:Y:S02]  /*1a70*/  IMAD.X R10, RZ, RZ, R2, P2 ;  /* 0x000000ffff0a7224 */ /* 0x000fe400010e0602 */
[----:B------:R-:W-:Y:S01]  /*1a80*/  IMAD.MOV R43, RZ, RZ, -R43 ;  /* 0x000000ffff2b7224 */ /* 0x000fe200078e0a2b */
[----:B0-----:R-:W-:-:S04]  /*1a90*/  LEA R8, P1, R9, UR4, 0x3 ;  /* 0x0000000409087c11 */ /* 0x001fc8000f8218ff */
[----:B------:R-:W-:Y:S02]  /*1aa0*/  IADD3 R8, P2, PT, R8, 0x8000, RZ ;  /* 0x0000800008087810 */ /* 0x000fe40007f5e0ff */
[----:B------:R-:W-:-:S05]  /*1ab0*/  LEA.HI.X R9, R9, UR5, R10, 0x3, P1 ;  /* 0x0000000509097c11 */ /* 0x000fca00088f1c0a */
[----:B------:R-:W-:-:S07]  /*1ac0*/  IMAD.X R9, RZ, RZ, R9, P2 ;  /* 0x000000ffff097224 */ /* 0x000fce00010e0609 */
.L_x_82:
[----:B------:R-:W2:Y:S04]  /*1ad0*/  LDG.E.64 R10, desc[UR6][R8.64+-0x8000] ;  /* 0xff800006080a7981 */ /* 0x000ea8000c1e1b00 */
[----:B------:R-:W3:Y:S04]  /*1ae0*/  LDG.E.64 R12, desc[UR6][R8.64+-0x7000] ;  /* 0xff900006080c7981 */ /* 0x000ee8000c1e1b00 */
[----:B------:R-:W4:Y:S04]  /*1af0*/  LDG.E.64 R14, desc[UR6][R8.64+-0x6000] ;  /* 0xffa00006080e7981 */ /* 0x000f28000c1e1b00 */
[----:B------:R-:W5:Y:S04]  /*1b00*/  LDG.E.64 R16, desc[UR6][R8.64+-0x5000] ;  /* 0xffb0000608107981 */ /* 0x000f68000c1e1b00 */
        /* <DEDUP_REMOVED lines=11> */
[----:B------:R0:W5:Y:S01]  /*1bc0*/  LDG.E.64 R40, desc[UR6][R8.64+0x7000] ;  /* 0x0070000608287981 */ /* 0x000162000c1e1b00 */
[----:B------:R-:W-:-:S02]  /*1bd0*/  VIADD R43, R43, 0x10 ;  /* 0x000000102b2b7836 */ /* 0x000fc40000000000 */
        /* <DEDUP_REMOVED lines=21> */
.L_x_81:
[----:B------:R-:W-:Y:S05]  /*1d30*/  BSYNC.RECONVERGENT B2 ;  /* 0x0000000000027941 */ /* 0x000fea0003800200 */
.L_x_80:
[----:B------:R-:W-:Y:S05]  /*1d40*/  @!P0 BRA `(.L_x_79) ;  /* 0x0000000400048947 */ /* 0x000fea0003800000 */
[----:B------:R-:W-:Y:S01]  /*1d50*/  ISETP.GE.U32.AND P1, PT, R5, 0x8, PT ;  /* 0x000000080500780c */ /* 0x000fe20003f26070 */
[----:B------:R-:W-:Y:S01]  /*1d60*/  BSSY.RECONVERGENT B2, `(.L_x_83) ;  /* 0x000001a000027945 */ /* 0x000fe20003800200 */
[----:B------:R-:W-:-:S04]  /*1d70*/  LOP3.LUT R26, R4, 0x7, RZ, 0xc0, !PT ;  /* 0x00000007041a7812 */ /* 0x000fc800078ec0ff */
[----:B------:R-:W-:-:S07]  /*1d80*/  ISETP.NE.AND P0, PT, R26, RZ, PT ;  /* 0x000000ff1a00720c */ /* 0x000fce0003f05270 */
[----:B------:R-:W-:Y:S06]  /*1d90*/  @!P1 BRA `(.L_x_84) ;  /* 0x0000000000589947 */ /* 0x000fec0003800000 */
[----:B------:R-:W0:Y:S01]  /*1da0*/  LDCU.64 UR4, c[0x0][0x380] ;  /* 0x00007000ff0477ac */ /* 0x000e220008000a00 */
[----:B------:R-:W-:-:S05]  /*1db0*/  IADD3 R5, P1, PT, R42, R3, RZ ;  /* 0x000000032a057210 */ /* 0x000fca0007f3e0ff */
[----:B------:R-:W-:Y:S01]  /*1dc0*/  IMAD.X R10, RZ, RZ, R2, P1 ;  /* 0x000000ffff0a7224 */ /* 0x000fe200008e0602 */
[----:B0-----:R-:W-:-:S04]  /*1dd0*/  LEA R8, P1, R5, UR4, 0x3 ;  /* 0x0000000405087c11 */ /* 0x001fc8000f8218ff */
        /* <DEDUP_REMOVED lines=18> */
.L_x_84:
[----:B------:R-:W-:Y:S05]  /*1f00*/  BSYNC.RECONVERGENT B2 ;  /* 0x0000000000027941 */ /* 0x000fea0003800200 */
.L_x_83:
        /* <DEDUP_REMOVED lines=20> */
.L_x_86:
[----:B------:R-:W-:Y:S05]  /*2050*/  BSYNC.RECONVERGENT B2 ;  /* 0x0000000000027941 */ /* 0x000fea0003800200 */
.L_x_85:
[----:B------:R-:W-:Y:S05]  /*2060*/  @!P0 BRA `(.L_x_79) ;  /* 0x00000000003c8947 */ /* 0x000fea0003800000 */
[----:B------:R-:W0:Y:S01]  /*2070*/  LDCU.64 UR4, c[0x0][0x380] ;  /* 0x00007000ff0477ac */ /* 0x000e220008000a00 */
[----:B------:R-:W-:Y:S01]  /*2080*/  IADD3 R3, P0, PT, R42, R3, RZ ;  /* 0x000000032a037210 */ /* 0x000fe20007f1e0ff */
[----:B------:R-:W-:-:S04]  /*2090*/  IMAD.MOV R4, RZ, RZ, -R16 ;  /* 0x000000ffff047224 */ /* 0x000fc800078e0a10 */
[----:B------:R-:W-:Y:S01]  /*20a0*/  IMAD.X R2, RZ, RZ, R2, P0 ;  /* 0x000000ffff027224 */ /* 0x000fe200000e0602 */
[----:B0-----:R-:W-:-:S04]  /*20b0*/  LEA R5, P1, R3, UR4, 0x3 ;  /* 0x0000000403057c11 */ /* 0x001fc8000f8218ff */
[----:B------:R-:W-:-:S09]  /*20c0*/  LEA.HI.X R8, R3, UR5, R2, 0x3, P1 ;  /* 0x0000000503087c11 */ /* 0x000fd200088f1c02 */
.L_x_87:
        /* <DEDUP_REMOVED lines=9> */
.L_x_79:
[----:B------:R-:W-:Y:S05]  /*2160*/  BSYNC.RECONVERGENT B1 ;  /* 0x0000000000017941 */ /* 0x000fea0003800200 */
.L_x_77:
        /* <DEDUP_REMOVED lines=40> */
[----:B------:R-:W-:-:S03]  /*23f0*/  FSEL R5, R5, R3, P0 ;  /* 0x0000000305057208 */ /* 0x000fc60000000000 */
[----:B0-----:R-:W-:Y:S02]  /*2400*/  IMAD.MOV.U32 R2, RZ, RZ, R0 ;  /* 0x000000ffff027224 */ /* 0x001fe400078e0000 */
[----:B------:R-:W-:-:S04]  /*2410*/  IMAD.MOV.U32 R3, RZ, RZ, R5 ;  /* 0x000000ffff037224 */ /* 0x000fc800078e0005 */
[----:B------:R-:W-:Y:S05]  /*2420*/  @P1 BRA `(.L_x_75) ;  /* 0x0000000000681947 */ /* 0x000fea0003800000 */
        /* <DEDUP_REMOVED lines=26> */
.L_x_75:
[----:B------:R-:W-:Y:S05]  /*25d0*/  BSYNC.RECONVERGENT B0 ;  /* 0x0000000000007941 */ /* 0x000fea0003800200 */
.L_x_60:
[----:B------:R-:W-:Y:S05]  /*25e0*/  @P1 EXIT ;  /* 0x000000000000194d */ /* 0x000fea0003800000 */
[----:B------:R-:W0:Y:S01]  /*25f0*/  LDCU.64 UR4, c[0x0][0x3a0] ;  /* 0x00007400ff0477ac */ /* 0x000e220008000a00 */
[----:B------:R-:W1:Y:S01]  /*2600*/  LDC.64 R4, c[0x0][0x388] ;  /* 0x0000e200ff047b82 */ /* 0x000e620000000a00 */
[----:B0-----:R-:W-:-:S07]  /*2610*/  DADD R2, R2, UR4 ;  /* 0x0000000402027e29 */ /* 0x001fce0008000000 */
[----:B-1----:R-:W-:Y:S01]  /*2620*/  STG.E.64 desc[UR6][R4.64], R2 ;  /* 0x0000000204007986 */ /* 0x002fe2000c101b06 */
[----:B------:R-:W-:Y:S05]  /*2630*/  EXIT ;  /* 0x000000000000794d */ /* 0x000fea0003800000 */
.L_x_88:
        /* <DEDUP_REMOVED lines=12> */
.L_x_186:


//--------------------- .text._ZN3cub18CUB_300001_SM_10006detail6reduce28DeviceReduceSingleTileKernelINS2_10policy_hubIdjN4cuda3std3__44plusIdEEE10Policy1000EPdSC_iS9_ddNS7_10__identityEEEvT0_T1_T2_T3_T4_T6_ --------------------------
	.section	.text._ZN3cub18CUB_300001_SM_10006detail6reduce28DeviceReduceSingleTileKernelINS2_10policy_hubIdjN4cuda3std3__44plusIdEEE10Policy1000EPdSC_iS9_ddNS7_10__identityEEEvT0_T1_T2_T3_T4_T6_,"ax",@progbits
	.align	128
        .global         _ZN3cub18CUB_300001_SM_10006detail6reduce28DeviceReduceSingleTileKernelINS2_10policy_hubIdjN4cuda3std3__44plusIdEEE10Policy1000EPdSC_iS9_ddNS7_10__identityEEEvT0_T1_T2_T3_T4_T6_
        .type           _ZN3cub18CUB_300001_SM_10006detail6reduce28DeviceReduceSingleTileKernelINS2_10policy_hubIdjN4cuda3std3__44plusIdEEE10Policy1000EPdSC_iS9_ddNS7_10__identityEEEvT0_T1_T2_T3_T4_T6_,@function
        .size           _ZN3cub18CUB_300001_SM_10006detail6reduce28DeviceReduceSingleTileKernelINS2_10policy_hubIdjN4cuda3std3__44plusIdEEE10Policy1000EPdSC_iS9_ddNS7_10__identityEEEvT0_T1_T2_T3_T4_T6_,(.L_x_187 - _ZN3cub18CUB_300001_SM_10006detail6reduce28DeviceReduceSingleTileKernelINS2_10policy_hubIdjN4cuda3std3__44plusIdEEE10Policy1000EPdSC_iS9_ddNS7_10__identityEEEvT0_T1_T2_T3_T4_T6_)
        .other          _ZN3cub18CUB_300001_SM_10006detail6reduce28DeviceReduceSingleTileKernelINS2_10policy_hubIdjN4cuda3std3__44plusIdEEE10Policy1000EPdSC_iS9_ddNS7_10__identityEEEvT0_T1_T2_T3_T4_T6_,@"STO_CUDA_ENTRY STV_DEFAULT"
_ZN3cub18CUB_300001_SM_10006detail6reduce28DeviceReduceSingleTileKernelINS2_10policy_hubIdjN4cuda3std3__44plusIdEEE10Policy1000EPdSC_iS9_ddNS7_10__identityEEEvT0_T1_T2_T3_T4_T6_:
.text._ZN3cub18CUB_300001_SM_10006detail6reduce28DeviceReduceSingleTileKernelINS2_10policy_hubIdjN4cuda3std3__44plusIdEEE10Policy1000EPdSC_iS9_ddNS7_10__identityEEEvT0_T1_T2_T3_T4_T6_:
        /* <DEDUP_REMOVED lines=13> */
.L_x_89:
        /* <DEDUP_REMOVED lines=13> */
.L_x_93:
[----:B------:R-:W-:Y:S05]  /*01a0*/  BSYNC.RECONVERGENT B1 ;  /* 0x0000000000017941 */ /* 0x000fea0003800200 */
.L_x_92:
[----:B------:R-:W-:Y:S01]  /*01b0*/  ISETP.GE.AND P0, PT, R5, R4, PT ;  /* 0x000000040500720c */ /* 0x000fe20003f06270 */
[----:B------:R-:W-:-:S12]  /*01c0*/  BSSY.RECONVERGENT B1, `(.L_x_94) ;  /* 0x0000078000017945 */ /* 0x000fd80003800200 */
[----:B------:R-:W-:Y:S05]  /*01d0*/  @P0 BRA `(.L_x_95) ;  /* 0x0000000400d80947 */ /* 0x000fea0003800000 */
[----:B------:R-:W-:Y:S01]  /*01e0*/  LOP3.LUT R9, RZ, R5, RZ, 0x33, !PT ;  /* 0x00000005ff097212 */ /* 0x000fe200078e33ff */
[----:B------:R-:W-:Y:S04]  /*01f0*/  BSSY.RECONVERGENT B2, `(.L_x_96) ;  /* 0x0000019000027945 */ /* 0x000fe80003800200 */
[----:B------:R-:W-:-:S04]  /*0200*/  IMAD.IADD R9, R9, 0x1, R4 ;  /* 0x0000000109097824 */ /* 0x000fc800078e0204 */
[C---:B------:R-:W-:Y:S01]  /*0210*/  IMAD.HI.U32 R0, R9.reuse, -0x33333333, RZ ;  /* 0xcccccccd09007827 */ /* 0x040fe200078e00ff */
[----:B------:R-:W-:-:S04]  /*0220*/  ISETP.GE.U32.AND P0, PT, R9, 0x780, PT ;  /* 0x000007800900780c */ /* 0x000fc80003f06070 */
[----:B------:R-:W-:-:S04]  /*0230*/  SHF.R.U32.HI R0, RZ, 0x9, R0 ;  /* 0x00000009ff007819 */ /* 0x000fc80000011600 */
[----:B------:R-:W-:-:S04]  /*0240*/  LOP3.LUT R2, R0, 0x3, RZ, 0xc0, !PT ;  /* 0x0000000300027812 */ /* 0x000fc800078ec0ff */
[----:B------:R-:W-:-:S13]  /*0250*/  ISETP.NE.AND P1, PT, R2, 0x3, PT ;  /* 0x000000030200780c */ /* 0x000fda0003f25270 */
[----:B------:R-:W-:Y:S05]  /*0260*/  @!P1 BRA `(.L_x_97) ;  /* 0x0000000000449947 */ /* 0x000fea0003800000 */
[----:B------:R-:W0:Y:S01]  /*0270*/  LDC.64 R8, c[0x0][0x380] ;  /* 0x0000e000ff087b82 */ /* 0x000e220000000a00 */
[----:B------:R-:W-:-:S05]  /*0280*/  VIADD R0, R0, 0x1 ;  /* 0x0000000100007836 */ /* 0x000fca0000000000 */
[----:B------:R-:W-:-:S05]  /*0290*/  LOP3.LUT R0, R0, 0x3, RZ, 0xc0, !PT ;  /* 0x0000000300007812 */ /* 0x000fca00078ec0ff */
[----:B------:R-:W-:Y:S02]  /*02a0*/  IMAD.MOV R0, RZ, RZ, -R0 ;  /* 0x000000ffff007224 */ /* 0x000fe400078e0a00 */
[----:B0-----:R-:W-:-:S04]  /*02b0*/  IMAD.WIDE.U32 R8, R5, 0x8, R8 ;  /* 0x0000000805087825 */ /* 0x001fc800078e0008 */
[----:B------:R-:W-:Y:S02]  /*02c0*/  IMAD.MOV.U32 R2, RZ, RZ, R8 ;  /* 0x000000ffff027224 */ /* 0x000fe400078e0008 */
[----:B------:R-:W-:-:S07]  /*02d0*/  IMAD.MOV.U32 R11, RZ, RZ, R9 ;  /* 0x000000ffff0b7224 */ /* 0x000fce00078e0009 */
.L_x_98:
        /* <DEDUP_REMOVED lines=10> */
.L_x_97:
[----:B------:R-:W-:Y:S05]  /*0380*/  BSYNC.RECONVERGENT B2 ;  /* 0x0000000000027941 */ /* 0x000fea0003800200 */
.L_x_96:
        /* <DEDUP_REMOVED lines=8> */
.L_x_101:
        /* <DEDUP_REMOVED lines=43> */
.L_x_100:
[----:B------:R-:W-:Y:S05]  /*06c0*/  BSYNC.RECONVERGENT B2 ;  /* 0x0000000000027941 */ /* 0x000fea0003800200 */
.L_x_99:
        /* <DEDUP_REMOVED lines=26> */
.L_x_103:
[----:B------:R-:W-:Y:S05]  /*0870*/  BSYNC.RECONVERGENT B2 ;  /* 0x0000000000027941 */ /* 0x000fea0003800200 */
.L_x_102:
        /* <DEDUP_REMOVED lines=12> */
.L_x_95:
[----:B------:R-:W-:Y:S05]  /*0940*/  BSYNC.RECONVERGENT B1 ;  /* 0x0000000000017941 */ /* 0x000fea0003800200 */
.L_x_94:
        /* <DEDUP_REMOVED lines=47> */
[----:B------:R-:W0:Y:S04]  /*0c40*/  LDS.128 R8, [UR4+0x20] ;  /* 0x00002004ff087984 */ /* 0x000e280008000c00 */
[----:B------:R-:W1:Y:S04]  /*0c50*/  LDS.128 R16, [UR4+0x30] ;  /* 0x00003004ff107984 */ /* 0x000e680008000c00 */
[----:B--2---:R-:W2:Y:S01]  /*0c60*/  LDS.128 R4, [UR4+0x40] ;  /* 0x00004004ff047984 */ /* 0x004ea20008000c00 */
[----:B0-----:R-:W-:-:S03]  /*0c70*/  DADD R8, R12, R8 ;  /* 0x000000000c087229 */ /* 0x001fc60000000008 */
[----:B------:R-:W-:Y:S05]  /*0c80*/  LDS.128 R12, [UR4+0x60] ;  /* 0x00006004ff0c7984 */ /* 0x000fea0008000c00 */
[----:B------:R-:W-:Y:S02]  /*0c90*/  DADD R2, R8, R10 ;  /* 0x0000000008027229 */ /* 0x000fe4000000000a */
[----:B------:R-:W0:Y:S06]  /*0ca0*/  LDS.128 R8, [UR4+0x50] ;  /* 0x00005004ff087984 */ /* 0x000e2c0008000c00 */
[----:B-1----:R-:W-:-:S08]  /*0cb0*/  DADD R2, R2, R16 ;  /* 0x0000000002027229 */ /* 0x002fd00000000010 */
[----:B------:R-:W-:-:S08]  /*0cc0*/  DADD R2, R2, R18 ;  /* 0x0000000002027229 */ /* 0x000fd00000000012 */
[----:B--2---:R-:W-:-:S08]  /*0cd0*/  DADD R2, R2, R4 ;  /* 0x0000000002027229 */ /* 0x004fd00000000004 */
[----:B------:R-:W-:Y:S01]  /*0ce0*/  DADD R2, R2, R6 ;  /* 0x0000000002027229 */ /* 0x000fe20000000006 */
[----:B------:R-:W1:Y:S07]  /*0cf0*/  LDS.128 R4, [UR4+0x70] ;  /* 0x00007004ff047984 */ /* 0x000e6e0008000c00 */
[----:B0-----:R-:W-:-:S08]  /*0d00*/  DADD R2, R2, R8 ;  /* 0x0000000002027229 */ /* 0x001fd00000000008 */
[----:B------:R-:W-:Y:S01]  /*0d10*/  DADD R2, R2, R10 ;  /* 0x0000000002027229 */ /* 0x000fe2000000000a */
[----:B------:R-:W0:Y:S07]  /*0d20*/  LDS.128 R8, [UR4+0x80] ;  /* 0x00008004ff087984 */ /* 0x000e2e0008000c00 */
[----:B------:R-:W-:-:S08]  /*0d30*/  DADD R2, R2, R12 ;  /* 0x0000000002027229 */ /* 0x000fd0000000000c */
[----:B------:R-:W-:Y:S01]  /*0d40*/  DADD R2, R2, R14 ;  /* 0x0000000002027229 */ /* 0x000fe2000000000e */
[----:B------:R-:W2:Y:S07]  /*0d50*/  LDS.128 R12, [UR4+0x90] ;  /* 0x00009004ff0c7984 */ /* 0x000eae0008000c00 */
[----:B-1----:R-:W-:-:S08]  /*0d60*/  DADD R2, R2, R4 ;  /* 0x0000000002027229 */ /* 0x002fd00000000004 */
[----:B------:R-:W-:Y:S01]  /*0d70*/  DADD R2, R2, R6 ;  /* 0x0000000002027229 */ /* 0x000fe20000000006 */
[----:B------:R-:W1:Y:S07]  /*0d80*/  LDS.128 R4, [UR4+0xa0] ;  /* 0x0000a004ff047984 */ /* 0x000e6e0008000c00 */
[----:B0-----:R-:W-:Y:S01]  /*0d90*/  DADD R2, R2, R8 ;  /* 0x0000000002027229 */ /* 0x001fe20000000008 */
[----:B------:R-:W0:Y:S07]  /*0da0*/  LDS.64 R8, [UR4+0xb0] ;  /* 0x0000b004ff087984 */ /* 0x000e2e0008000a00 */
[----:B------:R-:W-:-:S08]  /*0db0*/  DADD R2, R2, R10 ;  /* 0x0000000002027229 */ /* 0x000fd0000000000a */
[----:B--2---:R-:W-:-:S08]  /*0dc0*/  DADD R2, R2, R12 ;  /* 0x0000000002027229 */ /* 0x004fd0000000000c */
[----:B------:R-:W-:-:S08]  /*0dd0*/  DADD R2, R2, R14 ;  /* 0x0000000002027229 */ /* 0x000fd0000000000e */
[----:B-1----:R-:W-:-:S08]  /*0de0*/  DADD R2, R2, R4 ;  /* 0x0000000002027229 */ /* 0x002fd00000000004 */
[----:B------:R-:W-:-:S08]  /*0df0*/  DADD R2, R2, R6 ;  /* 0x0000000002027229 */ /* 0x000fd00000000006 */
[----:B0-----:R-:W-:Y:S01]  /*0e00*/  DADD R12, R2, R8 ;  /* 0x00000000020c7229 */ /* 0x001fe20000000008 */
[----:B------:R-:W-:Y:S10]  /*0e10*/  BRA `(.L_x_105) ;  /* 0x0000001800487947 */ /* 0x000ff40003800000 */
.L_x_104:
        /* <DEDUP_REMOVED lines=32> */
[----:B------:R-:W-:Y:S01]  /*1020*/  VIADD R0, R2, 0x10 ;  /* 0x0000001002007836 */ /* 0x000fe20000000000 */
[----:B------:R-:W-:Y:S02]  /*1030*/  @!P1 SHF.R.U32.HI R2, RZ, 0x2, R3 ;  /* 0x00000002ff029819 */ /* 0x000fe40000011603 */
[----:B------:R-:W1:Y:S02]  /*1040*/  SHFL.DOWN PT, R7, R11, 0x8, R5 ;  /* 0x090000000b077989 */ /* 0x000e6400000e0005 */
[----:B------:R-:W-:Y:S01]  /*1050*/  @!P1 LOP3.LUT R2, R2, 0xf8, RZ, 0xc0, !PT ;  /* 0x000000f802029812 */ /* 0x000fe200078ec0ff */
[----:B-1----:R-:W-:-:S10]  /*1060*/  DADD R6, R6, R10 ;  /* 0x0000000006067229 */ /* 0x002fd4000000000a */
[----:B------:R-:W-:Y:S02]  /*1070*/  FSEL R8, R10, R6, P0 ;  /* 0x000000060a087208 */ /* 0x000fe40000000000 */
[----:B------:R-:W-:Y:S02]  /*1080*/  FSEL R9, R11, R7, P0 ;  /* 0x000000070b097208 */ /* 0x000fe40000000000 */
[----:B------:R-:W-:Y:S01]  /*1090*/  @!P1 MOV R10, 0x400 ;  /* 0x00000400000a9802 */ /* 0x000fe20000000f00 */
[----:B------:R-:W-:Y:S01]  /*10a0*/  SHFL.DOWN PT, R6, R8, 0x10, R5 ;  /* 0x0a00000008067989 */ /* 0x000fe200000e0005 */
[----:B------:R-:W-:Y:S02]  /*10b0*/  ISETP.GT.AND P0, PT, R0, R5, PT ;  /* 0x000000050000720c */ /* 0x000fe40003f04270 */
[----:B0-----:R-:W-:Y:S01]  /*10c0*/  @!P1 LEA R11, R13, R10, 0x18 ;  /* 0x0000000a0d0b9211 */ /* 0x001fe200078ec0ff */
        /* <DEDUP_REMOVED lines=13> */
[----:B------:R-:W0:Y:S04]  /*11a0*/  LDS.128 R16, [UR4+0x20] ;  /* 0x00002004ff107984 */ /* 0x000e280008000c00 */
[----:B-1----:R-:W1:Y:S01]  /*11b0*/  LDS.128 R8, [UR4+0x30] ;  /* 0x00003004ff087984 */ /* 0x002e620008000c00 */
[----:B0-----:R-:W-:-:S10]  /*11c0*/  DADD R16, R12, R16 ;  /* 0x000000000c107229 */ /* 0x001fd40000000010 */
[----:B------:R-:W-:Y:S02]  /*11d0*/  FSEL R2, R16, R12, P1 ;  /* 0x0000000c10027208 */ /* 0x000fe40000800000 */
[----:B------:R-:W-:Y:S02]  /*11e0*/  FSEL R3, R17, R13, P1 ;  /* 0x0000000d11037208 */ /* 0x000fe40000800000 */
[----:B------:R-:W-:Y:S01]  /*11f0*/  ISETP.GT.AND P1, PT, R4, 0x40, PT ;  /* 0x000000400400780c */ /* 0x000fe20003f24270 */
[----:B------:R-:W0:Y:S03]  /*1200*/  LDS.128 R12, [UR4+0x40] ;  /* 0x00004004ff0c7984 */ /* 0x000e260008000c00 */
        /* <DEDUP_REMOVED lines=65> */
[----:B------:R-:W1:Y:S01]  /*1620*/  LDS.64 R2, [UR4+0xb0] ;  /* 0x0000b004ff027984 */ /* 0x000e620008000a00 */
        /* <DEDUP_REMOVED lines=11> */
[----:B------:R-:W-:Y:S01]  /*16e0*/  FSEL R13, R3, R7, P1 ;  /* 0x00000007030d7208 */ /* 0x000fe20000800000 */
[----:B------:R-:W-:Y:S06]  /*16f0*/  BRA `(.L_x_105) ;  /* 0x0000001000107947 */ /* 0x000fec0003800000 */
.L_x_91:
[----:B------:R-:W0:Y:S01]  /*1700*/  S2R R0, SR_TID.X ;  /* 0x0000000000007919 */ /* 0x000e220000002100 */
[----:B------:R-:W0:Y:S02]  /*1710*/  LDC.64 R6, c[0x0][0x380] ;  /* 0x0000e000ff067b82 */ /* 0x000e240000000a00 */
[----:B0-----:R-:W-:-:S05]  /*1720*/  IMAD.WIDE.U32 R6, R0, 0x8, R6 ;  /* 0x0000000800067825 */ /* 0x001fca00078e0006 */
[----:B------:R-:W2:Y:S04]  /*1730*/  LDG.E.64.CONSTANT R20, desc[UR6][R6.64] ;  /* 0x0000000606147981 */ /* 0x000ea8000c1e9b00 */
[----:B------:R-:W2:Y:S04]  /*1740*/  LDG.E.64.CONSTANT R2, desc[UR6][R6.64+0x1400] ;  /* 0x0014000606027981 */ /* 0x000ea8000c1e9b00 */
[----:B------:R-:W3:Y:S04]  /*1750*/  LDG.E.64.CONSTANT R8, desc[UR6][R6.64+0x2800] ;  /* 0x0028000606087981 */ /* 0x000ee8000c1e9b00 */
[----:B------:R-:W4:Y:S04]  /*1760*/  LDG.E.64.CONSTANT R10, desc[UR6][R6.64+0x3c00] ;  /* 0x003c0006060a7981 */ /* 0x000f28000c1e9b00 */
[----:B------:R-:W5:Y:S04]  /*1770*/  LDG.E.64.CONSTANT R12, desc[UR6][R6.64+0x5000] ;  /* 0x00500006060c7981 */ /* 0x000f68000c1e9b00 */
[----:B------:R-:W5:Y:S04]  /*1780*/  LDG.E.64.CONSTANT R14, desc[UR6][R6.64+0x6400] ;  /* 0x00640006060e7981 */ /* 0x000f68000c1e9b00 */
[----:B------:R-:W5:Y:S04]  /*1790*/  LDG.E.64.CONSTANT R16, desc[UR6][R6.64+0x7800] ;  /* 0x0078000606107981 */ /* 0x000f68000c1e9b00 */
[----:B------:R-:W5:Y:S01]  /*17a0*/  LDG.E.64.CONSTANT R18, desc[UR6][R6.64+0x8c00] ;  /* 0x008c000606127981 */ /* 0x000f62000c1e9b00 */
[----:B------:R-:W-:Y:S01]  /*17b0*/  ISETP.GE.U32.AND P0, PT, R4, 0x2800, PT ;  /* 0x000028000400780c */ /* 0x000fe20003f06070 */
[----:B--2---:R-:W-:-:S08]  /*17c0*/  DADD R2, R20, R2 ;  /* 0x0000000014027229 */ /* 0x004fd00000000002 */
[----:B---3--:R-:W-:Y:S01]  /*17d0*/  DADD R2, R8, R2 ;  /* 0x0000000008027229 */ /* 0x008fe20000000002 */
[----:B------:R-:W-:-:S07]  /*17e0*/  IMAD.MOV.U32 R9, RZ, RZ, 0x1400 ;  /* 0x00001400ff097424 */ /* 0x000fce00078e00ff */
[----:B----4-:R-:W-:-:S08]  /*17f0*/  DADD R2, R10, R2 ;  /* 0x000000000a027229 */ /* 0x010fd00000000002 */
[----:B-----5:R-:W-:-:S08]  /*1800*/  DADD R2, R12, R2 ;  /* 0x000000000c027229 */ /* 0x020fd00000000002 */
[----:B------:R-:W-:-:S08]  /*1810*/  DADD R2, R14, R2 ;  /* 0x000000000e027229 */ /* 0x000fd00000000002 */
[----:B------:R-:W-:-:S08]  /*1820*/  DADD R2, R16, R2 ;  /* 0x0000000010027229 */ /* 0x000fd00000000002 */
[----:B------:R-:W-:Y:S01]  /*1830*/  DADD R2, R18, R2 ;  /* 0x0000000012027229 */ /* 0x000fe20000000002 */
[----:B------:R-:W-:Y:S10]  /*1840*/  @!P0 BRA `(.L_x_106) ;  /* 0x00000000006c8947 */ /* 0x000ff40003800000 */
[----:B------:R-:W0:Y:S01]  /*1850*/  LDC R26, c[0x0][0x390] ;  /* 0x0000e400ff1a7b82 */ /* 0x000e220000000800 */
[----:B------:R-:W-:Y:S02]  /*1860*/  VIADD R8, R4, 0xffffec00 ;  /* 0xffffec0004087836 */ /* 0x000fe40000000000 */
[----:B------:R-:W-:-:S07]  /*1870*/  IMAD.MOV.U32 R9, RZ, RZ, 0x1400 ;  /* 0x00001400ff097424 */ /* 0x000fce00078e00ff */
.L_x_108:
[----:B------:R-:W-:-:S05]  /*1880*/  IMAD.WIDE R12, R9, 0x8, R6 ;  /* 0x00000008090c7825 */ /* 0x000fca00078e0206 */
[----:B------:R-:W2:Y:S04]  /*1890*/  LDG.E.64.CONSTANT R4, desc[UR6][R12.64] ;  /* 0x000000060c047981 */ /* 0x000ea8000c1e9b00 */
[----:B------:R-:W3:Y:S04]  /*18a0*/  LDG.E.64.CONSTANT R14, desc[UR6][R12.64+0x1400] ;  /* 0x001400060c0e7981 */ /* 0x000ee8000c1e9b00 */
[----:B------:R-:W4:Y:S04]  /*18b0*/  LDG.E.64.CONSTANT R16, desc[UR6][R12.64+0x2800] ;  /* 0x002800060c107981 */ /* 0x000f28000c1e9b00 */
[----:B------:R-:W5:Y:S04]  /*18c0*/  LDG.E.64.CONSTANT R18, desc[UR6][R12.64+0x3c00] ;  /* 0x003c00060c127981 */ /* 0x000f68000c1e9b00 */
        /* <DEDUP_REMOVED lines=8> */
[----:B------:R-:W-:-:S08]  /*1950*/  DADD R4, R20, R4 ;  /* 0x0000000014047229 */ /* 0x000fd00000000004 */
[----:B------:R-:W-:Y:S01]  /*1960*/  DADD R22, R22, R4 ;  /* 0x0000000016167229 */ /* 0x000fe20000000004 */
[----:B0-----:R-:W-:-:S04]  /*1970*/  IMAD.MOV.U32 R4, RZ, RZ, R26 ;  /* 0x000000ffff047224 */ /* 0x001fc800078e001a */
[----:B------:R-:W-:-:S03]  /*1980*/  IMAD.IADD R2, R4, 0x1, -R9 ;  /* 0x0000000104027824 */ /* 0x000fc600078e0a09 */
[----:B------:R-:W-:Y:S02]  /*1990*/  DADD R22, R24, R22 ;  /* 0x0000000018167229 */ /* 0x000fe40000000016 */
[----:B------:R-:W-:-:S06]  /*19a0*/  ISETP.GE.AND P0, PT, R2, 0x1400, PT ;  /* 0x000014000200780c */ /* 0x000fcc0003f06270 */
[----:B------:R-:W-:-:S07]  /*19b0*/  DADD R2, R10, R22 ;  /* 0x000000000a027229 */ /* 0x000fce0000000016 */
[----:B------:R-:W-:Y:S05]  /*19c0*/  @!P0 BRA `(.L_x_107) ;  /* 0x0000000800348947 */ /* 0x000fea0003800000 */
[----:B------:R-:W-:-:S05]  /*19d0*/  VIADD R9, R9, 0x1400 ;  /* 0x0000140009097836 */ /* 0x000fca0000000000 */
[----:B------:R-:W-:-:S13]  /*19e0*/  ISETP.GT.AND P0, PT, R9, R8, PT ;  /* 0x000000080900720c */ /* 0x000fda0003f04270 */
[----:B------:R-:W-:Y:S05]  /*19f0*/  @!P0 BRA `(.L_x_108) ;  /* 0xfffffffc00a08947 */ /* 0x000fea000383ffff */
.L_x_106:
[----:B------:R-:W-:-:S13]  /*1a00*/  ISETP.GE.AND P0, PT, R9, R4, PT ;  /* 0x000000040900720c */ /* 0x000fda0003f06270 */
[----:B------:R-:W-:Y:S05]  /*1a10*/  @P0 BRA `(.L_x_107) ;  /* 0x0000000800200947 */ /* 0x000fea0003800000 */
[----:B------:R-:W-:Y:S01]  /*1a20*/  IMAD.IADD R39, R4, 0x1, -R9 ;  /* 0x0000000104277824 */ /* 0x000fe200078e0a09 */
[----:B------:R-:W-:Y:S04]  /*1a30*/  BSSY.RECONVERGENT B1, `(.L_x_107) ;  /* 0x0000086000017945 */ /* 0x000fe80003800200 */
[----:B------:R-:W-:-:S13]  /*1a40*/  ISETP.GE.AND P0, PT, R0, R39, PT ;  /* 0x000000270000720c */ /* 0x000fda0003f06270 */
[----:B------:R-:W-:Y:S05]  /*1a50*/  @P0 BRA `(.L_x_109) ;  /* 0x00000008000c0947 */ /* 0x000fea0003800000 */
[----:B------:R-:W-:Y:S01]  /*1a60*/  LOP3.LUT R5, RZ, R0, RZ, 0x33, !PT ;  /* 0x00000000ff057212 */ /* 0x000fe200078e33ff */
[----:B------:R-:W-:Y:S01]  /*1a70*/  BSSY.RECONVERGENT B2, `(.L_x_110) ;  /* 0x0000017000027945 */ /* 0x000fe20003800200 */
[----:B------:R-:W-:Y:S02]  /*1a80*/  IMAD.MOV.U32 R38, RZ, RZ, R0 ;  /* 0x000000ffff267224 */ /* 0x000fe400078e0000 */
[----:B------:R-:W-:-:S04]  /*1a90*/  IADD3 R5, PT, PT, -R9, R4, R5 ;  /* 0x0000000409057210 */ /* 0x000fc80007ffe105 */
[C---:B------:R-:W-:Y:S01]  /*1aa0*/  ISETP.GE.U32.AND P1, PT, R5.reuse, 0x780, PT ;  /* 0x000007800500780c */ /* 0x040fe20003f26070 */
[----:B------:R-:W-:-:S05]  /*1ab0*/  IMAD.HI.U32 R4, R5, -0x33333333, RZ ;  /* 0xcccccccd05047827 */ /* 0x000fca00078e00ff */
[----:B------:R-:W-:-:S04]  /*1ac0*/  SHF.R.U32.HI R4, RZ, 0x9, R4 ;  /* 0x00000009ff047819 */ /* 0x000fc80000011604 */
[----:B------:R-:W-:-:S04]  /*1ad0*/  LOP3.LUT R6, R4, 0x3, RZ, 0xc0, !PT ;  /* 0x0000000304067812 */ /* 0x000fc800078ec0ff */
[----:B------:R-:W-:-:S13]  /*1ae0*/  ISETP.NE.AND P0, PT, R6, 0x3, PT ;  /* 0x000000030600780c */ /* 0x000fda0003f05270 */
[----:B------:R-:W-:Y:S05]  /*1af0*/  @!P0 BRA `(.L_x_111) ;  /* 0x0000000000388947 */ /* 0x000fea0003800000 */
[----:B------:R-:W0:Y:S01]  /*1b00*/  LDC.64 R6, c[0x0][0x380] ;  /* 0x0000e000ff067b82 */ /* 0x000e220000000a00 */
[----:B------:R-:W-:Y:S02]  /*1b10*/  VIADD R4, R4, 0x1 ;  /* 0x0000000104047836 */ /* 0x000fe40000000000 */
[----:B------:R-:W-:Y:S02]  /*1b20*/  IMAD.IADD R11, R0, 0x1, R9 ;  /* 0x00000001000b7824 */ /* 0x000fe400078e0209 */
[----:B------:R-:W-:Y:S01]  /*1b30*/  IMAD.MOV.U32 R38, RZ, RZ, R0 ;  /* 0x000000ffff267224 */ /* 0x000fe200078e0000 */
[----:B------:R-:W-:-:S05]  /*1b40*/  LOP3.LUT R4, R4, 0x3, RZ, 0xc0, !PT ;  /* 0x0000000304047812 */ /* 0x000fca00078ec0ff */
[----:B------:R-:W-:-:S07]  /*1b50*/  IMAD.MOV R8, RZ, RZ, -R4 ;  /* 0x000000ffff087224 */ /* 0x000fce00078e0a04 */
.L_x_112:
[----:B0-----:R-:W-:-:S06]  /*1b60*/  IMAD.WIDE.U32 R4, R11, 0x8, R6 ;  /* 0x000000080b047825 */ /* 0x001fcc00078e0006 */
[----:B------:R-:W2:Y:S01]  /*1b70*/  LDG.E.64.CONSTANT R4, desc[UR6][R4.64] ;  /* 0x0000000604047981 */ /* 0x000ea2000c1e9b00 */
[----:B------:R-:W-:Y:S02]  /*1b80*/  VIADD R8, R8, 0x1 ;  /* 0x0000000108087836 */ /* 0x000fe40000000000 */
[----:B------:R-:W-:Y:S02]  /*1b90*/  VIADD R38, R38, 0x280 ;  /* 0x0000028026267836 */ /* 0x000fe40000000000 */
[----:B------:R-:W-:Y:S01]  /*1ba0*/  VIADD R11, R11, 0x280 ;  /* 0x000002800b0b7836 */ /* 0x000fe20000000000 */
[----:B------:R-:W-:Y:S01]  /*1bb0*/  ISETP.NE.AND P0, PT, R8, RZ, PT ;  /* 0x000000ff0800720c */ /* 0x000fe20003f05270 */
[----:B--2---:R-:W-:-:S12]  /*1bc0*/  DADD R2, R4, R2 ;  /* 0x0000000004027229 */ /* 0x004fd80000000002 */
[----:B------:R-:W-:Y:S05]  /*1bd0*/  @P0 BRA `(.L_x_112) ;  /* 0xfffffffc00e00947 */ /* 0x000fea000383ffff */
.L_x_111:
[----:B------:R-:W-:Y:S05]  /*1be0*/  BSYNC.RECONVERGENT B2 ;  /* 0x0000000000027941 */ /* 0x000fea0003800200 */
.L_x_110:
[----:B------:R-:W-:Y:S05]  /*1bf0*/  @!P1 BRA `(.L_x_109) ;  /* 0x0000000400a49947 */ /* 0x000fea0003800000 */
[----:B------:R-:W0:Y:S01]  /*1c00*/  LDCU.64 UR4, c[0x0][0x380] ;  /* 0x00007000ff0477ac */ /* 0x000e220008000a00 */
[----:B------:R-:W-:Y:S01]  /*1c10*/  IMAD.IADD R7, R39, 0x1, -R38 ;  /* 0x0000000127077824 */ /* 0x000fe200078e0a26 */
[C---:B------:R-:W-:Y:S01]  /*1c20*/  IADD3 R5, P0, PT, R38.reuse, R9, RZ ;  /* 0x0000000926057210 */ /* 0x040fe20007f1e0ff */
[----:B------:R-:W-:Y:S01]  /*1c30*/  BSSY.RECONVERGENT B2, `(.L_x_113) ;  /* 0x000003a000027945 */ /* 0x000fe20003800200 */
[----:B------:R-:W-:Y:S02]  /*1c40*/  IMAD.IADD R40, R38, 0x1, R9 ;  /* 0x0000000126287824 */ /* 0x000fe400078e0209 */
        /* <DEDUP_REMOVED lines=10> */
.L_x_115:
[----:B------:R-:W0:Y:S01]  /*1cf0*/  LDC.64 R30, c[0x0][0x380] ;  /* 0x0000e000ff1e7b82 */ /* 0x000e220000000a00 */
[----:B------:R-:W2:Y:S04]  /*1d00*/  LDG.E.64.CONSTANT R8, desc[UR6][R4.64+-0x1400] ;  /* 0xffec000604087981 */ /* 0x000ea8000c1e9b00 */
[----:B------:R-:W3:Y:S01]  /*1d10*/  LDG.E.64.CONSTANT R10, desc[UR6][R4.64] ;  /* 0x00000006040a7981 */ /* 0x000ee2000c1e9b00 */
[----:B------:R-:W-:-:S03]  /*1d20*/  VIADD R15, R40, 0xa00 ;  /* 0x00000a00280f7836 */ /* 0x000fc60000000000 */
[----:B------:R-:W4:Y:S04]  /*1d30*/  LDG.E.64.CONSTANT R12, desc[UR6][R4.64+0x1400] ;  /* 0x00140006040c7981 */ /* 0x000f28000c1e9b00 */
[----:B------:R-:W5:Y:S04]  /*1d40*/  LDG.E.64.CONSTANT R16, desc[UR6][R4.64+0x3c00] ;  /* 0x003c000604107981 */ /* 0x000f68000c1e9b00 */
[----:B------:R-:W5:Y:S01]  /*1d50*/  LDG.E.64.CONSTANT R18, desc[UR6][R4.64+0x5000] ;  /* 0x0050000604127981 */ /* 0x000f62000c1e9b00 */
[----:B------:R-:W-:-:S03]  /*1d60*/  VIADD R23, R40, 0x1400 ;  /* 0x0000140028177836 */ /* 0x000fc60000000000 */
[----:B------:R-:W5:Y:S01]  /*1d70*/  LDG.E.64.CONSTANT R20, desc[UR6][R4.64+0x6400] ;  /* 0x0064000604147981 */ /* 0x000f62000c1e9b00 */
[----:B0-----:R-:W-:-:S03]  /*1d80*/  IMAD.WIDE.U32 R6, R40, 0x8, R30 ;  /* 0x0000000828067825 */ /* 0x001fc600078e001e */
[----:B------:R-:W5:Y:S04]  /*1d90*/  LDG.E.64.CONSTANT R24, desc[UR6][R4.64+0x8c00] ;  /* 0x008c000604187981 */ /* 0x000f68000c1e9b00 */
[----:B------:R-:W5:Y:S04]  /*1da0*/  LDG.E.64.CONSTANT R26, desc[UR6][R4.64+0xa000] ;  /* 0x00a00006041a7981 */ /* 0x000f68000c1e9b00 */
[----:B------:R-:W2:Y:S01]  /*1db0*/  LDG.E.64.CONSTANT R6, desc[UR6][R6.64] ;  /* 0x0000000606067981 */ /* 0x000ea2000c1e9b00 */
[----:B------:R-:W-:-:S03]  /*1dc0*/  IMAD.WIDE.U32 R14, R15, 0x8, R30 ;  /* 0x000000080f0e7825 */ /* 0x000fc600078e001e */
[----:B------:R-:W5:Y:S04]  /*1dd0*/  LDG.E.64.CONSTANT R28, desc[UR6][R4.64+0xb400] ;  /* 0x00b40006041c7981 */ /* 0x000f68000c1e9b00 */
[----:B------:R-:W5:Y:S01]  /*1de0*/  LDG.E.64.CONSTANT R14, desc[UR6][R14.64] ;  /* 0x000000060e0e7981 */ /* 0x000f62000c1e9b00 */
[----:B------:R-:W-:-:S03]  /*1df0*/  IMAD.WIDE.U32 R22, R23, 0x8, R30 ;  /* 0x0000000817167825 */ /* 0x000fc600078e001e */
[----:B------:R-:W5:Y:S04]  /*1e00*/  LDG.E.64.CONSTANT R34, desc[UR6][R4.64+0xf000] ;  /* 0x00f0000604227981 */ /* 0x000f68000c1e9b00 */
[----:B------:R-:W5:Y:S01]  /*1e10*/  LDG.E.64.CONSTANT R22, desc[UR6][R22.64] ;  /* 0x0000000616167981 */ /* 0x000f62000c1e9b00 */
[----:B------:R-:W-:-:S03]  /*1e20*/  VIADD R33, R40, 0x1e00 ;  /* 0x00001e0028217836 */ /* 0x000fc60000000000 */
[----:B------:R-:W5:Y:S01]  /*1e30*/  LDG.E.64.CONSTANT R36, desc[UR6][R4.64+0x10400] ;  /* 0x0104000604247981 */ /* 0x000f62000c1e9b00 */
[----:B------:R-:W-:-:S03]  /*1e40*/  IMAD.WIDE.U32 R30, R33, 0x8, R30 ;  /* 0x00000008211e7825 */ /* 0x000fc600078e001e */
[----:B------:R0:W5:Y:S04]  /*1e50*/  LDG.E.64.CONSTANT R32, desc[UR6][R4.64+0xdc00] ;  /* 0x00dc000604207981 */ /* 0x000168000c1e9b00 */
[----:B------:R-:W5:Y:S01]  /*1e60*/  LDG.E.64.CONSTANT R30, desc[UR6][R30.64] ;  /* 0x000000061e1e7981 */ /* 0x000f62000c1e9b00 */
[----:B------:R-:W-:-:S05]  /*1e70*/  VIADD R38, R38, 0x2800 ;  /* 0x0000280026267836 */ /* 0x000fca0000000000 */
[----:B------:R-:W-:Y:S02]  /*1e80*/  ISETP.GE.AND P1, PT, R38, R41, PT ;  /* 0x000000292600720c */ /* 0x000fe40003f26270 */
[----:B0-----:R-:W-:Y:S01]  /*1e90*/  IADD3 R4, P2, PT, R4, 0x14000, RZ ;  /* 0x0001400004047810 */ /* 0x001fe20007f5e0ff */
[----:B------:R-:W-:-:S04]  /*1ea0*/  VIADD R40, R40, 0x2800 ;  /* 0x0000280028287836 */ /* 0x000fc80000000000 */
[----:B------:R-:W-:Y:S01]  /*1eb0*/  IMAD.X R5, RZ, RZ, R5, P2 ;  /* 0x000000ffff057224 */ /* 0x000fe200010e0605 */
[----:B--2---:R-:W-:-:S08]  /*1ec0*/  DADD R6, R6, R2 ;  /* 0x0000000006067229 */ /* 0x004fd00000000002 */
[----:B------:R-:W-:-:S08]  /*1ed0*/  DADD R6, R6, R8 ;  /* 0x0000000006067229 */ /* 0x000fd00000000008 */
        /* <DEDUP_REMOVED lines=15> */
.L_x_114:
[----:B------:R-:W-:Y:S05]  /*1fd0*/  BSYNC.RECONVERGENT B2 ;  /* 0x0000000000027941 */ /* 0x000fea0003800200 */
.L_x_113:
[----:B------:R-:W-:Y:S01]  /*1fe0*/  IMAD.IADD R6, R39, 0x1, -R38 ;  /* 0x0000000127067824 */ /* 0x000fe200078e0a26 */
[----:B------:R-:W-:Y:S04]  /*1ff0*/  BSSY.RECONVERGENT B2, `(.L_x_116) ;  /* 0x000001d000027945 */ /* 0x000fe80003800200 */
[----:B------:R-:W-:-:S13]  /*2000*/  ISETP.GT.AND P1, PT, R6, 0xa00, PT ;  /* 0x00000a000600780c */ /* 0x000fda0003f24270 */
[----:B------:R-:W-:Y:S05]  /*2010*/  @!P1 BRA `(.L_x_117) ;  /* 0x0000000000689947 */ /* 0x000fea0003800000 */
[----:B------:R-:W0:Y:S01]  /*2020*/  LDC.64 R14, c[0x0][0x380] ;  /* 0x0000e000ff0e7b82 */ /* 0x000e220000000a00 */
[----:B------:R-:W2:Y:S04]  /*2030*/  LDG.E.64.CONSTANT R8, desc[UR6][R4.64+-0x1400] ;  /* 0xffec000604087981 */ /* 0x000ea8000c1e9b00 */
[----:B------:R-:W3:Y:S01]  /*2040*/  LDG.E.64.CONSTANT R10, desc[UR6][R4.64] ;  /* 0x00000006040a7981 */ /* 0x000ee2000c1e9b00 */
[----:B------:R-:W-:-:S03]  /*2050*/  VIADD R17, R40, 0xa00 ;  /* 0x00000a0028117836 */ /* 0x000fc60000000000 */
[----:B------:R-:W4:Y:S04]  /*2060*/  LDG.E.64.CONSTANT R12, desc[UR6][R4.64+0x1400] ;  /* 0x00140006040c7981 */ /* 0x000f28000c1e9b00 */
[----:B------:R-:W5:Y:S04]  /*2070*/  LDG.E.64.CONSTANT R18, desc[UR6][R4.64+0x5000] ;  /* 0x0050000604127981 */ /* 0x000f68000c1e9b00 */
[----:B------:R1:W5:Y:S01]  /*2080*/  LDG.E.64.CONSTANT R20, desc[UR6][R4.64+0x6400] ;  /* 0x0064000604147981 */ /* 0x000362000c1e9b00 */
[----:B0-----:R-:W-:-:S06]  /*2090*/  IMAD.WIDE.U32 R6, R40, 0x8, R14 ;  /* 0x0000000828067825 */ /* 0x001fcc00078e000e */
[----:B------:R-:W2:Y:S01]  /*20a0*/  LDG.E.64.CONSTANT R6, desc[UR6][R6.64] ;  /* 0x0000000606067981 */ /* 0x000ea2000c1e9b00 */
[----:B------:R-:W-:-:S03]  /*20b0*/  IMAD.WIDE.U32 R14, R17, 0x8, R14 ;  /* 0x00000008110e7825 */ /* 0x000fc600078e000e */
[----:B------:R-:W5:Y:S04]  /*20c0*/  LDG.E.64.CONSTANT R16, desc[UR6][R4.64+0x3c00] ;  /* 0x003c000604107981 */ /* 0x000f68000c1e9b00 */
[----:B------:R-:W5:Y:S01]  /*20d0*/  LDG.E.64.CONSTANT R14, desc[UR6][R14.64] ;  /* 0x000000060e0e7981 */ /* 0x000f62000c1e9b00 */
[----:B------:R-:W-:Y:S01]  /*20e0*/  PLOP3.LUT P0, PT, PT, PT, PT, 0x8, 0x80 ;  /* 0x000000000080781c */ /* 0x000fe20003f0e170 */
[----:B------:R-:W-:Y:S02]  /*20f0*/  VIADD R38, R38, 0x1400 ;  /* 0x0000140026267836 */ /* 0x000fe40000000000 */
[----:B------:R-:W-:Y:S01]  /*2100*/  VIADD R40, R40, 0x1400 ;  /* 0x0000140028287836 */ /* 0x000fe20000000000 */
[----:B--2---:R-:W-:-:S08]  /*2110*/  DADD R2, R2, R6 ;  /* 0x0000000002027229 */ /* 0x004fd00000000006 */
[----:B------:R-:W-:-:S08]  /*2120*/  DADD R2, R2, R8 ;  /* 0x0000000002027229 */ /* 0x000fd00000000008 */
[----:B---3--:R-:W-:-:S08]  /*2130*/  DADD R2, R2, R10 ;  /* 0x0000000002027229 */ /* 0x008fd0000000000a */
[----:B----4-:R-:W-:-:S08]  /*2140*/  DADD R2, R2, R12 ;  /* 0x0000000002027229 */ /* 0x010fd0000000000c */
[----:B-----5:R-:W-:-:S08]  /*2150*/  DADD R2, R2, R14 ;  /* 0x0000000002027229 */ /* 0x020fd0000000000e */
[----:B------:R-:W-:Y:S01]  /*2160*/  DADD R2, R2, R16 ;  /* 0x0000000002027229 */ /* 0x000fe20000000010 */
[----:B------:R-:W-:-:S07]  /*2170*/  IADD3 R6, P1, PT, R4, 0xa000, RZ ;  /* 0x0000a00004067810 */ /* 0x000fce0007f3e0ff */
[----:B------:R-:W-:Y:S01]  /*2180*/  DADD R2, R2, R18 ;  /* 0x0000000002027229 */ /* 0x000fe20000000012 */
[----:B-1----:R-:W-:Y:S02]  /*2190*/  IMAD.X R5, RZ, RZ, R5, P1 ;  /* 0x000000ffff057224 */ /* 0x002fe400008e0605 */
[----:B------:R-:W-:-:S05]  /*21a0*/  IMAD.MOV.U32 R4, RZ, RZ, R6 ;  /* 0x000000ffff047224 */ /* 0x000fca00078e0006 */
[----:B------:R-:W-:-:S11]  /*21b0*/  DADD R2, R2, R20 ;  /* 0x0000000002027229 */ /* 0x000fd60000000014 */
.L_x_117:
[----:B------:R-:W-:Y:S05]  /*21c0*/  BSYNC.RECONVERGENT B2 ;  /* 0x0000000000027941 */ /* 0x000fea0003800200 */
.L_x_116:
[----:B------:R-:W-:-:S13]  /*21d0*/  ISETP.LT.OR P0, PT, R38, R39, P0 ;  /* 0x000000272600720c */ /* 0x000fda0000701670 */
[----:B------:R-:W-:Y:S05]  /*21e0*/  @!P0 BRA `(.L_x_109) ;  /* 0x0000000000288947 */ /* 0x000fea0003800000 */
[----:B------:R-:W0:Y:S01]  /*21f0*/  LDC.64 R6, c[0x0][0x380] ;  /* 0x0000e000ff067b82 */ /* 0x000e220000000a00 */
[----:B------:R-:W2:Y:S04]  /*2200*/  LDG.E.64.CONSTANT R8, desc[UR6][R4.64] ;  /* 0x0000000604087981 */ /* 0x000ea8000c1e9b00 */
[----:B------:R-:W3:Y:S01]  /*2210*/  LDG.E.64.CONSTANT R10, desc[UR6][R4.64+0x1400] ;  /* 0x00140006040a7981 */ /* 0x000ee2000c1e9b00 */
[----:B0-----:R-:W-:-:S03]  /*2220*/  IMAD.WIDE.U32 R40, R40, 0x8, R6 ;  /* 0x0000000828287825 */ /* 0x001fc600078e0006 */
[----:B------:R-:W4:Y:S04]  /*2230*/  LDG.E.64.CONSTANT R6, desc[UR6][R4.64+-0x1400] ;  /* 0xffec000604067981 */ /* 0x000f28000c1e9b00 */
[----:B------:R-:W5:Y:S02]  /*2240*/  LDG.E.64.CONSTANT R40, desc[UR6][R40.64] ;  /* 0x0000000628287981 */ /* 0x000f64000c1e9b00 */
[----:B-----5:R-:W-:-:S08]  /*2250*/  DADD R2, R2, R40 ;  /* 0x0000000002027229 */ /* 0x020fd00000000028 */
[----:B----4-:R-:W-:-:S08]  /*2260*/  DADD R2, R2, R6 ;  /* 0x0000000002027229 */ /* 0x010fd00000000006 */
[----:B--2---:R-:W-:-:S08]  /*2270*/  DADD R2, R2, R8 ;  /* 0x0000000002027229 */ /* 0x004fd00000000008 */
[----:B---3--:R-:W-:-:S11]  /*2280*/  DADD R2, R2, R10 ;  /* 0x0000000002027229 */ /* 0x008fd6000000000a */
.L_x_109:
[----:B------:R-:W-:Y:S05]  /*2290*/  BSYNC.RECONVERGENT B1 ;  /* 0x0000000000017941 */ /* 0x000fea0003800200 */
.L_x_107:
        /* <DEDUP_REMOVED lines=16> */
[----:B------:R-:W-:Y:S01]  /*23a0*/  SHFL.DOWN PT, R2, R4, 0x4, 0x1f ;  /* 0x08801f0004027f89 */ /* 0x000fe200000e0000 */
[----:B------:R-:W-:Y:S02]  /*23b0*/  @!P1 MOV R7, 0x400 ;  /* 0x0000040000079802 */ /* 0x000fe40000000f00 */
[----:B------:R-:W-:Y:S01]  /*23c0*/  @!P1 SHF.R.U32.HI R6, RZ, 0x2, R0 ;  /* 0x00000002ff069819 */ /* 0x000fe20000011600 */
[----:B------:R-:W0:Y:S01]  /*23d0*/  SHFL.DOWN PT, R3, R5, 0x4, 0x1f ;  /* 0x08801f0005037f89 */ /* 0x000e2200000e0000 */
[----:B-1----:R-:W-:-:S02]  /*23e0*/  @!P1 LEA R7, R12, R7, 0x18 ;  /* 0x000000070c079211 */ /* 0x002fc400078ec0ff */
[----:B------:R-:W-:-:S05]  /*23f0*/  @!P1 LOP3.LUT R6, R6, 0xf8, RZ, 0xc0, !PT ;  /* 0x000000f806069812 */ /* 0x000fca00078ec0ff */
[----:B------:R-:W-:Y:S01]  /*2400*/  @!P1 IMAD.IADD R7, R6, 0x1, R7 ;  /* 0x0000000106079824 */ /* 0x000fe200078e0207 */
        /* <DEDUP_REMOVED lines=22> */
[----:B------:R-:W1:Y:S04]  /*2570*/  LDS.128 R8, [UR4+0x20] ;  /* 0x00002004ff087984 */ /* 0x000e680008000c00 */
[----:B------:R-:W2:Y:S04]  /*2580*/  LDS.128 R16, [UR4+0x30] ;  /* 0x00003004ff107984 */ /* 0x000ea80008000c00 */
[----:B0-----:R-:W0:Y:S01]  /*2590*/  LDS.128 R4, [UR4+0x40] ;  /* 0x00004004ff047984 */ /* 0x001e220008000c00 */
[----:B-1----:R-:W-:-:S03]  /*25a0*/  DADD R8, R12, R8 ;  /* 0x000000000c087229 */ /* 0x002fc60000000008 */
[----:B------:R-:W-:Y:S05]  /*25b0*/  LDS.128 R12, [UR4+0x60] ;  /* 0x00006004ff0c7984 */ /* 0x000fea0008000c00 */
[----:B------:R-:W-:Y:S02]  /*25c0*/  DADD R2, R8, R10 ;  /* 0x0000000008027229 */ /* 0x000fe4000000000a */
[----:B------:R-:W1:Y:S06]  /*25d0*/  LDS.128 R8, [UR4+0x50] ;  /* 0x00005004ff087984 */ /* 0x000e6c0008000c00 */
[----:B--2---:R-:W-:-:S08]  /*25e0*/  DADD R2, R2, R16 ;  /* 0x0000000002027229 */ /* 0x004fd00000000010 */
[----:B------:R-:W-:-:S08]  /*25f0*/  DADD R2, R2, R18 ;  /* 0x0000000002027229 */ /* 0x000fd00000000012 */
[----:B0-----:R-:W-:-:S08]  /*2600*/  DADD R2, R2, R4 ;  /* 0x0000000002027229 */ /* 0x001fd00000000004 */
[----:B------:R-:W-:Y:S01]  /*2610*/  DADD R2, R2, R6 ;  /* 0x0000000002027229 */ /* 0x000fe20000000006 */
[----:B------:R-:W0:Y:S07]  /*2620*/  LDS.128 R4, [UR4+0x70] ;  /* 0x00007004ff047984 */ /* 0x000e2e0008000c00 */
[----:B-1----:R-:W-:-:S08]  /*2630*/  DADD R2, R2, R8 ;  /* 0x0000000002027229 */ /* 0x002fd00000000008 */
[----:B------:R-:W-:Y:S01]  /*2640*/  DADD R2, R2, R10 ;  /* 0x0000000002027229 */ /* 0x000fe2000000000a */
[----:B------:R-:W1:Y:S07]  /*2650*/  LDS.128 R8, [UR4+0x80] ;  /* 0x00008004ff087984 */ /* 0x000e6e0008000c00 */
[----:B------:R-:W-:-:S08]  /*2660*/  DADD R2, R2, R12 ;  /* 0x0000000002027229 */ /* 0x000fd0000000000c */
[----:B------:R-:W-:Y:S01]  /*2670*/  DADD R2, R2, R14 ;  /* 0x0000000002027229 */ /* 0x000fe2000000000e */
[----:B------:R-:W2:Y:S07]  /*2680*/  LDS.128 R12, [UR4+0x90] ;  /* 0x00009004ff0c7984 */ /* 0x000eae0008000c00 */
[----:B0-----:R-:W-:-:S08]  /*2690*/  DADD R2, R2, R4 ;  /* 0x0000000002027229 */ /* 0x001fd00000000004 */
[----:B------:R-:W-:Y:S01]  /*26a0*/  DADD R2, R2, R6 ;  /* 0x0000000002027229 */ /* 0x000fe20000000006 */
[----:B------:R-:W0:Y:S07]  /*26b0*/  LDS.128 R4, [UR4+0xa0] ;  /* 0x0000a004ff047984 */ /* 0x000e2e0008000c00 */
[----:B-1----:R-:W-:Y:S01]  /*26c0*/  DADD R2, R2, R8 ;  /* 0x0000000002027229 */ /* 0x002fe20000000008 */
[----:B------:R-:W1:Y:S07]  /*26d0*/  LDS.64 R8, [UR4+0xb0] ;  /* 0x0000b004ff087984 */ /* 0x000e6e0008000a00 */
[----:B------:R-:W-:-:S08]  /*26e0*/  DADD R2, R2, R10 ;  /* 0x0000000002027229 */ /* 0x000fd0000000000a */
[----:B--2---:R-:W-:-:S08]  /*26f0*/  DADD R2, R2, R12 ;  /* 0x0000000002027229 */ /* 0x004fd0000000000c */
[----:B------:R-:W-:-:S08]  /*2700*/  DADD R2, R2, R14 ;  /* 0x0000000002027229 */ /* 0x000fd0000000000e */
[----:B0-----:R-:W-:-:S08]  /*2710*/  DADD R2, R2, R4 ;  /* 0x0000000002027229 */ /* 0x001fd00000000004 */
[----:B------:R-:W-:-:S08]  /*2720*/  DADD R2, R2, R6 ;  /* 0x0000000002027229 */ /* 0x000fd00000000006 */
[----:B-1----:R-:W-:-:S11]  /*2730*/  DADD R12, R2, R8 ;  /* 0x00000000020c7229 */ /* 0x002fd60000000008 */
.L_x_105:
[----:B------:R-:W-:Y:S05]  /*2740*/  BSYNC.RECONVERGENT B0 ;  /* 0x0000000000007941 */ /* 0x000fea0003800200 */
.L_x_90:
[----:B------:R-:W-:Y:S05]  /*2750*/  @P0 EXIT ;  /* 0x000000000000094d */ /* 0x000fea0003800000 */
[----:B------:R-:W1:Y:S01]  /*2760*/  LDCU.64 UR4, c[0x0][0x398] ;  /* 0x00007300ff0477ac */ /* 0x000e620008000a00 */
[----:B0-----:R-:W0:Y:S01]  /*2770*/  LDC.64 R2, c[0x0][0x388] ;  /* 0x0000e200ff027b82 */ /* 0x001e220000000a00 */
[----:B-1----:R-:W-:-:S07]  /*2780*/  DADD R12, R12, UR4 ;  /* 0x000000040c0c7e29 */ /* 0x002fce0008000000 */
[----:B0-----:R-:W-:Y:S01]  /*2790*/  STG.E.64 desc[UR6][R2.64], R12 ;  /* 0x0000000c02007986 */ /* 0x001fe2000c101b06 */
[----:B------:R-:W-:Y:S05]  /*27a0*/  EXIT ;  /* 0x000000000000794d */ /* 0x000fea0003800000 */
.L_x_118:
        /* <DEDUP_REMOVED lines=13> */
.L_x_187:


//--------------------- .text._ZN3cub18CUB_300001_SM_10006detail6reduce18DeviceReduceKernelINS2_10policy_hubIdjN4cuda3std3__44plusIdEEE10Policy1000EN6thrust24THRUST_300001_SM_1000_NS10device_ptrIdEEjS9_dNS7_10__identityEEEvT0_PT3_T1_NS0_13GridEvenShareISK_EET2_T4_ --------------------------
	.section	.text._ZN3cub18CUB_300001_SM_10006detail6reduce18DeviceReduceKernelINS2_10policy_hubIdjN4cuda3std3__44plusIdEEE10Policy1000EN6thrust24THRUST_300001_SM_1000_NS10device_ptrIdEEjS9_dNS7_10__identityEEEvT0_PT3_T1_NS0_13GridEvenShareISK_EET2_T4_,"ax",@progbits
	.align	128
        .global         _ZN3cub18CUB_300001_SM_10006detail6reduce18DeviceReduceKernelINS2_10policy_hubIdjN4cuda3std3__44plusIdEEE10Policy1000EN6thrust24THRUST_300001_SM_1000_NS10device_ptrIdEEjS9_dNS7_10__identityEEEvT0_PT3_T1_NS0_13GridEvenShareISK_EET2_T4_
        .type           _ZN3cub18CUB_300001_SM_10006detail6reduce18DeviceReduceKernelINS2_10policy_hubIdjN4cuda3std3__44plusIdEEE10Policy1000EN6thrust24THRUST_300001_SM_1000_NS10device_ptrIdEEjS9_dNS7_10__identityEEEvT0_PT3_T1_NS0_13GridEvenShareISK_EET2_T4_,@function
        .size           _ZN3cub18CUB_300001_SM_10006detail6reduce18DeviceReduceKernelINS2_10policy_hubIdjN4cuda3std3__44plusIdEEE10Policy1000EN6thrust24THRUST_300001_SM_1000_NS10device_ptrIdEEjS9_dNS7_10__identityEEEvT0_PT3_T1_NS0_13GridEvenShareISK_EET2_T4_,(.L_x_188 - _ZN3cub18CUB_300001_SM_10006detail6reduce18DeviceReduceKernelINS2_10policy_hubIdjN4cuda3std3__44plusIdEEE10Policy1000EN6thrust24THRUST_300001_SM_1000_NS10device_ptrIdEEjS9_dNS7_10__identityEEEvT0_PT3_T1_NS0_13GridEvenShareISK_EET2_T4_)
        .other          _ZN3cub18CUB_300001_SM_10006detail6reduce18DeviceReduceKernelINS2_10policy_hubIdjN4cuda3std3__44plusIdEEE10Policy1000EN6thrust24THRUST_300001_SM_1000_NS10device_ptrIdEEjS9_dNS7_10__identityEEEvT0_PT3_T1_NS0_13GridEvenShareISK_EET2_T4_,@"STO_CUDA_ENTRY STV_DEFAULT"
_ZN3cub18CUB_300001_SM_10006detail6reduce18DeviceReduceKernelINS2_10policy_hubIdjN4cuda3std3__44plusIdEEE10Policy1000EN6thrust24THRUST_300001_SM_1000_NS10device_ptrIdEEjS9_dNS7_10__identityEEEvT0_PT3_T1_NS0_13GridEvenShareISK_EET2_T4_:
.text._ZN3cub18CUB_300001_SM_10006detail6reduce18DeviceReduceKernelINS2_10policy_hubIdjN4cuda3std3__44plusIdEEE10Policy1000EN6thrust24THRUST_300001_SM_1000_NS10device_ptrIdEEjS9_dNS7_10__identityEEEvT0_PT3_T1_NS0_13GridEvenShareISK_EET2_T4_:
[----:B------:R-:W-:Y:S08]  /*0000*/  LDC R1, c[0x0][0x37c] ;  /* 0x0000df00ff017b82 */ /* 0x000ff00000000800 */
[----:B------:R-:W0:Y:S01]  /*0010*/  S2UR UR9, SR_CTAID.X ;  /* 0x00000000000979c3 */ /* 0x000e220000002500 */
[----:B------:R-:W1:Y:S01]  /*0020*/  LDCU.64 UR12, c[0x0][0x3a8] ;  /* 0x00007500ff0c77ac */ /* 0x000e620008000a00 */
[----:B------:R-:W-:Y:S01]  /*0030*/  BSSY.RECONVERGENT B0, `(.L_x_119) ;  /* 0x00002d4000007945 */ /* 0x000fe20003800200 */
[----:B------:R-:W2:Y:S01]  /*0040*/  LDCU.64 UR10, c[0x0][0x358] ;  /* 0x00006b00ff0a77ac */ /* 0x000ea20008000a00 */
[----:B-1----:R-:W-:Y:S01]  /*0050*/  IMAD.U32 R4, RZ, RZ, UR12 ;  /* 0x0000000cff047e24 */ /* 0x002fe2000f8e00ff */
[----:B------:R-:W-:-:S02]  /*0060*/  UIMAD UR8, UR13, 0x1400, URZ ;  /* 0x000014000d0878a4 */ /* 0x000fc4000f8e02ff */
[----:B0-----:R-:W-:-:S06]  /*0070*/  UIMAD UR4, UR9, 0x1400, URZ ;  /* 0x00001400090478a4 */ /* 0x001fcc000f8e02ff */
[----:B------:R-:W-:-:S05]  /*0080*/  VIADD R0, R4, -UR4 ;  /* 0x8000000404007c36 */ /* 0x000fca0008000000 */
[----:B------:R-:W-:-:S13]  /*0090*/  ISETP.GT.U32.AND P0, PT, R0, 0x13ff, PT ;  /* 0x000013ff0000780c */ /* 0x000fda0003f04070 */
[----:B--2---:R-:W-:Y:S05]  /*00a0*/  @P0 BRA `(.L_x_120) ;  /* 0x0000001800380947 */ /* 0x004fea0003800000 */
[----:B------:R-:W0:Y:S01]  /*00b0*/  S2R R3, SR_TID.X ;  /* 0x0000000000037919 */ /* 0x000e220000002100 */
[----:B------:R-:W-:Y:S01]  /*00c0*/  BSSY.RECONVERGENT B1, `(.L_x_121) ;  /* 0x000000a000017945 */ /* 0x000fe20003800200 */
[----:B------:R-:W-:Y:S02]  /*00d0*/  CS2R R20, SRZ ;  /* 0x0000000000147805 */ /* 0x000fe4000001ff00 */
[----:B0-----:R-:W-:Y:S01]  /*00e0*/  ISETP.GE.U32.AND P0, PT, R3, R0, PT ;  /* 0x000000000300720c */ /* 0x001fe20003f06070 */
[----:B------:R-:W-:-:S12]  /*00f0*/  IMAD.MOV.U32 R19, RZ, RZ, R3 ;  /* 0x000000ffff137224 */ /* 0x000fd800078e0003 */
[----:B------:R-:W-:Y:S05]  /*0100*/  @P0 BRA `(.L_x_122) ;  /* 0x0000000000140947 */ /* 0x000fea0003800000 */
[----:B------:R-:W0:Y:S01]  /*0110*/  LDC.64 R20, c[0x0][0x380] ;  /* 0x0000e000ff147b82 */ /* 0x000e220000000a00 */
[----:B------:R-:W-:-:S04]  /*0120*/  VIADD R5, R3, UR4 ;  /* 0x0000000403057c36 */ /* 0x000fc80008000000 */
[----:B0-----:R-:W-:-:S06]  /*0130*/  IMAD.WIDE.U32 R20, R5, 0x8, R20 ;  /* 0x0000000805147825 */ /* 0x001fcc00078e0014 */
[----:B------:R-:W5:Y:S01]  /*0140*/  LDG.E.64 R20, desc[UR10][R20.64] ;  /* 0x0000000a14147981 */ /* 0x000f62000c1e1b00 */
[----:B------:R-:W-:-:S07]  /*0150*/  VIADD R19, R3, 0x280 ;  /* 0x0000028003137836 */ /* 0x000fce0000000000 */
.L_x_122:
[----:B------:R-:W-:Y:S05]  /*0160*/  BSYNC.RECONVERGENT B1 ;  /* 0x0000000000017941 */ /* 0x000fea0003800200 */
.L_x_121:
[----:B------:R-:W-:Y:S01]  /*0170*/  ISETP.GE.U32.AND P0, PT, R19, R0, PT ;  /* 0x000000001300720c */ /* 0x000fe20003f06070 */
[----:B------:R-:W-:-:S12]  /*0180*/  BSSY.RECONVERGENT B1, `(.L_x_123) ;  /* 0x00000a5000017945 */ /* 0x000fd80003800200 */
[----:B------:R-:W-:Y:S05]  /*0190*/  @P0 BRA `(.L_x_124) ;  /* 0x00000008008c0947 */ /* 0x000fea0003800000 */
[----:B------:R-:W-:Y:S01]  /*01a0*/  LOP3.LUT R5, RZ, R19, RZ, 0x33, !PT ;  /* 0x00000013ff057212 */ /* 0x000fe200078e33ff */
[----:B------:R-:W-:Y:S03]  /*01b0*/  BSSY.RECONVERGENT B2, `(.L_x_125) ;  /* 0x0000053000027945 */ /* 0x000fe60003800200 */
[----:B------:R-:W-:-:S04]  /*01c0*/  IADD3 R5, PT, PT, R4, -UR4, R5 ;  /* 0x8000000404057c10 */ /* 0x000fc8000fffe005 */
[C---:B------:R-:W-:Y:S01]  /*01d0*/  ISETP.GE.U32.AND P0, PT, R5.reuse, 0x2580, PT ;  /* 0x000025800500780c */ /* 0x040fe20003f06070 */
[----:B------:R-:W-:-:S05]  /*01e0*/  IMAD.HI.U32 R4, R5, -0x33333333, RZ ;  /* 0xcccccccd05047827 */ /* 0x000fca00078e00ff */
[----:B------:R-:W-:-:S04]  /*01f0*/  LEA.HI R4, R4, 0x1, RZ, 0x17 ;  /* 0x0000000104047811 */ /* 0x000fc800078fb8ff */
[----:B------:R-:W-:-:S03]  /*0200*/  LOP3.LUT R5, R4, 0xf, RZ, 0xc0, !PT ;  /* 0x0000000f04057812 */ /* 0x000fc600078ec0ff */
[----:B------:R-:W-:Y:S05]  /*0210*/  @!P0 BRA `(.L_x_126) ;  /* 0x0000000400308947 */ /* 0x000fea0003800000 */
[----:B------:R-:W-:Y:S01]  /*0220*/  LOP3.LUT R24, R4, 0xfffff0, RZ, 0xc0, !PT ;  /* 0x00fffff004187812 */ /* 0x000fe200078ec0ff */
[----:B------:R-:W-:Y:S01]  /*0230*/  BSSY.RECONVERGENT B3, `(.L_x_127) ;  /* 0x0000049000037945 */ /* 0x000fe20003800200 */
[C---:B------:R-:W-:Y:S02]  /*0240*/  VIADD R2, R19.reuse, 0x1400 ;  /* 0x0000140013027836 */ /* 0x040fe40000000000 */
[----:B------:R-:W-:Y:S02]  /*0250*/  VIADD R25, R19, UR4 ;  /* 0x0000000413197c36 */ /* 0x000fe40008000000 */
[----:B------:R-:W-:-:S07]  /*0260*/  IMAD.MOV R24, RZ, RZ, -R24 ;  /* 0x000000ffff187224 */ /* 0x000fce00078e0a18 */
.L_x_128:
[----:B------:R-:W0:Y:S02]  /*0270*/  LDC.64 R22, c[0x0][0x380] ;  /* 0x0000e000ff167b82 */ /* 0x000e240000000a00 */
[----:B0-----:R-:W-:-:S06]  /*0280*/  IMAD.WIDE.U32 R18, R25, 0x8, R22 ;  /* 0x0000000819127825 */ /* 0x001fcc00078e0016 */
[----:B------:R-:W2:Y:S01]  /*0290*/  LDG.E.64 R18, desc[UR10][R18.64] ;  /* 0x0000000a12127981 */ /* 0x000ea2000c1e1b00 */
[C---:B------:R-:W-:Y:S02]  /*02a0*/  VIADD R7, R25.reuse, 0x280 ;  /* 0x0000028019077836 */ /* 0x040fe40000000000 */
[----:B------:R-:W-:Y:S02]  /*02b0*/  VIADD R17, R25, 0x500 ;  /* 0x0000050019117836 */ /* 0x000fe40000000000 */
[----:B------:R-:W-:-:S04]  /*02c0*/  IMAD.WIDE.U32 R6, R7, 0x8, R22 ;  /* 0x0000000807067825 */ /* 0x000fc800078e0016 */
[--C-:B------:R-:W-:Y:S02]  /*02d0*/  IMAD.WIDE.U32 R16, R17, 0x8, R22.reuse ;  /* 0x0000000811107825 */ /* 0x100fe400078e0016 */
[----:B------:R-:W3:Y:S02]  /*02e0*/  LDG.E.64 R6, desc[UR10][R6.64] ;  /* 0x0000000a06067981 */ /* 0x000ee4000c1e1b00 */
[C---:B------:R-:W-:Y:S02]  /*02f0*/  VIADD R15, R25.reuse, 0x780 ;  /* 0x00000780190f7836 */ /* 0x040fe40000000000 */
[----:B------:R-:W4:Y:S01]  /*0300*/  LDG.E.64 R16, desc[UR10][R16.64] ;  /* 0x0000000a10107981 */ /* 0x000f22000c1e1b00 */
[----:B------:R-:W-:Y:S02]  /*0310*/  VIADD R13, R25, 0xa00 ;  /* 0x00000a00190d7836 */ /* 0x000fe40000000000 */
[----:B------:R-:W-:-:S04]  /*0320*/  IMAD.WIDE.U32 R14, R15, 0x8, R22 ;  /* 0x000000080f0e7825 */ /* 0x000fc800078e0016 */
[--C-:B------:R-:W-:Y:S02]  /*0330*/  IMAD.WIDE.U32 R12, R13, 0x8, R22.reuse ;  /* 0x000000080d0c7825 */ /* 0x100fe400078e0016 */
[----:B------:R-:W4:Y:S02]  /*0340*/  LDG.E.64 R14, desc[UR10][R14.64] ;  /* 0x0000000a0e0e7981 */ /* 0x000f24000c1e1b00 */
[C---:B------:R-:W-:Y:S02]  /*0350*/  VIADD R11, R25.reuse, 0xc80 ;  /* 0x00000c80190b7836 */ /* 0x040fe40000000000 */
[----:B------:R-:W4:Y:S01]  /*0360*/  LDG.E.64 R12, desc[UR10][R12.64] ;  /* 0x0000000a0c0c7981 */ /* 0x000f22000c1e1b00 */
[----:B------:R-:W-:Y:S02]  /*0370*/  VIADD R9, R25, 0xf00 ;  /* 0x00000f0019097836 */ /* 0x000fe40000000000 */
[----:B------:R-:W-:-:S04]  /*0380*/  IMAD.WIDE.U32 R10, R11, 0x8, R22 ;  /* 0x000000080b0a7825 */ /* 0x000fc800078e0016 */
[----:B------:R-:W-:Y:S02]  /*0390*/  IMAD.WIDE.U32 R8, R9, 0x8, R22 ;  /* 0x0000000809087825 */ /* 0x000fe400078e0016 */
[----:B------:R-:W4:Y:S04]  /*03a0*/  LDG.E.64 R10, desc[UR10][R10.64] ;  /* 0x0000000a0a0a7981 */ /* 0x000f28000c1e1b00 */
[----:B------:R-:W4:Y:S01]  /*03b0*/  LDG.E.64 R8, desc[UR10][R8.64] ;  /* 0x0000000a08087981 */ /* 0x000f22000c1e1b00 */
[----:B--2--5:R-:W-:Y:S01]  /*03c0*/  DADD R18, R18, R20 ;  /* 0x0000000012127229 */ /* 0x024fe20000000014 */
[----:B------:R-:W-:-:S04]  /*03d0*/  VIADD R21, R25, 0x1180 ;  /* 0x0000118019157836 */ /* 0x000fc80000000000 */
[----:B------:R-:W-:-:S06]  /*03e0*/  IMAD.WIDE.U32 R20, R21, 0x8, R22 ;  /* 0x0000000815147825 */ /* 0x000fcc00078e0016 */
[----:B------:R-:W2:Y:S01]  /*03f0*/  LDG.E.64 R20, desc[UR10][R20.64] ;  /* 0x0000000a14147981 */ /* 0x000ea2000c1e1b00 */
[----:B---3--:R-:W-:Y:S01]  /*0400*/  DADD R18, R18, R6 ;  /* 0x0000000012127229 */ /* 0x008fe20000000006 */
[----:B------:R-:W-:-:S04]  /*0410*/  VIADD R7, R25, 0x1400 ;  /* 0x0000140019077836 */ /* 0x000fc80000000000 */
[----:B------:R-:W-:-:S03]  /*0420*/  IMAD.WIDE.U32 R6, R7, 0x8, R22 ;  /* 0x0000000807067825 */ /* 0x000fc600078e0016 */
[----:B----4-:R-:W-:Y:S01]  /*0430*/  DADD R16, R18, R16 ;  /* 0x0000000012107229 */ /* 0x010fe20000000010 */
[----:B------:R-:W-:Y:S02]  /*0440*/  VIADD R19, R25, 0x1680 ;  /* 0x0000168019137836 */ /* 0x000fe40000000000 */
[----:B------:R-:W3:Y:S02]  /*0450*/  LDG.E.64 R6, desc[UR10][R6.64] ;  /* 0x0000000a06067981 */ /* 0x000ee4000c1e1b00 */
[----:B------:R-:W-:-:S03]  /*0460*/  IMAD.WIDE.U32 R18, R19, 0x8, R22 ;  /* 0x0000000813127825 */ /* 0x000fc600078e0016 */
[----:B------:R-:W-:Y:S01]  /*0470*/  DADD R14, R16, R14 ;  /* 0x00000000100e7229 */ /* 0x000fe2000000000e */
[----:B------:R-:W-:Y:S02]  /*0480*/  VIADD R17, R25, 0x1900 ;  /* 0x0000190019117836 */ /* 0x000fe40000000000 */
[----:B------:R-:W4:Y:S02]  /*0490*/  LDG.E.64 R18, desc[UR10][R18.64] ;  /* 0x0000000a12127981 */ /* 0x000f24000c1e1b00 */
        /* <DEDUP_REMOVED lines=12> */
[----:B------:R-:W-:-:S06]  /*0560*/  IMAD.WIDE.U32 R10, R11, 0x8, R22 ;  /* 0x000000080b0a7825 */ /* 0x000fcc00078e0016 */
[----:B------:R-:W4:Y:S01]  /*0570*/  LDG.E.64 R10, desc[UR10][R10.64] ;  /* 0x0000000a0a0a7981 */ /* 0x000f22000c1e1b00 */
[C---:B------:R-:W-:Y:S01]  /*0580*/  VIADD R27, R25.reuse, 0x2580 ;  /* 0x00002580191b7836 */ /* 0x040fe20000000000 */
[----:B--2---:R-:W-:Y:S01]  /*0590*/  DADD R20, R8, R20 ;  /* 0x0000000008147229 */ /* 0x004fe20000000014 */
[----:B------:R-:W-:-:S04]  /*05a0*/  VIADD R9, R25, 0x2300 ;  /* 0x0000230019097836 */ /* 0x000fc80000000000 */
[----:B------:R-:W-:-:S04]  /*05b0*/  IMAD.WIDE.U32 R8, R9, 0x8, R22 ;  /* 0x0000000809087825 */ /* 0x000fc800078e0016 */
[----:B------:R-:W-:Y:S02]  /*05c0*/  IMAD.WIDE.U32 R22, R27, 0x8, R22 ;  /* 0x000000081b167825 */ /* 0x000fe400078e0016 */
[----:B------:R-:W2:Y:S04]  /*05d0*/  LDG.E.64 R8, desc[UR10][R8.64] ;  /* 0x0000000a08087981 */ /* 0x000ea8000c1e1b00 */
[----:B------:R-:W2:Y:S01]  /*05e0*/  LDG.E.64 R22, desc[UR10][R22.64] ;  /* 0x0000000a16167981 */ /* 0x000ea2000c1e1b00 */
[----:B---3--:R-:W-:-:S08]  /*05f0*/  DADD R6, R20, R6 ;  /* 0x0000000014067229 */ /* 0x008fd00000000006 */
[----:B----4-:R-:W-:-:S08]  /*0600*/  DADD R6, R6, R18 ;  /* 0x0000000006067229 */ /* 0x010fd00000000012 */
[----:B------:R-:W-:-:S08]  /*0610*/  DADD R6, R6, R16 ;  /* 0x0000000006067229 */ /* 0x000fd00000000010 */
[----:B------:R-:W-:Y:S01]  /*0620*/  DADD R6, R6, R14 ;  /* 0x0000000006067229 */ /* 0x000fe2000000000e */
[----:B------:R-:W-:-:S07]  /*0630*/  VIADD R24, R24, 0x10 ;  /* 0x0000001018187836 */ /* 0x000fce0000000000 */
[----:B------:R-:W-:Y:S01]  /*0640*/  DADD R6, R6, R12 ;  /* 0x0000000006067229 */ /* 0x000fe2000000000c */
[----:B------:R-:W-:-:S07]  /*0650*/  ISETP.NE.AND P0, PT, R24, RZ, PT ;  /* 0x000000ff1800720c */ /* 0x000fce0003f05270 */
[----:B------:R-:W-:Y:S01]  /*0660*/  DADD R6, R6, R10 ;  /* 0x0000000006067229 */ /* 0x000fe2000000000a */
[----:B------:R-:W-:Y:S02]  /*0670*/  VIADD R2, R2, 0x2800 ;  /* 0x0000280002027836 */ /* 0x000fe40000000000 */
[----:B------:R-:W-:-:S05]  /*0680*/  VIADD R25, R25, 0x2800 ;  /* 0x0000280019197836 */ /* 0x000fca0000000000 */
[----:B--2---:R-:W-:-:S08]  /*0690*/  DADD R6, R6, R8 ;  /* 0x0000000006067229 */ /* 0x004fd00000000008 */
[----:B------:R-:W-:Y:S01]  /*06a0*/  DADD R20, R6, R22 ;  /* 0x0000000006147229 */ /* 0x000fe20000000016 */
[----:B------:R-:W-:Y:S10]  /*06b0*/  @P0 BRA `(.L_x_128) ;  /* 0xfffffff800ec0947 */ /* 0x000ff4000383ffff */
[----:B------:R-:W-:Y:S05]  /*06c0*/  BSYNC.RECONVERGENT B3 ;  /* 0x0000000000037941 */ /* 0x000fea0003800200 */
.L_x_127:
[----:B------:R-:W-:-:S07]  /*06d0*/  VIADD R19, R2, 0xffffec00 ;  /* 0xffffec0002137836 */ /* 0x000fce0000000000 */
.L_x_126:
[----:B------:R-:W-:Y:S05]  /*06e0*/  BSYNC.RECONVERGENT B2 ;  /* 0x0000000000027941 */ /* 0x000fea0003800200 */
.L_x_125:
[----:B------:R-:W-:-:S13]  /*06f0*/  ISETP.NE.AND P0, PT, R5, RZ, PT ;  /* 0x000000ff0500720c */ /* 0x000fda0003f05270 */
[----:B------:R-:W-:Y:S05]  /*0700*/  @!P0 BRA `(.L_x_124) ;  /* 0x0000000400308947 */ /* 0x000fea0003800000 */
[----:B------:R-:W-:Y:S01]  /*0710*/  ISETP.GE.U32.AND P0, PT, R5, 0x8, PT ;  /* 0x000000080500780c */ /* 0x000fe20003f06070 */
[----:B------:R-:W-:Y:S01]  /*0720*/  BSSY.RECONVERGENT B2, `(.L_x_129) ;  /* 0x0000026000027945 */ /* 0x000fe20003800200 */
[----:B------:R-:W-:-:S04]  /*0730*/  LOP3.LUT R2, R4, 0x7, RZ, 0xc0, !PT ;  /* 0x0000000704027812 */ /* 0x000fc800078ec0ff */
[----:B------:R-:W-:-:S07]  /*0740*/  ISETP.NE.AND P1, PT, R2, RZ, PT ;  /* 0x000000ff0200720c */ /* 0x000fce0003f25270 */
[----:B------:R-:W-:Y:S06]  /*0750*/  @!P0 BRA `(.L_x_130) ;  /* 0x0000000000888947 */ /* 0x000fec0003800000 */
[----:B------:R-:W0:Y:S01]  /*0760*/  LDC.64 R22, c[0x0][0x380] ;  /* 0x0000e000ff167b82 */ /* 0x000e220000000a00 */
[----:B------:R-:W-:-:S04]  /*0770*/  VIADD R5, R19, UR4 ;  /* 0x0000000413057c36 */ /* 0x000fc80008000000 */
[C---:B------:R-:W-:Y:S02]  /*0780*/  VIADD R15, R5.reuse, 0x280 ;  /* 0x00000280050f7836 */ /* 0x040fe40000000000 */
[C---:B------:R-:W-:Y:S02]  /*0790*/  VIADD R13, R5.reuse, 0x500 ;  /* 0x00000500050d7836 */ /* 0x040fe40000000000 */
[----:B0-----:R-:W-:-:S04]  /*07a0*/  IMAD.WIDE.U32 R16, R5, 0x8, R22 ;  /* 0x0000000805107825 */ /* 0x001fc800078e0016 */
[--C-:B------:R-:W-:Y:S02]  /*07b0*/  IMAD.WIDE.U32 R14, R15, 0x8, R22.reuse ;  /* 0x000000080f0e7825 */ /* 0x100fe400078e0016 */
[----:B------:R-:W2:Y:S02]  /*07c0*/  LDG.E.64 R16, desc[UR10][R16.64] ;  /* 0x0000000a10107981 */ /* 0x000ea4000c1e1b00 */
[----:B------:R-:W-:Y:S02]  /*07d0*/  IMAD.WIDE.U32 R12, R13, 0x8, R22 ;  /* 0x000000080d0c7825 */ /* 0x000fe400078e0016 */
[----:B------:R-:W3:Y:S02]  /*07e0*/  LDG.E.64 R14, desc[UR10][R14.64] ;  /* 0x0000000a0e0e7981 */ /* 0x000ee4000c1e1b00 */
[C---:B------:R-:W-:Y:S02]  /*07f0*/  VIADD R11, R5.reuse, 0x780 ;  /* 0x00000780050b7836 */ /* 0x040fe40000000000 */
[----:B------:R-:W4:Y:S01]  /*0800*/  LDG.E.64 R12, desc[UR10][R12.64] ;  /* 0x0000000a0c0c7981 */ /* 0x000f22000c1e1b00 */
[----:B------:R-:W-:-:S02]  /*0810*/  VIADD R9, R5, 0xa00 ;  /* 0x00000a0005097836 */ /* 0x000fc40000000000 */
[----:B------:R-:W-:-:S04]  /*0820*/  IMAD.WIDE.U32 R10, R11, 0x8, R22 ;  /* 0x000000080b0a7825 */ /* 0x000fc800078e0016 */
[--C-:B------:R-:W-:Y:S02]  /*0830*/  IMAD.WIDE.U32 R8, R9, 0x8, R22.reuse ;  /* 0x0000000809087825 */ /* 0x100fe400078e0016 */
[----:B------:R-:W4:Y:S02]  /*0840*/  LDG.E.64 R10, desc[UR10][R10.64] ;  /* 0x0000000a0a0a7981 */ /* 0x000f24000c1e1b00 */
[C---:B------:R-:W-:Y:S02]  /*0850*/  VIADD R7, R5.reuse, 0xc80 ;  /* 0x00000c8005077836 */ /* 0x040fe40000000000 */
[----:B------:R-:W4:Y:S01]  /*0860*/  LDG.E.64 R8, desc[UR10][R8.64] ;  /* 0x0000000a08087981 */ /* 0x000f22000c1e1b00 */
[----:B------:R-:W-:Y:S02]  /*0870*/  VIADD R25, R5, 0xf00 ;  /* 0x00000f0005197836 */ /* 0x000fe40000000000 */
[----:B------:R-:W-:-:S04]  /*0880*/  IMAD.WIDE.U32 R6, R7, 0x8, R22 ;  /* 0x0000000807067825 */ /* 0x000fc800078e0016 */
[--C-:B------:R-:W-:Y:S02]  /*0890*/  IMAD.WIDE.U32 R24, R25, 0x8, R22.reuse ;  /* 0x0000000819187825 */ /* 0x100fe400078e0016 */
[----:B------:R-:W4:Y:S02]  /*08a0*/  LDG.E.64 R6, desc[UR10][R6.64] ;  /* 0x0000000a06067981 */ /* 0x000f24000c1e1b00 */
[----:B------:R-:W-:Y:S02]  /*08b0*/  VIADD R5, R5, 0x1180 ;  /* 0x0000118005057836 */ /* 0x000fe40000000000 */
[----:B------:R-:W4:Y:S02]  /*08c0*/  LDG.E.64 R24, desc[UR10][R24.64] ;  /* 0x0000000a18187981 */ /* 0x000f24000c1e1b00 */
[----:B------:R-:W-:-:S06]  /*08d0*/  IMAD.WIDE.U32 R22, R5, 0x8, R22 ;  /* 0x0000000805167825 */ /* 0x000fcc00078e0016 */
        /* <DEDUP_REMOVED lines=10> */
.L_x_130:
[----:B------:R-:W-:Y:S05]  /*0980*/  BSYNC.RECONVERGENT B2 ;  /* 0x0000000000027941 */ /* 0x000fea0003800200 */
.L_x_129:
        /* <DEDUP_REMOVED lines=13> */
[--C-:B------:R-:W-:Y:S02]  /*0a60*/  IMAD.WIDE.U32 R12, R13, 0x8, R8.reuse ;  /* 0x000000080d0c7825 */ /* 0x100fe400078e0008 */
[----:B------:R-:W3:Y:S02]  /*0a70*/  LDG.E.64 R10, desc[UR10][R10.64] ;  /* 0x0000000a0a0a7981 */ /* 0x000ee4000c1e1b00 */
        /* <DEDUP_REMOVED lines=8> */
[----:B------:R-:W-:-:S11]  /*0b00*/  DADD R20, R20, R8 ;  /* 0x0000000014147229 */ /* 0x000fd60000000008 */
.L_x_132:
[----:B------:R-:W-:Y:S05]  /*0b10*/  BSYNC.RECONVERGENT B2 ;  /* 0x0000000000027941 */ /* 0x000fea0003800200 */
.L_x_131:
[----:B------:R-:W-:Y:S05]  /*0b20*/  @!P1 BRA `(.L_x_124) ;  /* 0x0000000000289947 */ /* 0x000fea0003800000 */
[----:B------:R-:W0:Y:S01]  /*0b30*/  LDC.64 R6, c[0x0][0x380] ;  /* 0x0000e000ff067b82 */ /* 0x000e220000000a00 */
[----:B------:R-:W-:Y:S02]  /*0b40*/  VIADD R9, R19, UR4 ;  /* 0x0000000413097c36 */ /* 0x000fe40008000000 */
[----:B------:R-:W-:-:S07]  /*0b50*/  IMAD.MOV R2, RZ, RZ, -R4 ;  /* 0x000000ffff027224 */ /* 0x000fce00078e0a04 */
.L_x_133:
[----:B0-----:R-:W-:-:S06]  /*0b60*/  IMAD.WIDE.U32 R4, R9, 0x8, R6 ;  /* 0x0000000809047825 */ /* 0x001fcc00078e0006 */
[----:B------:R-:W2:Y:S01]  /*0b70*/  LDG.E.64 R4, desc[UR10][R4.64] ;  /* 0x0000000a04047981 */ /* 0x000ea2000c1e1b00 */
[----:B------:R-:W-:Y:S02]  /*0b80*/  VIADD R2, R2, 0x1 ;  /* 0x0000000102027836 */ /* 0x000fe40000000000 */
[----:B------:R-:W-:-:S03]  /*0b90*/  VIADD R9, R9, 0x280 ;  /* 0x0000028009097836 */ /* 0x000fc60000000000 */
[----:B------:R-:W-:Y:S01]  /*0ba0*/  ISETP.NE.AND P0, PT, R2, RZ, PT ;  /* 0x000000ff0200720c */ /* 0x000fe20003f05270 */
[----:B--2--5:R-:W-:-:S12]  /*0bb0*/  DADD R20, R4, R20 ;  /* 0x0000000004147229 */ /* 0x024fd80000000014 */
[----:B------:R-:W-:Y:S05]  /*0bc0*/  @P0 BRA `(.L_x_133) ;  /* 0xfffffffc00e40947 */ /* 0x000fea000383ffff */
.L_x_124:
[----:B------:R-:W-:Y:S05]  /*0bd0*/  BSYNC.RECONVERGENT B1 ;  /* 0x0000000000017941 */ /* 0x000fea0003800200 */
.L_x_123:
[----:B------:R-:W-:-:S13]  /*0be0*/  ISETP.GE.U32.AND P0, PT, R0, 0x280, PT ;  /* 0x000002800000780c */ /* 0x000fda0003f06070 */
        /* <DEDUP_REMOVED lines=50> */
[----:B------:R-:W1:Y:S05]  /*0f10*/  LDS.128 R4, [UR4+0x50] ;  /* 0x00005004ff047984 */ /* 0x000e6a0008000c00 */
[----:B------:R-:W-:-:S08]  /*0f20*/  DADD R16, R16, R18 ;  /* 0x0000000010107229 */ /* 0x000fd00000000012 */
[----:B--2---:R-:W-:-:S08]  /*0f30*/  DADD R12, R16, R12 ;  /* 0x00000000100c7229 */ /* 0x004fd0000000000c */
[----:B------:R-:W-:Y:S02]  /*0f40*/  DADD R2, R12, R14 ;  /* 0x000000000c027229 */ /* 0x000fe4000000000e */
[----:B------:R-:W2:Y:S06]  /*0f50*/  LDS.128 R12, [UR4+0x60] ;  /* 0x00006004ff0c7984 */ /* 0x000eac0008000c00 */
[----:B0-----:R-:W-:-:S08]  /*0f60*/  DADD R2, R2, R8 ;  /* 0x0000000002027229 */ /* 0x001fd00000000008 */
[----:B------:R-:W-:Y:S01]  /*0f70*/  DADD R2, R2, R10 ;  /* 0x0000000002027229 */ /* 0x000fe2000000000a */
[----:B------:R-:W0:Y:S07]  /*0f80*/  LDS.128 R8, [UR4+0x70] ;  /* 0x00007004ff087984 */ /* 0x000e2e0008000c00 */
        /* <DEDUP_REMOVED lines=16> */
[----:B-1----:R-:W-:Y:S01]  /*1090*/  DADD R4, R2, R4 ;  /* 0x0000000002047229 */ /* 0x002fe20000000004 */
[----:B------:R-:W-:Y:S10]  /*10a0*/  BRA `(.L_x_135) ;  /* 0x0000001c00307947 */ /* 0x000ff40003800000 */
.L_x_134:
[----:B------:R-:W-:-:S04]  /*10b0*/  LOP3.LUT R2, R3, 0x3e0, RZ, 0xc0, !PT ;  /* 0x000003e003027812 */ /* 0x000fc800078ec0ff */
[----:B------:R-:W-:Y:S01]  /*10c0*/  LOP3.LUT R7, RZ, R2, RZ, 0x33, !PT ;  /* 0x00000002ff077212 */ /* 0x000fe200078e33ff */
[----:B------:R-:W-:Y:S02]  /*10d0*/  VIADD R5, R2, 0x20 ;  /* 0x0000002002057836 */ /* 0x000fe40000000000 */
[----:B------:R-:W0:Y:S02]  /*10e0*/  S2R R2, SR_LANEID ;  /* 0x0000000000027919 */ /* 0x000e240000000000 */
[----:B------:R-:W-:Y:S01]  /*10f0*/  IMAD.IADD R7, R0, 0x1, R7 ;  /* 0x0000000100077824 */ /* 0x000fe200078e0207 */
[----:B------:R-:W-:-:S04]  /*1100*/  ISETP.GT.U32.AND P0, PT, R5, R0, PT ;  /* 0x000000000500720c */ /* 0x000fc80003f04070 */
[----:B------:R-:W-:-:S05]  /*1110*/  SEL R7, R7, 0x1f, P0 ;  /* 0x0000001f07077807 */ /* 0x000fca0000000000 */
[----:B-----5:R-:W-:Y:S04]  /*1120*/  SHFL.DOWN PT, R4, R20, 0x1, R7 ;  /* 0x0820000014047989 */ /* 0x020fe800000e0007 */
[----:B------:R-:W1:Y:S01]  /*1130*/  SHFL.DOWN PT, R5, R21, 0x1, R7 ;  /* 0x0820000015057989 */ /* 0x000e6200000e0007 */
[C---:B0-----:R-:W-:Y:S01]  /*1140*/  ISETP.GE.AND P0, PT, R2.reuse, R7, PT ;  /* 0x000000070200720c */ /* 0x041fe20003f06270 */
[----:B------:R-:W-:Y:S01]  /*1150*/  VIADD R6, R2, 0x2 ;  /* 0x0000000202067836 */ /* 0x000fe20000000000 */
[----:B-1----:R-:W-:-:S10]  /*1160*/  DADD R4, R4, R20 ;  /* 0x0000000004047229 */ /* 0x002fd40000000014 */
        /* <DEDUP_REMOVED lines=11> */
[----:B------:R-:W-:-:S03]  /*1220*/  VIADD R6, R2, 0x8 ;  /* 0x0000000802067836 */ /* 0x000fc60000000000 */
[----:B------:R-:W0:Y:S02]  /*1230*/  SHFL.DOWN PT, R5, R11, 0x4, R7 ;  /* 0x088000000b057989 */ /* 0x000e2400000e0007 */
[----:B------:R-:W-:Y:S01]  /*1240*/  ISETP.GT.AND P1, PT, R6, R7, PT ;  /* 0x000000070600720c */ /* 0x000fe20003f24270 */
[----:B0-----:R-:W-:-:S10]  /*1250*/  DADD R4, R4, R10 ;  /* 0x0000000004047229 */ /* 0x001fd4000000000a */
[----:B------:R-:W-:Y:S02]  /*1260*/  FSEL R8, R10, R4, P0 ;  /* 0x000000040a087208 */ /* 0x000fe40000000000 */
[----:B------:R-:W-:Y:S02]  /*1270*/  FSEL R9, R11, R5, P0 ;  /* 0x000000050b097208 */ /* 0x000fe40000000000 */
[C---:B------:R-:W-:Y:S01]  /*1280*/  ISETP.NE.AND P0, PT, R2.reuse, RZ, PT ;  /* 0x000000ff0200720c */ /* 0x040fe20003f05270 */
[----:B------:R-:W-:Y:S01]  /*1290*/  SHFL.DOWN PT, R4, R8, 0x8, R7 ;  /* 0x0900000008047989 */ /* 0x000fe200000e0007 */
[----:B------:R-:W-:-:S03]  /*12a0*/  VIADD R2, R2, 0x10 ;  /* 0x0000001002027836 */ /* 0x000fc60000000000 */
[----:B------:R-:W0:Y:S08]  /*12b0*/  SHFL.DOWN PT, R5, R9, 0x8, R7 ;  /* 0x0900000009057989 */ /* 0x000e3000000e0007 */
[----:B------:R-:W1:Y:S01]  /*12c0*/  @!P0 S2R R13, SR_CgaCtaId ;  /* 0x00000000000d8919 */ /* 0x000e620000008800 */
[----:B------:R-:W-:-:S04]  /*12d0*/  @!P0 SHF.R.U32.HI R6, RZ, 0x2, R3 ;  /* 0x00000002ff068819 */ /* 0x000fc80000011603 */
[----:B------:R-:W-:Y:S01]  /*12e0*/  @!P0 LOP3.LUT R6, R6, 0xf8, RZ, 0xc0, !PT ;  /* 0x000000f806068812 */ /* 0x000fe200078ec0ff */
        /* <DEDUP_REMOVED lines=18> */
[----:B------:R-:W-:Y:S01]  /*1410*/  ISETP.GT.U32.AND P1, PT, R0, 0x20, PT ;  /* 0x000000200000780c */ /* 0x000fe20003f24070 */
[----:B0-----:R-:W-:-:S09]  /*1420*/  ULEA UR4, UR5, UR4, 0x18 ;  /* 0x0000000405047291 */ /* 0x001fd2000f8ec0ff */
[----:B------:R-:W0:Y:S04]  /*1430*/  LDS.128 R12, [UR4+0x20] ;  /* 0x00002004ff0c7984 */ /* 0x000e280008000c00 */
[----:B------:R-:W1:Y:S01]  /*1440*/  LDS.128 R8, [UR4+0x30] ;  /* 0x00003004ff087984 */ /* 0x000e620008000c00 */
[----:B0-----:R-:W-:-:S10]  /*1450*/  DADD R12, R4, R12 ;  /* 0x00000000040c7229 */ /* 0x001fd4000000000c */
[----:B------:R-:W-:Y:S02]  /*1460*/  FSEL R2, R12, R4, P1 ;  /* 0x000000040c027208 */ /* 0x000fe40000800000 */
[----:B------:R-:W-:Y:S02]  /*1470*/  FSEL R3, R13, R5, P1 ;  /* 0x000000050d037208 */ /* 0x000fe40000800000 */
[----:B------:R-:W-:Y:S01]  /*1480*/  ISETP.GT.U32.AND P1, PT, R0, 0x40, PT ;  /* 0x000000400000780c */ /* 0x000fe20003f24070 */
[----:B------:R-:W0:Y:S03]  /*1490*/  LDS.128 R4, [UR4+0x40] ;  /* 0x00004004ff047984 */ /* 0x000e260008000c00 */
[----:B------:R-:W-:-:S10]  /*14a0*/  DADD R14, R2, R14 ;  /* 0x00000000020e7229 */ /* 0x000fd4000000000e */
[----:B------:R-:W-:Y:S02]  /*14b0*/  FSEL R2, R14, R2, P1 ;  /* 0x000000020e027208 */ /* 0x000fe40000800000 */
[----:B------:R-:W-:Y:S02]  /*14c0*/  FSEL R3, R15, R3, P1 ;  /* 0x000000030f037208 */ /* 0x000fe40000800000 */
[----:B------:R-:W-:-:S04]  /*14d0*/  ISETP.GT.U32.AND P1, PT, R0, 0x60, PT ;  /* 0x000000600000780c */ /* 0x000fc80003f24070 */
[----:B-1----:R-:W-:-:S10]  /*14e0*/  DADD R8, R8, R2 ;  /* 0x0000000008087229 */ /* 0x002fd40000000002 */
[----:B------:R-:W-:Y:S02]  /*14f0*/  FSEL R2, R8, R2, P1 ;  /* 0x0000000208027208 */ /* 0x000fe40000800000 */
[----:B------:R-:W-:Y:S02]  /*1500*/  FSEL R3, R9, R3, P1 ;  /* 0x0000000309037208 */ /* 0x000fe40000800000 */
[----:B------:R-:W-:-:S04]  /*1510*/  ISETP.GT.U32.AND P1, PT, R0, 0x80, PT ;  /* 0x000000800000780c */ /* 0x000fc80003f24070 */
[----:B------:R-:W-:-:S10]  /*1520*/  DADD R10, R2, R10 ;  /* 0x00000000020a7229 */ /* 0x000fd4000000000a */
[----:B------:R-:W-:Y:S02]  /*1530*/  FSEL R2, R10, R2, P1 ;  /* 0x000000020a027208 */ /* 0x000fe40000800000 */
[----:B------:R-:W-:Y:S02]  /*1540*/  FSEL R3, R11, R3, P1 ;  /* 0x000000030b037208 */ /* 0x000fe40000800000 */
[----:B------:R-:W1:Y:S01]  /*1550*/  LDS.128 R8, [UR4+0x50] ;  /* 0x00005004ff087984 */ /* 0x000e620008000c00 */
[----:B------:R-:W-:-:S03]  /*1560*/  ISETP.GT.U32.AND P1, PT, R0, 0xa0, PT ;  /* 0x000000a00000780c */ /* 0x000fc60003f24070 */
[----:B0-----:R-:W-:-:S10]  /*1570*/  DADD R4, R4, R2 ;  /* 0x0000000004047229 */ /* 0x001fd40000000002 */
[----:B------:R-:W-:Y:S02]  /*1580*/  FSEL R2, R4, R2, P1 ;  /* 0x0000000204027208 */ /* 0x000fe40000800000 */
[----:B------:R-:W-:Y:S02]  /*1590*/  FSEL R3, R5, R3, P1 ;  /* 0x0000000305037208 */ /* 0x000fe40000800000 */
[----:B------:R-:W-:-:S04]  /*15a0*/  ISETP.GT.U32.AND P1, PT, R0, 0xc0, PT ;  /* 0x000000c00000780c */ /* 0x000fc80003f24070 */
[----:B------:R-:W-:-:S10]  /*15b0*/  DADD R6, R2, R6 ;  /* 0x0000000002067229 */ /* 0x000fd40000000006 */
[----:B------:R-:W-:Y:S02]  /*15c0*/  FSEL R2, R6, R2, P1 ;  /* 0x0000000206027208 */ /* 0x000fe40000800000 */
[----:B------:R-:W-:Y:S02]  /*15d0*/  FSEL R3, R7, R3, P1 ;  /* 0x0000000307037208 */ /* 0x000fe40000800000 */
[----:B------:R-:W0:Y:S01]  /*15e0*/  LDS.128 R4, [UR4+0x60] ;  /* 0x00006004ff047984 */ /* 0x000e220008000c00 */
[----:B------:R-:W-:-:S03]  /*15f0*/  ISETP.GT.U32.AND P1, PT, R0, 0xe0, PT ;  /* 0x000000e00000780c */ /* 0x000fc60003f24070 */
        /* <DEDUP_REMOVED lines=43> */
[----:B------:R-:W1:Y:S01]  /*18b0*/  LDS.64 R2, [UR4+0xb0] ;  /* 0x0000b004ff027984 */ /* 0x000e620008000a00 */
        /* <DEDUP_REMOVED lines=8> */
[----:B------:R-:W-:-:S04]  /*1940*/  ISETP.GT.U32.AND P1, PT, R0, 0x260, PT ;  /* 0x000002600000780c */ /* 0x000fc80003f24070 */
[----:B-1----:R-:W-:-:S10]  /*1950*/  DADD R2, R2, R4 ;  /* 0x0000000002027229 */ /* 0x002fd40000000004 */
[----:B------:R-:W-:Y:S02]  /*1960*/  FSEL R4, R2, R4, P1 ;  /* 0x0000000402047208 */ /* 0x000fe40000800000 */
[----:B------:R-:W-:Y:S01]  /*1970*/  FSEL R5, R3, R5, P1 ;  /* 0x0000000503057208 */ /* 0x000fe20000800000 */
[----:B------:R-:W-:Y:S06]  /*1980*/  BRA `(.L_x_135) ;  /* 0x0000001000f87947 */ /* 0x000fec0003800000 */
.L_x_120:
[----:B------:R-:W0:Y:S01]  /*1990*/  S2R R5, SR_TID.X ;  /* 0x0000000000057919 */ /* 0x000e220000002100 */
[----:B------:R-:W1:Y:S02]  /*19a0*/  LDCU.64 UR6, c[0x0][0x380] ;  /* 0x00007000ff0677ac */ /* 0x000e640008000a00 */
[----:B-1----:R-:W-:Y:S02]  /*19b0*/  IMAD.U32 R6, RZ, RZ, UR6 ;  /* 0x00000006ff067e24 */ /* 0x002fe4000f8e00ff */
[----:B------:R-:W-:Y:S01]  /*19c0*/  IMAD.U32 R7, RZ, RZ, UR7 ;  /* 0x00000007ff077e24 */ /* 0x000fe2000f8e00ff */
[----:B0-----:R-:W-:-:S05]  /*19d0*/  IADD3 R21, PT, PT, R5, UR4, RZ ;  /* 0x0000000405157c10 */ /* 0x001fca000fffe0ff */
[----:B------:R-:W-:-:S05]  /*19e0*/  IMAD.WIDE.U32 R20, R21, 0x8, R6 ;  /* 0x0000000815147825 */ /* 0x000fca00078e0006 */
[----:B------:R-:W2:Y:S04]  /*19f0*/  LDG.E.64 R14, desc[UR10][R20.64] ;  /* 0x0000000a140e7981 */ /* 0x000ea8000c1e1b00 */
[----:B------:R-:W2:Y:S04]  /*1a00*/  LDG.E.64 R16, desc[UR10][R20.64+0x1400] ;  /* 0x0014000a14107981 */ /* 0x000ea8000c1e1b00 */
[----:B------:R-:W3:Y:S04]  /*1a10*/  LDG.E.64 R18, desc[UR10][R20.64+0x2800] ;  /* 0x0028000a14127981 */ /* 0x000ee8000c1e1b00 */
[----:B------:R-:W4:Y:S04]  /*1a20*/  LDG.E.64 R12, desc[UR10][R20.64+0x3c00] ;  /* 0x003c000a140c7981 */ /* 0x000f28000c1e1b00 */
[----:B------:R-:W5:Y:S04]  /*1a30*/  LDG.E.64 R10, desc[UR10][R20.64+0x5000] ;  /* 0x0050000a140a7981 */ /* 0x000f68000c1e1b00 */
[----:B------:R-:W5:Y:S04]  /*1a40*/  LDG.E.64 R8, desc[UR10][R20.64+0x6400] ;  /* 0x0064000a14087981 */ /* 0x000f68000c1e1b00 */
[----:B------:R-:W5:Y:S04]  /*1a50*/  LDG.E.64 R2, desc[UR10][R20.64+0x7800] ;  /* 0x0078000a14027981 */ /* 0x000f68000c1e1b00 */
[----:B------:R-:W5:Y:S01]  /*1a60*/  LDG.E.64 R28, desc[UR10][R20.64+0x8c00] ;  /* 0x008c000a141c7981 */ /* 0x000f62000c1e1b00 */
[----:B------:R-:W-:Y:S01]  /*1a70*/  ISETP.GE.U32.AND P0, PT, R0, UR8, PT ;  /* 0x0000000800007c0c */ /* 0x000fe2000bf06070 */
[----:B--2---:R-:W-:-:S08]  /*1a80*/  DADD R14, R14, R16 ;  /* 0x000000000e0e7229 */ /* 0x004fd00000000010 */
[----:B---3--:R-:W-:-:S08]  /*1a90*/  DADD R14, R18, R14 ;  /* 0x00000000120e7229 */ /* 0x008fd0000000000e */
[----:B----4-:R-:W-:-:S08]  /*1aa0*/  DADD R12, R12, R14 ;  /* 0x000000000c0c7229 */ /* 0x010fd0000000000e */
[----:B-----5:R-:W-:-:S08]  /*1ab0*/  DADD R10, R10, R12 ;  /* 0x000000000a0a7229 */ /* 0x020fd0000000000c */
[----:B------:R-:W-:-:S08]  /*1ac0*/  DADD R8, R8, R10 ;  /* 0x0000000008087229 */ /* 0x000fd0000000000a */
[----:B------:R-:W-:-:S08]  /*1ad0*/  DADD R2, R2, R8 ;  /* 0x0000000002027229 */ /* 0x000fd00000000008 */
[----:B------:R-:W-:Y:S01]  /*1ae0*/  DADD R28, R28, R2 ;  /* 0x000000001c1c7229 */ /* 0x000fe20000000002 */
[----:B------:R-:W-:Y:S10]  /*1af0*/  @!P0 BRA `(.L_x_136) ;  /* 0x0000000c00708947 */ /* 0x000ff40003800000 */
[----:B------:R-:W-:Y:S01]  /*1b00*/  UIMAD UR12, UR13, 0x1400, UR4 ;  /* 0x000014000d0c78a4 */ /* 0x000fe2000f8e0204 */
[----:B------:R-:W-:Y:S01]  /*1b10*/  VIADD R0, R4, 0xffffec00 ;  /* 0xffffec0004007836 */ /* 0x000fe20000000000 */
[----:B------:R-:W-:Y:S01]  /*1b20*/  UIADD3 UR5, UPT, UPT, UR9, UR13, URZ ;  /* 0x0000000d09057290 */ /* 0x000fe2000fffe0ff */
[----:B------:R-:W-:-:S03]  /*1b30*/  LOP3.LUT R3, RZ, R5, RZ, 0x33, !PT ;  /* 0x00000005ff037212 */ /* 0x000fc600078e33ff */
[----:B------:R-:W-:Y:S01]  /*1b40*/  ISETP.LT.U32.AND P0, PT, R0, UR12, PT ;  /* 0x0000000c00007c0c */ /* 0x000fe2000bf01070 */
[----:B------:R-:W-:Y:S01]  /*1b50*/  UIMAD UR5, UR5, 0x1400, URZ ;  /* 0x00001400050578a4 */ /* 0x000fe2000f8e02ff */
[----:B------:R-:W-:-:S05]  /*1b60*/  IADD3 R3, PT, PT, R4, -UR8, R3 ;  /* 0x8000000804037c10 */ /* 0x000fca000fffe003 */
[----:B------:R-:W-:Y:S01]  /*1b70*/  IMAD.U32 R8, RZ, RZ, UR5 ;  /* 0x00000005ff087e24 */ /* 0x000fe2000f8e00ff */
[----:B------:R-:W-:Y:S01]  /*1b80*/  UMOV UR6, UR5 ;  /* 0x0000000500067c82 */ /* 0x000fe20008000000 */
[----:B------:R-:W-:Y:S01]  /*1b90*/  VIADD R2, R3, -UR4 ;  /* 0x8000000403027c36 */ /* 0x000fe20008000000 */
[----:B------:R-:W-:Y:S02]  /*1ba0*/  UMOV UR4, URZ ;  /* 0x000000ff00047c82 */ /* 0x000fe40008000000 */
[----:B------:R-:W-:Y:S01]  /*1bb0*/  IADD3 R5, PT, PT, R8, 0x1400, R5 ;  /* 0x0000140008057810 */ /* 0x000fe20007ffe005 */
[----:B------:R-:W-:Y:S06]  /*1bc0*/  @P0 BRA `(.L_x_137) ;  /* 0x0000000000840947 */ /* 0x000fec0003800000 */
[----:B------:R-:W0:Y:S01]  /*1bd0*/  LDC R4, c[0x0][0x3a8] ;  /* 0x0000ea00ff047b82 */ /* 0x000e220000000800 */
[----:B------:R-:W1:Y:S07]  /*1be0*/  LDCU UR7, c[0x0][0x3ac] ;  /* 0x00007580ff0777ac */ /* 0x000e6e0008000800 */
[----:B------:R-:W2:Y:S02]  /*1bf0*/  LDC.64 R6, c[0x0][0x380] ;  /* 0x0000e000ff067b82 */ /* 0x000ea40000000a00 */
.L_x_138:
[----:B------:R-:W3:Y:S02]  /*1c00*/  S2R R25, SR_TID.X ;  /* 0x0000000000197919 */ /* 0x000ee40000002100 */
[----:B---3--:R-:W-:-:S04]  /*1c10*/  VIADD R25, R25, UR12 ;  /* 0x0000000c19197c36 */ /* 0x008fc80008000000 */
[----:B--2---:R-:W-:-:S05]  /*1c20*/  IMAD.WIDE.U32 R24, R25, 0x8, R6 ;  /* 0x0000000819187825 */ /* 0x004fca00078e0006 */
        /* <DEDUP_REMOVED lines=8> */
[----:B0-----:R-:W-:-:S05]  /*1cb0*/  VIADD R3, R4, -UR12 ;  /* 0x8000000c04037c36 */ /* 0x001fca0008000000 */
[----:B------:R-:W-:Y:S01]  /*1cc0*/  ISETP.GE.U32.AND P0, PT, R3, UR8, PT ;  /* 0x0000000803007c0c */ /* 0x000fe2000bf06070 */
        /* <DEDUP_REMOVED lines=8> */
[----:B------:R-:W-:Y:S10]  /*1d50*/  @!P0 BRA `(.L_x_136) ;  /* 0x0000000800d88947 */ /* 0x000ff40003800000 */
[----:B-1----:R-:W-:Y:S01]  /*1d60*/  UMOV UR13, UR7 ;  /* 0x00000007000d7c82 */ /* 0x002fe20008000000 */
[----:B------:R-:W-:Y:S01]  /*1d70*/  UIADD3 UR4, UPT, UPT, UR4, 0x1, URZ ;  /* 0x0000000104047890 */ /* 0x000fe2000fffe0ff */
[----:B------:R-:W-:Y:S01]  /*1d80*/  VIADD R2, R2, -UR8 ;  /* 0x8000000802027c36 */ /* 0x000fe20008000000 */
[----:B------:R-:W-:Y:S01]  /*1d90*/  UIMAD UR12, UR13, 0x1400, UR12 ;  /* 0x000014000d0c78a4 */ /* 0x000fe2000f8e020c */
[----:B------:R-:W-:Y:S01]  /*1da0*/  VIADD R5, R5, UR8 ;  /* 0x0000000805057c36 */ /* 0x000fe20008000000 */
[----:B------:R-:W-:-:S04]  /*1db0*/  UIADD3 UR6, UPT, UPT, UR8, UR6, URZ ;  /* 0x0000000608067290 */ /* 0x000fc8000fffe0ff */
[----:B------:R-:W-:-:S13]  /*1dc0*/  ISETP.LT.U32.AND P0, PT, R0, UR12, PT ;  /* 0x0000000c00007c0c */ /* 0x000fda000bf01070 */
[----:B------:R-:W-:Y:S05]  /*1dd0*/  @!P0 BRA `(.L_x_138) ;  /* 0xfffffffc00888947 */ /* 0x000fea000383ffff */
.L_x_137:
[----:B------:R-:W0:Y:S01]  /*1de0*/  S2R R9, SR_TID.X ;  /* 0x0000000000097919 */ /* 0x000e220000002100 */
[----:B------:R-:W-:Y:S01]  /*1df0*/  VIADD R0, R4, -UR12 ;  /* 0x8000000c04007c36 */ /* 0x000fe20008000000 */
[----:B------:R-:W-:Y:S04]  /*1e00*/  BSSY.RECONVERGENT B1, `(.L_x_136) ;  /* 0x00000ab000017945 */ /* 0x000fe80003800200 */
[----:B0-----:R-:W-:-:S04]  /*1e10*/  ISETP.GE.AND P0, PT, R9, R0, PT ;  /* 0x000000000900720c */ /* 0x001fc80003f06270 */
[----:B------:R-:W-:-:S13]  /*1e20*/  ISETP.LE.U32.OR P0, PT, R4, UR12, P0 ;  /* 0x0000000c04007c0c */ /* 0x000fda0008703470 */
[----:B------:R-:W-:Y:S05]  /*1e30*/  @P0 BRA `(.L_x_139) ;  /* 0x00000008009c0947 */ /* 0x000fea0003800000 */
[----:B------:R-:W-:Y:S01]  /*1e40*/  UIMAD UR7, UR4, UR13, URZ ;  /* 0x0000000d040772a4 */ /* 0x000fe2000f8e02ff */
[----:B------:R-:W-:Y:S01]  /*1e50*/  LOP3.LUT R3, RZ, R9, RZ, 0x33, !PT ;  /* 0x00000009ff037212 */ /* 0x000fe200078e33ff */
[----:B------:R-:W-:Y:S01]  /*1e60*/  BSSY.RECONVERGENT B2, `(.L_x_140) ;  /* 0x0000056000027945 */ /* 0x000fe20003800200 */
[----:B------:R-:W-:Y:S02]  /*1e70*/  IMAD.MOV.U32 R0, RZ, RZ, R9 ;  /* 0x000000ffff007224 */ /* 0x000fe400078e0009 */
[----:B------:R-:W-:Y:S01]  /*1e80*/  IADD3 R4, PT, PT, R4, -UR5, R3 ;  /* 0x8000000504047c10 */ /* 0x000fe2000fffe003 */
[----:B------:R-:W-:-:S04]  /*1e90*/  IMAD.U32 R3, RZ, RZ, UR7 ;  /* 0x00000007ff037e24 */ /* 0x000fc8000f8e00ff */
[----:B------:R-:W-:-:S04]  /*1ea0*/  IMAD R4, R3, -0x1400, R4 ;  /* 0xffffec0003047824 */ /* 0x000fc800078e0204 */
[C---:B------:R-:W-:Y:S01]  /*1eb0*/  IMAD.HI.U32 R3, R4.reuse, -0x33333333, RZ ;  /* 0xcccccccd04037827 */ /* 0x040fe200078e00ff */
[----:B------:R-:W-:-:S04]  /*1ec0*/  ISETP.GE.U32.AND P0, PT, R4, 0x2580, PT ;  /* 0x000025800400780c */ /* 0x000fc80003f06070 */
[----:B------:R-:W-:-:S04]  /*1ed0*/  LEA.HI R3, R3, 0x1, RZ, 0x17 ;  /* 0x0000000103037811 */ /* 0x000fc800078fb8ff */
[----:B------:R-:W-:-:S05]  /*1ee0*/  LOP3.LUT R4, R3, 0xf, RZ, 0xc0, !PT ;  /* 0x0000000f03047812 */ /* 0x000fca00078ec0ff */
[----:B------:R-:W-:Y:S05]  /*1ef0*/  @!P0 BRA `(.L_x_141) ;  /* 0x0000000400308947 */ /* 0x000fea0003800000 */
[----:B------:R-:W-:Y:S01]  /*1f00*/  IMAD.HI.U32 R0, R2, -0x33333333, RZ ;  /* 0xcccccccd02007827 */ /* 0x000fe200078e00ff */
[----:B------:R-:W-:Y:S04]  /*1f10*/  BSSY.RECONVERGENT B3, `(.L_x_142) ;  /* 0x0000049000037945 */ /* 0x000fe80003800200 */
[----:B------:R-:W-:-:S04]  /*1f20*/  LEA.HI R0, R0, 0x1, RZ, 0x17 ;  /* 0x0000000100007811 */ /* 0x000fc800078fb8ff */
[----:B------:R-:W-:Y:S02]  /*1f30*/  LOP3.LUT R26, R0, 0xfffff0, RZ, 0xc0, !PT ;  /* 0x00fffff0001a7812 */ /* 0x000fe400078ec0ff */
[----:B------:R-:W-:-:S03]  /*1f40*/  LOP3.LUT R0, R9, 0x1400, RZ, 0xfc, !PT ;  /* 0x0000140009007812 */ /* 0x000fc600078efcff */
[----:B------:R-:W-:-:S07]  /*1f50*/  IMAD.MOV R26, RZ, RZ, -R26 ;  /* 0x000000ffff1a7224 */ /* 0x000fce00078e0a1a */
.L_x_143:
[C---:B------:R-:W-:Y:S02]  /*1f60*/  VIADD R23, R5.reuse, 0xffffec00 ;  /* 0xffffec0005177836 */ /* 0x040fe40000000000 */
[----:B------:R-:W-:Y:S02]  /*1f70*/  VIADD R19, R5, 0xffffee80 ;  /* 0xffffee8005137836 */ /* 0x000fe40000000000 */
[----:B------:R-:W-:-:S04]  /*1f80*/  IMAD.WIDE.U32 R22, R23, 0x8, R6 ;  /* 0x0000000817167825 */ /* 0x000fc800078e0006 */
[--C-:B------:R-:W-:Y:S02]  /*1f90*/  IMAD.WIDE.U32 R18, R19, 0x8, R6.reuse ;  /* 0x0000000813127825 */ /* 0x100fe400078e0006 */
[----:B------:R-:W2:Y:S02]  /*1fa0*/  LDG.E.64 R22, desc[UR10][R22.64] ;  /* 0x0000000a16167981 */ /* 0x000ea4000c1e1b00 */
[C---:B------:R-:W-:Y:S02]  /*1fb0*/  VIADD R17, R5.reuse, 0xfffff100 ;  /* 0xfffff10005117836 */ /* 0x040fe40000000000 */
[----:B------:R-:W3:Y:S01]  /*1fc0*/  LDG.E.64 R18, desc[UR10][R18.64] ;  /* 0x0000000a12127981 */ /* 0x000ee2000c1e1b00 */
[----:B------:R-:W-:Y:S02]  /*1fd0*/  VIADD R15, R5, 0xfffff380 ;  /* 0xfffff380050f7836 */ /* 0x000fe40000000000 */
[----:B------:R-:W-:-:S04]  /*1fe0*/  IMAD.WIDE.U32 R16, R17, 0x8, R6 ;  /* 0x0000000811107825 */ /* 0x000fc800078e0006 */
[--C-:B------:R-:W-:Y:S02]  /*1ff0*/  IMAD.WIDE.U32 R14, R15, 0x8, R6.reuse ;  /* 0x000000080f0e7825 */ /* 0x100fe400078e0006 */
[----:B------:R-:W4:Y:S02]  /*2000*/  LDG.E.64 R16, desc[UR10][R16.64] ;  /* 0x0000000a10107981 */ /* 0x000f24000c1e1b00 */
[C---:B------:R-:W-:Y:S02]  /*2010*/  VIADD R13, R5.reuse, 0xfffff600 ;  /* 0xfffff600050d7836 */ /* 0x040fe40000000000 */
[----:B------:R-:W5:Y:S01]  /*2020*/  LDG.E.64 R14, desc[UR10][R14.64] ;  /* 0x0000000a0e0e7981 */ /* 0x000f62000c1e1b00 */
[----:B------:R-:W-:Y:S02]  /*2030*/  VIADD R11, R5, 0xfffff880 ;  /* 0xfffff880050b7836 */ /* 0x000fe40000000000 */
[----:B------:R-:W-:-:S04]  /*2040*/  IMAD.WIDE.U32 R12, R13, 0x8, R6 ;  /* 0x000000080d0c7825 */ /* 0x000fc800078e0006 */
[--C-:B------:R-:W-:Y:S02]  /*2050*/  IMAD.WIDE.U32 R10, R11, 0x8, R6.reuse ;  /* 0x000000080b0a7825 */ /* 0x100fe400078e0006 */
[----:B------:R-:W5:Y:S02]  /*2060*/  LDG.E.64 R12, desc[UR10][R12.64] ;  /* 0x0000000a0c0c7981 */ /* 0x000f64000c1e1b00 */
[C---:B------:R-:W-:Y:S02]  /*2070*/  VIADD R9, R5.reuse, 0xfffffb00 ;  /* 0xfffffb0005097836 */ /* 0x040fe40000000000 */
[----:B------:R-:W5:Y:S01]  /*2080*/  LDG.E.64 R10, desc[UR10][R10.64] ;  /* 0x0000000a0a0a7981 */ /* 0x000f62000c1e1b00 */
[----:B------:R-:W-:Y:S02]  /*2090*/  VIADD R21, R5, 0xfffffd80 ;  /* 0xfffffd8005157836 */ /* 0x000fe40000000000 */
[----:B------:R-:W-:-:S04]  /*20a0*/  IMAD.WIDE.U32 R8, R9, 0x8, R6 ;  /* 0x0000000809087825 */ /* 0x000fc800078e0006 */
[----:B------:R-:W-:Y:S02]  /*20b0*/  IMAD.WIDE.U32 R20, R21, 0x8, R6 ;  /* 0x0000000815147825 */ /* 0x000fe400078e0006 */
[----:B------:R-:W5:Y:S04]  /*20c0*/  LDG.E.64 R8, desc[UR10][R8.64] ;  /* 0x0000000a08087981 */ /* 0x000f68000c1e1b00 */
[----:B------:R-:W5:Y:S01]  /*20d0*/  LDG.E.64 R20, desc[UR10][R20.64] ;  /* 0x0000000a14147981 */ /* 0x000f62000c1e1b00 */
[----:B------:R-:W-:Y:S01]  /*20e0*/  VIADD R25, R5, 0x280 ;  /* 0x0000028005197836 */ /* 0x000fe20000000000 */
[----:B--2---:R-:W-:-:S08]  /*20f0*/  DADD R22, R22, R28 ;  /* 0x0000000016167229 */ /* 0x004fd0000000001c */
[----:B---3--:R-:W-:Y:S01]  /*2100*/  DADD R18, R22, R18 ;  /* 0x0000000016127229 */ /* 0x008fe20000000012 */
[----:B------:R-:W-:-:S06]  /*2110*/  IMAD.WIDE.U32 R22, R5, 0x8, R6 ;  /* 0x0000000805167825 */ /* 0x000fcc00078e0006 */
[----:B------:R-:W2:Y:S01]  /*2120*/  LDG.E.64 R22, desc[UR10][R22.64] ;  /* 0x0000000a16167981 */ /* 0x000ea2000c1e1b00 */
[----:B----4-:R-:W-:Y:S01]  /*2130*/  DADD R16, R18, R16 ;  /* 0x0000000012107229 */ /* 0x010fe20000000010 */
[----:B------:R-:W-:-:S04]  /*2140*/  IMAD.WIDE.U32 R18, R25, 0x8, R6 ;  /* 0x0000000819127825 */ /* 0x000fc800078e0006 */
[----:B------:R-:W-:Y:S02]  /*2150*/  VIADD R25, R5, 0x500 ;  /* 0x0000050005197836 */ /* 0x000fe40000000000 */
[----:B------:R-:W3:Y:S01]  /*2160*/  LDG.E.64 R18, desc[UR10][R18.64] ;  /* 0x0000000a12127981 */ /* 0x000ee2000c1e1b00 */
[----:B-----5:R-:W-:Y:S01]  /*2170*/  DADD R14, R16, R14 ;  /* 0x00000000100e7229 */ /* 0x020fe2000000000e */
[----:B------:R-:W-:-:S04]  /*2180*/  IMAD.WIDE.U32 R16, R25, 0x8, R6 ;  /* 0x0000000819107825 */ /* 0x000fc800078e0006 */
[----:B------:R-:W-:Y:S02]  /*2190*/  VIADD R25, R5, 0x780 ;  /* 0x0000078005197836 */ /* 0x000fe40000000000 */
[----:B------:R-:W4:Y:S01]  /*21a0*/  LDG.E.64 R16, desc[UR10][R16.64] ;  /* 0x0000000a10107981 */ /* 0x000f22000c1e1b00 */
[----:B------:R-:W-:Y:S01]  /*21b0*/  DADD R12, R14, R12 ;  /* 0x000000000e0c7229 */ /* 0x000fe2000000000c */
[----:B------:R-:W-:-:S04]  /*21c0*/  IMAD.WIDE.U32 R14, R25, 0x8, R6 ;  /* 0x00000008190e7825 */ /* 0x000fc800078e0006 */
[----:B------:R-:W-:Y:S02]  /*21d0*/  VIADD R25, R5, 0xa00 ;  /* 0x00000a0005197836 */ /* 0x000fe40000000000 */
[----:B------:R-:W5:Y:S01]  /*21e0*/  LDG.E.64 R14, desc[UR10][R14.64] ;  /* 0x0000000a0e0e7981 */ /* 0x000f62000c1e1b00 */
        /* <DEDUP_REMOVED lines=9> */
[----:B------:R-:W-:Y:S01]  /*2280*/  IMAD.WIDE.U32 R8, R25, 0x8, R6 ;  /* 0x0000000819087825 */ /* 0x000fe200078e0006 */
[----:B------:R-:W-:-:S05]  /*2290*/  IADD3 R25, PT, PT, R5, 0x1180, RZ ;  /* 0x0000118005197810 */ /* 0x000fca0007ffe0ff */
[----:B------:R-:W5:Y:S01]  /*22a0*/  LDG.E.64 R8, desc[UR10][R8.64] ;  /* 0x0000000a08087981 */ /* 0x000f62000c1e1b00 */
[----:B------:R-:W-:-:S06]  /*22b0*/  IMAD.WIDE.U32 R24, R25, 0x8, R6 ;  /* 0x0000000819187825 */ /* 0x000fcc00078e0006 */
[----:B------:R-:W5:Y:S01]  /*22c0*/  LDG.E.64 R24, desc[UR10][R24.64] ;  /* 0x0000000a18187981 */ /* 0x000f62000c1e1b00 */
[----:B------:R-:W-:Y:S02]  /*22d0*/  VIADD R26, R26, 0x10 ;  /* 0x000000101a1a7836 */ /* 0x000fe40000000000 */
[----:B------:R-:W-:Y:S02]  /*22e0*/  VIADD R0, R0, 0x2800 ;  /* 0x0000280000007836 */ /* 0x000fe40000000000 */
[----:B------:R-:W-:Y:S01]  /*22f0*/  VIADD R5, R5, 0x2800 ;  /* 0x0000280005057836 */ /* 0x000fe20000000000 */
[----:B------:R-:W-:Y:S01]  /*2300*/  ISETP.NE.AND P0, PT, R26, RZ, PT ;  /* 0x000000ff1a00720c */ /* 0x000fe20003f05270 */
        /* <DEDUP_REMOVED lines=9> */
[----:B------:R-:W-:Y:S05]  /*23a0*/  BSYNC.RECONVERGENT B3 ;  /* 0x0000000000037941 */ /* 0x000fea0003800200 */
.L_x_142:
[----:B------:R-:W-:-:S07]  /*23b0*/  VIADD R0, R0, 0xffffec00 ;  /* 0xffffec0000007836 */ /* 0x000fce0000000000 */
.L_x_141:
[----:B------:R-:W-:Y:S05]  /*23c0*/  BSYNC.RECONVERGENT B2 ;  /* 0x0000000000027941 */ /* 0x000fea0003800200 */
.L_x_140:
[----:B------:R-:W-:-:S13]  /*23d0*/  ISETP.NE.AND P0, PT, R4, RZ, PT ;  /* 0x000000ff0400720c */ /* 0x000fda0003f05270 */
[----:B------:R-:W-:Y:S05]  /*23e0*/  @!P0 BRA `(.L_x_139) ;  /* 0x0000000400308947 */ /* 0x000fea0003800000 */
[----:B------:R-:W-:Y:S01]  /*23f0*/  ISETP.GE.U32.AND P0, PT, R4, 0x8, PT ;  /* 0x000000080400780c */ /* 0x000fe20003f06070 */
[----:B------:R-:W-:Y:S01]  /*2400*/  BSSY.RECONVERGENT B2, `(.L_x_144) ;  /* 0x0000025000027945 */ /* 0x000fe20003800200 */
[----:B------:R-:W-:-:S04]  /*2410*/  LOP3.LUT R22, R3, 0x7, RZ, 0xc0, !PT ;  /* 0x0000000703167812 */ /* 0x000fc800078ec0ff */
[----:B------:R-:W-:-:S07]  /*2420*/  ISETP.NE.AND P1, PT, R22, RZ, PT ;  /* 0x000000ff1600720c */ /* 0x000fce0003f25270 */
[----:B------:R-:W-:Y:S06]  /*2430*/  @!P0 BRA `(.L_x_145) ;  /* 0x0000000000848947 */ /* 0x000fec0003800000 */
[----:B------:R-:W-:-:S04]  /*2440*/  VIADD R19, R0, UR12 ;  /* 0x0000000c00137c36 */ /* 0x000fc80008000000 */
[----:B------:R-:W-:-:S04]  /*2450*/  IMAD.WIDE.U32 R4, R19, 0x8, R6 ;  /* 0x0000000813047825 */ /* 0x000fc800078e0006 */
[C---:B------:R-:W-:Y:S02]  /*2460*/  VIADD R17, R19.reuse, 0x280 ;  /* 0x0000028013117836 */ /* 0x040fe40000000000 */
[----:B------:R-:W2:Y:S01]  /*2470*/  LDG.E.64 R4, desc[UR10][R4.64] ;  /* 0x0000000a04047981 */ /* 0x000ea2000c1e1b00 */
        /* <DEDUP_REMOVED lines=14> */
[--C-:B------:R-:W-:Y:S02]  /*2560*/  IMAD.WIDE.U32 R20, R21, 0x8, R6.reuse ;  /* 0x0000000815147825 */ /* 0x100fe400078e0006 */
[----:B------:R-:W5:Y:S02]  /*2570*/  LDG.E.64 R8, desc[UR10][R8.64] ;  /* 0x0000000a08087981 */ /* 0x000f64000c1e1b00 */
[----:B------:R-:W-:Y:S02]  /*2580*/  VIADD R19, R19, 0x1180 ;  /* 0x0000118013137836 */ /* 0x000fe40000000000 */
[----:B------:R-:W5:Y:S02]  /*2590*/  LDG.E.64 R20, desc[UR10][R20.64] ;  /* 0x0000000a14147981 */ /* 0x000f64000c1e1b00 */
[----:B------:R-:W-:-:S06]  /*25a0*/  IMAD.WIDE.U32 R18, R19, 0x8, R6 ;  /* 0x0000000813127825 */ /* 0x000fcc00078e0006 */
        /* <DEDUP_REMOVED lines=10> */
.L_x_145:
[----:B------:R-:W-:Y:S05]  /*2650*/  BSYNC.RECONVERGENT B2 ;  /* 0x0000000000027941 */ /* 0x000fea0003800200 */
.L_x_144:
[----:B------:R-:W-:Y:S05]  /*2660*/  @!P1 BRA `(.L_x_139) ;  /* 0x0000000000909947 */ /* 0x000fea0003800000 */
[----:B------:R-:W-:Y:S01]  /*2670*/  ISETP.GE.U32.AND P0, PT, R22, 0x4, PT ;  /* 0x000000041600780c */ /* 0x000fe20003f06070 */
[----:B------:R-:W-:Y:S01]  /*2680*/  BSSY.RECONVERGENT B2, `(.L_x_146) ;  /* 0x0000014000027945 */ /* 0x000fe20003800200 */
[----:B------:R-:W-:-:S11]  /*2690*/  LOP3.LUT P1, RZ, R3, 0x3, RZ, 0xc0, !PT ;  /* 0x0000000303ff7812 */ /* 0x000fd6000782c0ff */
[----:B------:R-:W-:Y:S05]  /*26a0*/  @!P0 BRA `(.L_x_147) ;  /* 0x0000000000448947 */ /* 0x000fea0003800000 */
        /* <DEDUP_REMOVED lines=8> */
[----:B------:R-:W-:Y:S02]  /*2730*/  VIADD R13, R3, 0x780 ;  /* 0x00000780030d7836 */ /* 0x000fe40000000000 */
[----:B------:R-:W4:Y:S02]  /*2740*/  LDG.E.64 R10, desc[UR10][R10.64] ;  /* 0x0000000a0a0a7981 */ /* 0x000f24000c1e1b00 */
[----:B------:R-:W-:-:S06]  /*2750*/  IMAD.WIDE.U32 R12, R13, 0x8, R6 ;  /* 0x000000080d0c7825 */ /* 0x000fcc00078e0006 */
[----:B------:R-:W5:Y:S01]  /*2760*/  LDG.E.64 R12, desc[UR10][R12.64] ;  /* 0x0000000a0c0c7981 */ /* 0x000f62000c1e1b00 */
[----:B------:R-:W-:Y:S01]  /*2770*/  VIADD R0, R0, 0xa00 ;  /* 0x00000a0000007836 */ /* 0x000fe20000000000 */
[----:B--2---:R-:W-:-:S08]  /*2780*/  DADD R28, R28, R4 ;  /* 0x000000001c1c7229 */ /* 0x004fd00000000004 */
[----:B---3--:R-:W-:-:S08]  /*2790*/  DADD R28, R28, R8 ;  /* 0x000000001c1c7229 */ /* 0x008fd00000000008 */
[----:B----4-:R-:W-:-:S08]  /*27a0*/  DADD R28, R28, R10 ;  /* 0x000000001c1c7229 */ /* 0x010fd0000000000a */
[----:B-----5:R-:W-:-:S11]  /*27b0*/  DADD R28, R28, R12 ;  /* 0x000000001c1c7229 */ /* 0x020fd6000000000c */
.L_x_147:
[----:B------:R-:W-:Y:S05]  /*27c0*/  BSYNC.RECONVERGENT B2 ;  /* 0x0000000000027941 */ /* 0x000fea0003800200 */
.L_x_146:
[----:B------:R-:W-:Y:S05]  /*27d0*/  @!P1 BRA `(.L_x_139) ;  /* 0x0000000000349947 */ /* 0x000fea0003800000 */
[----:B------:R-:W-:-:S04]  /*27e0*/  IMAD.HI.U32 R2, R2, -0x33333333, RZ ;  /* 0xcccccccd02027827 */ /* 0x000fc800078e00ff */
[----:B------:R-:W-:Y:S01]  /*27f0*/  VIADD R5, R0, UR6 ;  /* 0x0000000600057c36 */ /* 0x000fe20008000000 */
[----:B------:R-:W-:-:S04]  /*2800*/  LOP3.LUT R2, R2, 0xffff, RZ, 0xc0, !PT ;  /* 0x0000ffff02027812 */ /* 0x000fc800078ec0ff */
[----:B------:R-:W-:-:S04]  /*2810*/  LEA.HI R2, R2, 0x1, RZ, 0x17 ;  /* 0x0000000102027811 */ /* 0x000fc800078fb8ff */
[----:B------:R-:W-:-:S05]  /*2820*/  LOP3.LUT R2, R2, 0x3, RZ, 0xc0, !PT ;  /* 0x0000000302027812 */ /* 0x000fca00078ec0ff */
[----:B------:R-:W-:-:S07]  /*2830*/  IMAD.MOV R0, RZ, RZ, -R2 ;  /* 0x000000ffff007224 */ /* 0x000fce00078e0a02 */
.L_x_148:
[----:B------:R-:W-:-:S06]  /*2840*/  IMAD.WIDE.U32 R2, R5, 0x8, R6 ;  /* 0x0000000805027825 */ /* 0x000fcc00078e0006 */
[----:B------:R-:W2:Y:S01]  /*2850*/  LDG.E.64 R2, desc[UR10][R2.64] ;  /* 0x0000000a02027981 */ /* 0x000ea2000c1e1b00 */
[----:B------:R-:W-:Y:S02]  /*2860*/  VIADD R0, R0, 0x1 ;  /* 0x0000000100007836 */ /* 0x000fe40000000000 */
[----:B------:R-:W-:-:S03]  /*2870*/  VIADD R5, R5, 0x280 ;  /* 0x0000028005057836 */ /* 0x000fc60000000000 */
[----:B------:R-:W-:Y:S01]  /*2880*/  ISETP.NE.AND P0, PT, R0, RZ, PT ;  /* 0x000000ff0000720c */ /* 0x000fe20003f05270 */
[----:B--2---:R-:W-:-:S12]  /*2890*/  DADD R28, R2, R28 ;  /* 0x00000000021c7229 */ /* 0x004fd8000000001c */
[----:B------:R-:W-:Y:S05]  /*28a0*/  @P0 BRA `(.L_x_148) ;  /* 0xfffffffc00e40947 */ /* 0x000fea000383ffff */
.L_x_139:
[----:B------:R-:W-:Y:S05]  /*28b0*/  BSYNC.RECONVERGENT B1 ;  /* 0x0000000000017941 */ /* 0x000fea0003800200 */
.L_x_136:
[----:B------:R-:W0:Y:S01]  /*28c0*/  S2R R0, SR_LANEID ;  /* 0x0000000000007919 */ /* 0x000e220000000000 */
[----:B------:R-:W-:Y:S04]  /*28d0*/  SHFL.DOWN PT, R2, R28, 0x1, 0x1f ;  /* 0x08201f001c027f89 */ /* 0x000fe800000e0000 */
[----:B------:R-:W2:Y:S01]  /*28e0*/  SHFL.DOWN PT, R3, R29, 0x1, 0x1f ;  /* 0x08201f001d037f89 */ /* 0x000ea200000e0000 */
[----:B------:R-:W3:Y:S01]  /*28f0*/  S2R R11, SR_TID.X ;  /* 0x00000000000b7919 */ /* 0x000ee20000002100 */
[----:B--2---:R-:W-:Y:S01]  /*2900*/  DADD R2, R2, R28 ;  /* 0x0000000002027229 */ /* 0x004fe2000000001c */
[C---:B0-----:R-:W-:Y:S02]  /*2910*/  ISETP.GT.AND P0, PT, R0.reuse, 0x1e, PT ;  /* 0x0000001e0000780c */ /* 0x041fe40003f04270 */
[----:B------:R-:W-:-:S07]  /*2920*/  ISETP.NE.AND P1, PT, R0, RZ, PT ;  /* 0x000000ff0000720c */ /* 0x000fce0003f25270 */
[----:B------:R-:W-:Y:S02]  /*2930*/  FSEL R4, R28, R2, P0 ;  /* 0x000000021c047208 */ /* 0x000fe40000000000 */
[----:B------:R-:W-:Y:S02]  /*2940*/  FSEL R5, R29, R3, P0 ;  /* 0x000000031d057208 */ /* 0x000fe40000000000 */
[----:B------:R-:W-:Y:S01]  /*2950*/  ISETP.GT.AND P0, PT, R0, 0x1d, PT ;  /* 0x0000001d0000780c */ /* 0x000fe20003f04270 */
[----:B------:R-:W-:Y:S04]  /*2960*/  SHFL.DOWN PT, R2, R4, 0x2, 0x1f ;  /* 0x08401f0004027f89 */ /* 0x000fe800000e0000 */
[----:B------:R-:W0:Y:S01]  /*2970*/  SHFL.DOWN PT, R3, R5, 0x2, 0x1f ;  /* 0x08401f0005037f89 */ /* 0x000e2200000e0000 */
[----:B------:R-:W2:Y:S01]  /*2980*/  @!P1 S2R R10, SR_CgaCtaId ;  /* 0x00000000000a9919 */ /* 0x000ea20000008800 */
        /* <DEDUP_REMOVED lines=12> */
[----:B---3--:R-:W-:Y:S01]  /*2a50*/  @!P1 SHF.R.U32.HI R6, RZ, 0x2, R11 ;  /* 0x00000002ff069819 */ /* 0x008fe2000001160b */
[----:B------:R-:W0:Y:S01]  /*2a60*/  SHFL.DOWN PT, R3, R9, 0x8, 0x1f ;  /* 0x09001f0009037f89 */ /* 0x000e2200000e0000 */
[----:B--2---:R-:W-:-:S02]  /*2a70*/  @!P1 LEA R7, R10, R7, 0x18 ;  /* 0x000000070a079211 */ /* 0x004fc400078ec0ff */
        /* <DEDUP_REMOVED lines=19> */
[----:B------:R-:W3:Y:S04]  /*2bb0*/  LDS.128 R12, [UR4+0x30] ;  /* 0x00003004ff0c7984 */ /* 0x000ee80008000c00 */
[----:B------:R-:W4:Y:S01]  /*2bc0*/  LDS.128 R8, [UR4+0x40] ;  /* 0x00004004ff087984 */ /* 0x000f220008000c00 */
[----:B0-----:R-:W-:-:S03]  /*2bd0*/  DADD R16, R4, R16 ;  /* 0x0000000004107229 */ /* 0x001fc60000000010 */
[----:B--2---:R-:W0:Y:S05]  /*2be0*/  LDS.128 R4, [UR4+0x50] ;  /* 0x00005004ff047984 */ /* 0x004e2a0008000c00 */
[----:B------:R-:W-:-:S08]  /*2bf0*/  DADD R16, R16, R18 ;  /* 0x0000000010107229 */ /* 0x000fd00000000012 */
[----:B---3--:R-:W-:-:S08]  /*2c00*/  DADD R12, R16, R12 ;  /* 0x00000000100c7229 */ /* 0x008fd0000000000c */
[----:B------:R-:W-:Y:S02]  /*2c10*/  DADD R2, R12, R14 ;  /* 0x000000000c027229 */ /* 0x000fe4000000000e */
[----:B------:R-:W2:Y:S06]  /*2c20*/  LDS.128 R12, [UR4+0x60] ;  /* 0x00006004ff0c7984 */ /* 0x000eac0008000c00 */
[----:B----4-:R-:W-:-:S08]  /*2c30*/  DADD R2, R2, R8 ;  /* 0x0000000002027229 */ /* 0x010fd00000000008 */
[----:B------:R-:W-:Y:S01]  /*2c40*/  DADD R2, R2, R10 ;  /* 0x0000000002027229 */ /* 0x000fe2000000000a */
[----:B------:R-:W3:Y:S07]  /*2c50*/  LDS.128 R8, [UR4+0x70] ;  /* 0x00007004ff087984 */ /* 0x000eee0008000c00 */
[----:B0-----:R-:W-:-:S08]  /*2c60*/  DADD R2, R2, R4 ;  /* 0x0000000002027229 */ /* 0x001fd00000000004 */
[----:B------:R-:W-:Y:S01]  /*2c70*/  DADD R2, R2, R6 ;  /* 0x0000000002027229 */ /* 0x000fe20000000006 */
[----:B------:R-:W0:Y:S07]  /*2c80*/  LDS.128 R4, [UR4+0x80] ;  /* 0x00008004ff047984 */ /* 0x000e2e0008000c00 */
[----:B--2---:R-:W-:-:S08]  /*2c90*/  DADD R2, R2, R12 ;  /* 0x0000000002027229 */ /* 0x004fd0000000000c */
[----:B------:R-:W-:Y:S01]  /*2ca0*/  DADD R2, R2, R14 ;  /* 0x0000000002027229 */ /* 0x000fe2000000000e */
[----:B------:R-:W2:Y:S07]  /*2cb0*/  LDS.128 R12, [UR4+0x90] ;  /* 0x00009004ff0c7984 */ /* 0x000eae0008000c00 */
[----:B---3--:R-:W-:-:S08]  /*2cc0*/  DADD R2, R2, R8 ;  /* 0x0000000002027229 */ /* 0x008fd00000000008 */
[----:B------:R-:W-:Y:S01]  /*2cd0*/  DADD R2, R2, R10 ;  /* 0x0000000002027229 */ /* 0x000fe2000000000a */
[----:B------:R-:W3:Y:S07]  /*2ce0*/  LDS.128 R8, [UR4+0xa0] ;  /* 0x0000a004ff087984 */ /* 0x000eee0008000c00 */
[----:B0-----:R-:W-:Y:S01]  /*2cf0*/  DADD R2, R2, R4 ;  /* 0x0000000002027229 */ /* 0x001fe20000000004 */
[----:B------:R-:W0:Y:S07]  /*2d00*/  LDS.64 R4, [UR4+0xb0] ;  /* 0x0000b004ff047984 */ /* 0x000e2e0008000a00 */
[----:B------:R-:W-:-:S08]  /*2d10*/  DADD R2, R2, R6 ;  /* 0x0000000002027229 */ /* 0x000fd00000000006 */
[----:B--2---:R-:W-:-:S08]  /*2d20*/  DADD R2, R2, R12 ;  /* 0x0000000002027229 */ /* 0x004fd0000000000c */
[----:B------:R-:W-:-:S08]  /*2d30*/  DADD R2, R2, R14 ;  /* 0x0000000002027229 */ /* 0x000fd0000000000e */
[----:B---3--:R-:W-:-:S08]  /*2d40*/  DADD R2, R2, R8 ;  /* 0x0000000002027229 */ /* 0x008fd00000000008 */
[----:B------:R-:W-:-:S08]  /*2d50*/  DADD R2, R2, R10 ;  /* 0x0000000002027229 */ /* 0x000fd0000000000a */
[----:B0-----:R-:W-:-:S11]  /*2d60*/  DADD R4, R2, R4 ;  /* 0x0000000002047229 */ /* 0x001fd60000000004 */
.L_x_135:
[----:B-1----:R-:W-:Y:S05]  /*2d70*/  BSYNC.RECONVERGENT B0 ;  /* 0x0000000000007941 */ /* 0x002fea0003800200 */
.L_x_119:
[----:B------:R-:W-:Y:S05]  /*2d80*/  @P0 EXIT ;  /* 0x000000000000094d */ /* 0x000fea0003800000 */
[----:B------:R-:W1:Y:S02]  /*2d90*/  LDCU.64 UR4, c[0x0][0x388] ;  /* 0x00007100ff0477ac */ /* 0x000e640008000a00 */
[----:B-1----:R-:W-:-:S06]  /*2da0*/  UIMAD.WIDE.U32 UR4, UR9, 0x8, UR4 ;  /* 0x00000008090478a5 */ /* 0x002fcc000f8e0004 */
[----:B--2---:R-:W-:Y:S02]  /*2db0*/  IMAD.U32 R2, RZ, RZ, UR4 ;  /* 0x00000004ff027e24 */ /* 0x004fe4000f8e00ff */
[----:B------:R-:W-:-:S05]  /*2dc0*/  IMAD.U32 R3, RZ, RZ, UR5 ;  /* 0x00000005ff037e24 */ /* 0x000fca000f8e00ff */
[----:B------:R-:W-:Y:S01]  /*2dd0*/  STG.E.64 desc[UR10][R2.64], R4 ;  /* 0x0000000402007986 */ /* 0x000fe2000c101b0a */
[----:B------:R-:W-:Y:S05]  /*2de0*/  EXIT ;  /* 0x000000000000794d */ /* 0x000fea0003800000 */
.L_x_149:
        /* <DEDUP_REMOVED lines=9> */
.L_x_188:


//--------------------- .text._ZN3cub18CUB_300001_SM_10006detail6reduce28DeviceReduceSingleTileKernelINS2_10policy_hubIdjN4cuda3std3__44plusIdEEE10Policy1000EN6thrust24THRUST_300001_SM_1000_NS10device_ptrIdEEPdjS9_ddNS7_10__identityEEEvT0_T1_T2_T3_T4_T6_ --------------------------
	.section	.text._ZN3cub18CUB_300001_SM_10006detail6reduce28DeviceReduceSingleTileKernelINS2_10policy_hubIdjN4cuda3std3__44plusIdEEE10Policy1000EN6thrust24THRUST_300001_SM_1000_NS10device_ptrIdEEPdjS9_ddNS7_10__identityEEEvT0_T1_T2_T3_T4_T6_,"ax",@progbits
	.align	128
        .global         _ZN3cub18CUB_300001_SM_10006detail6reduce28DeviceReduceSingleTileKernelINS2_10policy_hubIdjN4cuda3std3__44plusIdEEE10Policy1000EN6thrust24THRUST_300001_SM_1000_NS10device_ptrIdEEPdjS9_ddNS7_10__identityEEEvT0_T1_T2_T3_T4_T6_
        .type           _ZN3cub18CUB_300001_SM_10006detail6reduce28DeviceReduceSingleTileKernelINS2_10policy_hubIdjN4cuda3std3__44plusIdEEE10Policy1000EN6thrust24THRUST_300001_SM_1000_NS10device_ptrIdEEPdjS9_ddNS7_10__identityEEEvT0_T1_T2_T3_T4_T6_,@function
        .size           _ZN3cub18CUB_300001_SM_10006detail6reduce28DeviceReduceSingleTileKernelINS2_10policy_hubIdjN4cuda3std3__44plusIdEEE10Policy1000EN6thrust24THRUST_300001_SM_1000_NS10device_ptrIdEEPdjS9_ddNS7_10__identityEEEvT0_T1_T2_T3_T4_T6_,(.L_x_189 - _ZN3cub18CUB_300001_SM_10006detail6reduce28DeviceReduceSingleTileKernelINS2_10policy_hubIdjN4cuda3std3__44plusIdEEE10Policy1000EN6thrust24THRUST_300001_SM_1000_NS10device_ptrIdEEPdjS9_ddNS7_10__identityEEEvT0_T1_T2_T3_T4_T6_)
        .other          _ZN3cub18CUB_300001_SM_10006detail6reduce28DeviceReduceSingleTileKernelINS2_10policy_hubIdjN4cuda3std3__44plusIdEEE10Policy1000EN6thrust24THRUST_300001_SM_1000_NS10device_ptrIdEEPdjS9_ddNS7_10__identityEEEvT0_T1_T2_T3_T4_T6_,@"STO_CUDA_ENTRY STV_DEFAULT"
_ZN3cub18CUB_300001_SM_10006detail6reduce28DeviceReduceSingleTileKernelINS2_10policy_hubIdjN4cuda3std3__44plusIdEEE10Policy1000EN6thrust24THRUST_300001_SM_1000_NS10device_ptrIdEEPdjS9_ddNS7_10__identityEEEvT0_T1_T2_T3_T4_T6_:
.text._ZN3cub18CUB_300001_SM_10006detail6reduce28DeviceReduceSingleTileKernelINS2_10policy_hubIdjN4cuda3std3__44plusIdEEE10Policy1000EN6thrust24THRUST_300001_SM_1000_NS10device_ptrIdEEPdjS9_ddNS7_10__identityEEEvT0_T1_T2_T3_T4_T6_:
        /* <DEDUP_REMOVED lines=13> */
.L_x_150:
[----:B------:R-:W-:Y:S01]  /*00d0*/  ISETP.GT.U32.AND P0, PT, R2, 0x13ff, PT ;  /* 0x000013ff0200780c */ /* 0x000fe20003f04070 */
[----:B------:R-:W-:-:S12]  /*00e0*/  BSSY.RECONVERGENT B0, `(.L_x_151) ;  /* 0x0000280000007945 */ /* 0x000fd80003800200 */
        /* <DEDUP_REMOVED lines=11> */
.L_x_154:
[----:B------:R-:W-:Y:S05]  /*01a0*/  BSYNC.RECONVERGENT B1 ;  /* 0x0000000000017941 */ /* 0x000fea0003800200 */
.L_x_153:
[----:B------:R-:W-:Y:S01]  /*01b0*/  ISETP.GE.U32.AND P0, PT, R41, R2, PT ;  /* 0x000000022900720c */ /* 0x000fe20003f06070 */
[----:B------:R-:W-:-:S12]  /*01c0*/  BSSY.RECONVERGENT B1, `(.L_x_155) ;  /* 0x0000073000017945 */ /* 0x000fd80003800200 */
[----:B------:R-:W-:Y:S05]  /*01d0*/  @P0 BRA `(.L_x_156) ;  /* 0x0000000400c40947 */ /* 0x000fea0003800000 */
[----:B------:R-:W-:Y:S01]  /*01e0*/  LOP3.LUT R5, RZ, R41, RZ, 0x33, !PT ;  /* 0x00000029ff057212 */ /* 0x000fe200078e33ff */
[----:B------:R-:W-:Y:S04]  /*01f0*/  BSSY.RECONVERGENT B2, `(.L_x_157) ;  /* 0x0000034000027945 */ /* 0x000fe80003800200 */
[----:B------:R-:W-:-:S04]  /*0200*/  IMAD.IADD R5, R5, 0x1, R2 ;  /* 0x0000000105057824 */ /* 0x000fc800078e0202 */
[C---:B------:R-:W-:Y:S01]  /*0210*/  IMAD.HI.U32 R40, R5.reuse, -0x33333333, RZ ;  /* 0xcccccccd05287827 */ /* 0x040fe200078e00ff */
[----:B------:R-:W-:-:S04]  /*0220*/  ISETP.GE.U32.AND P1, PT, R5, 0x2580, PT ;  /* 0x000025800500780c */ /* 0x000fc80003f26070 */
[----:B------:R-:W-:-:S04]  /*0230*/  LEA.HI R40, R40, 0x1, RZ, 0x17 ;  /* 0x0000000128287811 */ /* 0x000fc800078fb8ff */
[----:B------:R-:W-:-:S04]  /*0240*/  LOP3.LUT R42, R40, 0xf, RZ, 0xc0, !PT ;  /* 0x0000000f282a7812 */ /* 0x000fc800078ec0ff */
[----:B------:R-:W-:Y:S01]  /*0250*/  ISETP.NE.AND P0, PT, R42, RZ, PT ;  /* 0x000000ff2a00720c */ /* 0x000fe20003f05270 */
[----:B------:R-:W-:-:S12]  /*0260*/  @!P1 BRA `(.L_x_158) ;  /* 0x0000000000b09947 */ /* 0x000fd80003800000 */
[----:B------:R-:W0:Y:S01]  /*0270*/  LDC.64 R4, c[0x0][0x380] ;  /* 0x0000e000ff047b82 */ /* 0x000e220000000a00 */
[----:B------:R-:W-:-:S05]  /*0280*/  LOP3.LUT R0, R40, 0xfffff0, RZ, 0xc0, !PT ;  /* 0x00fffff028007812 */ /* 0x000fca00078ec0ff */
[----:B------:R-:W-:Y:S02]  /*0290*/  IMAD.MOV R0, RZ, RZ, -R0 ;  /* 0x000000ffff007224 */ /* 0x000fe400078e0a00 */
[----:B0-----:R-:W-:-:S03]  /*02a0*/  IMAD.WIDE.U32 R4, R41, 0x8, R4 ;  /* 0x0000000829047825 */ /* 0x001fc600078e0004 */
[----:B------:R-:W-:-:S05]  /*02b0*/  IADD3 R4, P1, PT, R4, 0xa000, RZ ;  /* 0x0000a00004047810 */ /* 0x000fca0007f3e0ff */
[----:B------:R-:W-:-:S08]  /*02c0*/  IMAD.X R5, RZ, RZ, R5, P1 ;  /* 0x000000ffff057224 */ /* 0x000fd000008e0605 */
.L_x_159:
        /* <DEDUP_REMOVED lines=38> */
.L_x_158:
[----:B------:R-:W-:Y:S05]  /*0530*/  BSYNC.RECONVERGENT B2 ;  /* 0x0000000000027941 */ /* 0x000fea0003800200 */
.L_x_157:
[----:B------:R-:W-:Y:S05]  /*0540*/  @!P0 BRA `(.L_x_156) ;  /* 0x0000000000e88947 */ /* 0x000fea0003800000 */
[----:B------:R-:W-:Y:S01]  /*0550*/  ISETP.GE.U32.AND P0, PT, R42, 0x8, PT ;  /* 0x000000082a00780c */ /* 0x000fe20003f06070 */
[----:B------:R-:W-:Y:S01]  /*0560*/  BSSY.RECONVERGENT B2, `(.L_x_160) ;  /* 0x0000017000027945 */ /* 0x000fe20003800200 */
[----:B------:R-:W-:-:S04]  /*0570*/  LOP3.LUT R22, R40, 0x7, RZ, 0xc0, !PT ;  /* 0x0000000728167812 */ /* 0x000fc800078ec0ff */
[----:B------:R-:W-:-:S07]  /*0580*/  ISETP.NE.AND P1, PT, R22, RZ, PT ;  /* 0x000000ff1600720c */ /* 0x000fce0003f25270 */
[----:B------:R-:W-:Y:S06]  /*0590*/  @!P0 BRA `(.L_x_161) ;  /* 0x00000000004c8947 */ /* 0x000fec0003800000 */
[----:B------:R-:W0:Y:S02]  /*05a0*/  LDC.64 R4, c[0x0][0x380] ;  /* 0x0000e000ff047b82 */ /* 0x000e240000000a00 */
[----:B0-----:R-:W-:-:S05]  /*05b0*/  IMAD.WIDE.U32 R20, R41, 0x8, R4 ;  /* 0x0000000829147825 */ /* 0x001fca00078e0004 */
        /* <DEDUP_REMOVED lines=17> */
.L_x_161:
[----:B------:R-:W-:Y:S05]  /*06d0*/  BSYNC.RECONVERGENT B2 ;  /* 0x0000000000027941 */ /* 0x000fea0003800200 */
.L_x_160:
        /* <DEDUP_REMOVED lines=17> */
.L_x_163:
[----:B------:R-:W-:Y:S05]  /*07f0*/  BSYNC.RECONVERGENT B2 ;  /* 0x0000000000027941 */ /* 0x000fea0003800200 */
.L_x_162:
[----:B------:R-:W-:Y:S05]  /*0800*/  @!P1 BRA `(.L_x_156) ;  /* 0x0000000000389947 */ /* 0x000fea0003800000 */
[----:B------:R-:W0:Y:S01]  /*0810*/  LDC.64 R4, c[0x0][0x380] ;  /* 0x0000e000ff047b82 */ /* 0x000e220000000a00 */
[----:B------:R-:W-:Y:S02]  /*0820*/  IMAD.MOV R0, RZ, RZ, -R0 ;  /* 0x000000ffff007224 */ /* 0x000fe400078e0a00 */
[----:B0-----:R-:W-:-:S04]  /*0830*/  IMAD.WIDE.U32 R4, R41, 0x8, R4 ;  /* 0x0000000829047825 */ /* 0x001fc800078e0004 */
[----:B------:R-:W-:Y:S02]  /*0840*/  IMAD.MOV.U32 R6, RZ, RZ, R4 ;  /* 0x000000ffff067224 */ /* 0x000fe400078e0004 */
[----:B------:R-:W-:-:S07]  /*0850*/  IMAD.MOV.U32 R7, RZ, RZ, R5 ;  /* 0x000000ffff077224 */ /* 0x000fce00078e0005 */
.L_x_164:
[----:B------:R-:W-:Y:S02]  /*0860*/  IMAD.MOV.U32 R4, RZ, RZ, R6 ;  /* 0x000000ffff047224 */ /* 0x000fe400078e0006 */
[----:B------:R-:W-:-:S06]  /*0870*/  IMAD.MOV.U32 R5, RZ, RZ, R7 ;  /* 0x000000ffff057224 */ /* 0x000fcc00078e0007 */
[----:B------:R-:W2:Y:S01]  /*0880*/  LDG.E.64 R4, desc[UR6][R4.64] ;  /* 0x0000000604047981 */ /* 0x000ea2000c1e1b00 */
[----:B------:R-:W-:Y:S01]  /*0890*/  VIADD R0, R0, 0x1 ;  /* 0x0000000100007836 */ /* 0x000fe20000000000 */
[----:B------:R-:W-:-:S04]  /*08a0*/  IADD3 R6, P1, PT, R6, 0x1400, RZ ;  /* 0x0000140006067810 */ /* 0x000fc80007f3e0ff */
[----:B------:R-:W-:Y:S01]  /*08b0*/  ISETP.NE.AND P0, PT, R0, RZ, PT ;  /* 0x000000ff0000720c */ /* 0x000fe20003f05270 */
[----:B------:R-:W-:Y:S01]  /*08c0*/  IMAD.X R7, RZ, RZ, R7, P1 ;  /* 0x000000ffff077224 */ /* 0x000fe200008e0607 */
[----:B--2--5:R-:W-:-:S11]  /*08d0*/  DADD R36, R4, R36 ;  /* 0x0000000004247229 */ /* 0x024fd60000000024 */
[----:B------:R-:W-:Y:S05]  /*08e0*/  @P0 BRA `(.L_x_164) ;  /* 0xfffffffc00dc0947 */ /* 0x000fea000383ffff */
.L_x_156:
[----:B------:R-:W-:Y:S05]  /*08f0*/  BSYNC.RECONVERGENT B1 ;  /* 0x0000000000017941 */ /* 0x000fea0003800200 */
.L_x_155:
        /* <DEDUP_REMOVED lines=28> */
[----:B-1----:R-:W-:-:S03]  /*0ac0*/  @!P1 LEA R9, R13, R2, 0x18 ;  /* 0x000000020d099211 */ /* 0x002fc600078ec0ff */
[----:B------:R-:W0:Y:S02]  /*0ad0*/  SHFL.DOWN PT, R5, R11, 0x8, 0x1f ;  /* 0x09001f000b057f89 */ /* 0x000e2400000e0000 */
[----:B0-----:R-:W-:-:S10]  /*0ae0*/  DADD R4, R4, R10 ;  /* 0x0000000004047229 */ /* 0x001fd4000000000a */
[----:B------:R-:W-:Y:S02]  /*0af0*/  FSEL R6, R10, R4, P0 ;  /* 0x000000040a067208 */ /* 0x000fe40000000000 */
[----:B------:R-:W-:Y:S01]  /*0b00*/  FSEL R7, R11, R5, P0 ;  /* 0x000000050b077208 */ /* 0x000fe20000000000 */
[----:B------:R-:W-:Y:S01]  /*0b10*/  @!P1 IMAD.IADD R11, R0, 0x1, R9 ;  /* 0x00000001000b9824 */ /* 0x000fe200078e0209 */
        /* <DEDUP_REMOVED lines=14> */
[----:B------:R-:W2:Y:S04]  /*0c00*/  LDS.128 R16, [UR4+0x30] ;  /* 0x00003004ff107984 */ /* 0x000ea80008000c00 */
[----:B-1----:R-:W1:Y:S01]  /*0c10*/  LDS.128 R4, [UR4+0x40] ;  /* 0x00004004ff047984 */ /* 0x002e620008000c00 */
[----:B0-----:R-:W-:-:S03]  /*0c20*/  DADD R12, R8, R12 ;  /* 0x00000000080c7229 */ /* 0x001fc6000000000c */
[----:B------:R-:W0:Y:S05]  /*0c30*/  LDS.128 R8, [UR4+0x50] ;  /* 0x00005004ff087984 */ /* 0x000e2a0008000c00 */
[----:B------:R-:W-:-:S08]  /*0c40*/  DADD R12, R12, R14 ;  /* 0x000000000c0c7229 */ /* 0x000fd0000000000e */
[----:B--2---:R-:W-:-:S08]  /*0c50*/  DADD R12, R12, R16 ;  /* 0x000000000c0c7229 */ /* 0x004fd00000000010 */
[----:B------:R-:W-:Y:S02]  /*0c60*/  DADD R18, R12, R18 ;  /* 0x000000000c127229 */ /* 0x000fe40000000012 */
[----:B------:R-:W2:Y:S06]  /*0c70*/  LDS.128 R12, [UR4+0x60] ;  /* 0x00006004ff0c7984 */ /* 0x000eac0008000c00 */
[----:B-1----:R-:W-:-:S08]  /*0c80*/  DADD R4, R18, R4 ;  /* 0x0000000012047229 */ /* 0x002fd00000000004 */
[----:B------:R-:W-:Y:S02]  /*0c90*/  DADD R2, R4, R6 ;  /* 0x0000000004027229 */ /* 0x000fe40000000006 */
[----:B------:R-:W1:Y:S06]  /*0ca0*/  LDS.128 R4, [UR4+0x70] ;  /* 0x00007004ff047984 */ /* 0x000e6c0008000c00 */
[----:B0-----:R-:W-:-:S08]  /*0cb0*/  DADD R2, R2, R8 ;  /* 0x0000000002027229 */ /* 0x001fd00000000008 */
[----:B------:R-:W-:Y:S01]  /*0cc0*/  DADD R2, R2, R10 ;  /* 0x0000000002027229 */ /* 0x000fe2000000000a */
[----:B------:R-:W0:Y:S07]  /*0cd0*/  LDS.128 R8, [UR4+0x80] ;  /* 0x00008004ff087984 */ /* 0x000e2e0008000c00 */
[----:B--2---:R-:W-:-:S08]  /*0ce0*/  DADD R2, R2, R12 ;  /* 0x0000000002027229 */ /* 0x004fd0000000000c */
        /* <DEDUP_REMOVED lines=14> */
.L_x_165:
        /* <DEDUP_REMOVED lines=26> */
[----:B0-----:R-:W-:-:S10]  /*0f70*/  DADD R4, R4, R8 ;  /* 0x0000000004047229 */ /* 0x001fd40000000008 */
[----:B------:R-:W-:Y:S02]  /*0f80*/  FSEL R6, R8, R4, P0 ;  /* 0x0000000408067208 */ /* 0x000fe40000000000 */
[----:B------:R-:W-:Y:S01]  /*0f90*/  FSEL R7, R9, R5, P0 ;  /* 0x0000000509077208 */ /* 0x000fe20000000000 */
[----:B------:R-:W0:Y:S01]  /*0fa0*/  @!P1 S2R R8, SR_CgaCtaId ;  /* 0x0000000000089919 */ /* 0x000e220000008800 */
[----:B------:R-:W-:Y:S01]  /*0fb0*/  ISETP.GT.AND P0, PT, R0, R13, PT ;  /* 0x0000000d0000720c */ /* 0x000fe20003f04270 */
[----:B------:R-:W-:Y:S01]  /*0fc0*/  VIADD R0, R12, 0x10 ;  /* 0x000000100c007836 */ /* 0x000fe20000000000 */
[----:B------:R-:W-:Y:S04]  /*0fd0*/  SHFL.DOWN PT, R4, R6, 0x8, R13 ;  /* 0x0900000006047989 */ /* 0x000fe800000e000d */
[----:B------:R-:W1:Y:S02]  /*0fe0*/  SHFL.DOWN PT, R5, R7, 0x8, R13 ;  /* 0x0900000007057989 */ /* 0x000e6400000e000d */
[----:B-1----:R-:W-:-:S10]  /*0ff0*/  DADD R4, R4, R6 ;  /* 0x0000000004047229 */ /* 0x002fd40000000006 */
[----:B------:R-:W-:Y:S02]  /*1000*/  FSEL R10, R6, R4, P0 ;  /* 0x00000004060a7208 */ /* 0x000fe40000000000 */
[----:B------:R-:W-:Y:S02]  /*1010*/  FSEL R11, R7, R5, P0 ;  /* 0x00000005070b7208 */ /* 0x000fe40000000000 */
[----:B------:R-:W-:Y:S01]  /*1020*/  @!P1 MOV R7, 0x400 ;  /* 0x0000040000079802 */ /* 0x000fe20000000f00 */
[----:B------:R-:W-:Y:S01]  /*1030*/  SHFL.DOWN PT, R4, R10, 0x10, R13 ;  /* 0x0a0000000a047989 */ /* 0x000fe200000e000d */
[----:B------:R-:W-:Y:S02]  /*1040*/  ISETP.GT.AND P0, PT, R0, R13, PT ;  /* 0x0000000d0000720c */ /* 0x000fe40003f04270 */
        /* <DEDUP_REMOVED lines=14> */
[----:B------:R-:W-:Y:S01]  /*1130*/  ISETP.GT.U32.AND P1, PT, R2, 0x20, PT ;  /* 0x000000200200780c */ /* 0x000fe20003f24070 */
[----:B-1----:R-:W-:-:S09]  /*1140*/  ULEA UR4, UR5, UR4, 0x18 ;  /* 0x0000000405047291 */ /* 0x002fd2000f8ec0ff */
[----:B------:R-:W1:Y:S04]  /*1150*/  LDS.128 R12, [UR4+0x20] ;  /* 0x00002004ff0c7984 */ /* 0x000e680008000c00 */
[----:B0-----:R-:W0:Y:S01]  /*1160*/  LDS.128 R4, [UR4+0x30] ;  /* 0x00003004ff047984 */ /* 0x001e220008000c00 */
        /* <DEDUP_REMOVED lines=70> */
[----:B------:R-:W0:Y:S01]  /*15d0*/  LDS.64 R4, [UR4+0xb0] ;  /* 0x0000b004ff047984 */ /* 0x000e220008000a00 */
        /* <DEDUP_REMOVED lines=8> */
[----:B------:R-:W-:-:S04]  /*1660*/  ISETP.GT.U32.AND P1, PT, R2, 0x260, PT ;  /* 0x000002600200780c */ /* 0x000fc80003f24070 */
[----:B0-----:R-:W-:-:S10]  /*1670*/  DADD R4, R4, R6 ;  /* 0x0000000004047229 */ /* 0x001fd40000000006 */
[----:B------:R-:W-:Y:S02]  /*1680*/  FSEL R8, R4, R6, P1 ;  /* 0x0000000604087208 */ /* 0x000fe40000800000 */
[----:B------:R-:W-:Y:S01]  /*1690*/  FSEL R9, R5, R7, P1 ;  /* 0x0000000705097208 */ /* 0x000fe20000800000 */
[----:B------:R-:W-:Y:S06]  /*16a0*/  BRA `(.L_x_166) ;  /* 0x00000010008c7947 */ /* 0x000fec0003800000 */
.L_x_152:
[----:B------:R-:W0:Y:S01]  /*16b0*/  S2R R0, SR_TID.X ;  /* 0x0000000000007919 */ /* 0x000e220000002100 */
[----:B------:R-:W1:Y:S02]  /*16c0*/  LDCU.64 UR4, c[0x0][0x380] ;  /* 0x00007000ff0477ac */ /* 0x000e640008000a00 */
[----:B-1----:R-:W-:Y:S02]  /*16d0*/  IMAD.U32 R6, RZ, RZ, UR4 ;  /* 0x00000004ff067e24 */ /* 0x002fe4000f8e00ff */
[----:B------:R-:W-:Y:S02]  /*16e0*/  IMAD.U32 R7, RZ, RZ, UR5 ;  /* 0x00000005ff077e24 */ /* 0x000fe4000f8e00ff */
[----:B0-----:R-:W-:-:S05]  /*16f0*/  IMAD.WIDE.U32 R20, R0, 0x8, R6 ;  /* 0x0000000800147825 */ /* 0x001fca00078e0006 */
        /* <DEDUP_REMOVED lines=8> */
[----:B------:R-:W-:Y:S01]  /*1780*/  VIADD R3, R2, 0xffffec00 ;  /* 0xffffec0002037836 */ /* 0x000fe20000000000 */
[----:B------:R-:W-:-:S04]  /*1790*/  UMOV UR4, 0x1400 ;  /* 0x0000140000047882 */ /* 0x000fc80000000000 */
[----:B------:R-:W-:Y:S01]  /*17a0*/  ISETP.GE.U32.AND P0, PT, R3, 0x1400, PT ;  /* 0x000014000300780c */ /* 0x000fe20003f06070 */
        /* <DEDUP_REMOVED lines=8> */
[----:B------:R-:W0:Y:S01]  /*1830*/  LDC R2, c[0x0][0x390] ;  /* 0x0000e400ff027b82 */ /* 0x000e220000000800 */
[----:B------:R-:W-:-:S07]  /*1840*/  UMOV UR4, 0x1400 ;  /* 0x0000140000047882 */ /* 0x000fce0000000000 */
[----:B------:R-:W1:Y:S02]  /*1850*/  LDC.64 R6, c[0x0][0x380] ;  /* 0x0000e000ff067b82 */ /* 0x000e640000000a00 */
.L_x_169:
[----:B------:R-:W-:-:S04]  /*1860*/  VIADD R9, R0, UR4 ;  /* 0x0000000400097c36 */ /* 0x000fc80008000000 */
[----:B-1----:R-:W-:-:S05]  /*1870*/  IMAD.WIDE.U32 R8, R9, 0x8, R6 ;  /* 0x0000000809087825 */ /* 0x002fca00078e0006 */
        /* <DEDUP_REMOVED lines=8> */
[----:B--2---:R-:W-:-:S08]  /*1900*/  DADD R10, R10, R38 ;  /* 0x000000000a0a7229 */ /* 0x004fd00000000026 */
[----:B---3--:R-:W-:Y:S01]  /*1910*/  DADD R10, R12, R10 ;  /* 0x000000000c0a7229 */ /* 0x008fe2000000000a */
[----:B0-----:R-:W-:-:S05]  /*1920*/  VIADD R12, R2, -UR4 ;  /* 0x80000004020c7c36 */ /* 0x001fca0008000000 */
[----:B------:R-:W-:Y:S02]  /*1930*/  ISETP.GE.U32.AND P0, PT, R12, 0x1400, PT ;  /* 0x000014000c00780c */ /* 0x000fe40003f06070 */
[----:B----4-:R-:W-:-:S08]  /*1940*/  DADD R10, R14, R10 ;  /* 0x000000000e0a7229 */ /* 0x010fd0000000000a */
[----:B-----5:R-:W-:-:S08]  /*1950*/  DADD R10, R16, R10 ;  /* 0x00000000100a7229 */ /* 0x020fd0000000000a */
[----:B------:R-:W-:-:S08]  /*1960*/  DADD R10, R18, R10 ;  /* 0x00000000120a7229 */ /* 0x000fd0000000000a */
[----:B------:R-:W-:-:S08]  /*1970*/  DADD R10, R20, R10 ;  /* 0x00000000140a7229 */ /* 0x000fd0000000000a */
[----:B------:R-:W-:-:S08]  /*1980*/  DADD R10, R22, R10 ;  /* 0x00000000160a7229 */ /* 0x000fd0000000000a */
[----:B------:R-:W-:Y:S01]  /*1990*/  DADD R38, R4, R10 ;  /* 0x0000000004267229 */ /* 0x000fe2000000000a */
[----:B------:R-:W-:Y:S10]  /*19a0*/  @!P0 BRA `(.L_x_168) ;  /* 0x0000000800a48947 */ /* 0x000ff40003800000 */
[----:B------:R-:W-:-:S06]  /*19b0*/  UIADD3 UR4, UPT, UPT, UR4, 0x1400, URZ ;  /* 0x0000140004047890 */ /* 0x000fcc000fffe0ff */
[----:B------:R-:W-:-:S13]  /*19c0*/  ISETP.LT.U32.AND P0, PT, R3, UR4, PT ;  /* 0x0000000403007c0c */ /* 0x000fda000bf01070 */
[----:B------:R-:W-:Y:S05]  /*19d0*/  @!P0 BRA `(.L_x_169) ;  /* 0xfffffffc00a08947 */ /* 0x000fea000383ffff */
.L_x_167:
[----:B------:R-:W-:Y:S01]  /*19e0*/  VIADD R3, R2, -UR4 ;  /* 0x8000000402037c36 */ /* 0x000fe20008000000 */
[----:B------:R-:W-:Y:S04]  /*19f0*/  BSSY.RECONVERGENT B1, `(.L_x_168) ;  /* 0x00000a4000017945 */ /* 0x000fe80003800200 */
[----:B------:R-:W-:-:S04]  /*1a00*/  ISETP.GE.AND P0, PT, R0, R3, PT ;  /* 0x000000030000720c */ /* 0x000fc80003f06270 */
[----:B------:R-:W-:-:S13]  /*1a10*/  ISETP.LE.U32.OR P0, PT, R2, UR4, P0 ;  /* 0x0000000402007c0c */ /* 0x000fda0008703470 */
[----:B------:R-:W-:Y:S05]  /*1a20*/  @P0 BRA `(.L_x_170) ;  /* 0x0000000800800947 */ /* 0x000fea0003800000 */
[----:B------:R-:W-:Y:S01]  /*1a30*/  LOP3.LUT R3, RZ, R0, RZ, 0x33, !PT ;  /* 0x00000000ff037212 */ /* 0x000fe200078e33ff */
[----:B------:R-:W-:Y:S03]  /*1a40*/  BSSY.RECONVERGENT B2, `(.L_x_171) ;  /* 0x0000053000027945 */ /* 0x000fe60003800200 */
[----:B------:R-:W-:-:S04]  /*1a50*/  IADD3 R3, PT, PT, R2, -UR4, R3 ;  /* 0x8000000402037c10 */ /* 0x000fc8000fffe003 */
[C---:B------:R-:W-:Y:S01]  /*1a60*/  ISETP.GE.U32.AND P0, PT, R3.reuse, 0x2580, PT ;  /* 0x000025800300780c */ /* 0x040fe20003f06070 */
[----:B------:R-:W-:-:S05]  /*1a70*/  IMAD.HI.U32 R2, R3, -0x33333333, RZ ;  /* 0xcccccccd03027827 */ /* 0x000fca00078e00ff */
[----:B------:R-:W-:Y:S01]  /*1a80*/  LEA.HI R3, R2, 0x1, RZ, 0x17 ;  /* 0x0000000102037811 */ /* 0x000fe200078fb8ff */
[----:B------:R-:W-:-:S03]  /*1a90*/  IMAD.MOV.U32 R2, RZ, RZ, R0 ;  /* 0x000000ffff027224 */ /* 0x000fc600078e0000 */
[----:B------:R-:W-:-:S03]  /*1aa0*/  LOP3.LUT R4, R3, 0xf, RZ, 0xc0, !PT ;  /* 0x0000000f03047812 */ /* 0x000fc600078ec0ff */
[----:B------:R-:W-:Y:S05]  /*1ab0*/  @!P0 BRA `(.L_x_172) ;  /* 0x00000004002c8947 */ /* 0x000fea0003800000 */
[----:B------:R-:W-:Y:S01]  /*1ac0*/  LOP3.LUT R42, R3, 0xfffff0, RZ, 0xc0, !PT ;  /* 0x00fffff0032a7812 */ /* 0x000fe200078ec0ff */
[----:B------:R-:W-:Y:S01]  /*1ad0*/  BSSY.RECONVERGENT B3, `(.L_x_173) ;  /* 0x0000048000037945 */ /* 0x000fe20003800200 */
[C---:B------:R-:W-:Y:S01]  /*1ae0*/  LOP3.LUT R2, R0.reuse, 0x1400, RZ, 0xfc, !PT ;  /* 0x0000140000027812 */ /* 0x040fe200078efcff */
[----:B------:R-:W-:Y:S02]  /*1af0*/  VIADD R5, R0, UR4 ;  /* 0x0000000400057c36 */ /* 0x000fe40008000000 */
[----:B------:R-:W-:-:S07]  /*1b00*/  IMAD.MOV R42, RZ, RZ, -R42 ;  /* 0x000000ffff2a7224 */ /* 0x000fce00078e0a2a */
.L_x_174:
        /* <DEDUP_REMOVED lines=68> */
[----:B------:R-:W-:Y:S05]  /*1f50*/  BSYNC.RECONVERGENT B3 ;  /* 0x0000000000037941 */ /* 0x000fea0003800200 */
.L_x_173:
[----:B------:R-:W-:-:S07]  /*1f60*/  VIADD R2, R2, 0xffffec00 ;  /* 0xffffec0002027836 */ /* 0x000fce0000000000 */
.L_x_172:
[----:B------:R-:W-:Y:S05]  /*1f70*/  BSYNC.RECONVERGENT B2 ;  /* 0x0000000000027941 */ /* 0x000fea0003800200 */
.L_x_171:
        /* <DEDUP_REMOVED lines=40> */
.L_x_176:
[----:B------:R-:W-:Y:S05]  /*2200*/  BSYNC.RECONVERGENT B2 ;  /* 0x0000000000027941 */ /* 0x000fea0003800200 */
.L_x_175:
        /* <DEDUP_REMOVED lines=23> */
.L_x_178:
[----:B------:R-:W-:Y:S05]  /*2380*/  BSYNC.RECONVERGENT B2 ;  /* 0x0000000000027941 */ /* 0x000fea0003800200 */
.L_x_177:
[----:B------:R-:W-:Y:S05]  /*2390*/  @!P1 BRA `(.L_x_170) ;  /* 0x0000000000249947 */ /* 0x000fea0003800000 */
[----:B------:R-:W-:Y:S02]  /*23a0*/  VIADD R5, R2, UR4 ;  /* 0x0000000402057c36 */ /* 0x000fe40008000000 */
[----:B------:R-:W-:-:S07]  /*23b0*/  IMAD.MOV R4, RZ, RZ, -R3 ;  /* 0x000000ffff047224 */ /* 0x000fce00078e0a03 */
.L_x_179:
[----:B------:R-:W-:-:S06]  /*23c0*/  IMAD.WIDE.U32 R2, R5, 0x8, R6 ;  /* 0x0000000805027825 */ /* 0x000fcc00078e0006 */
[----:B------:R-:W2:Y:S01]  /*23d0*/  LDG.E.64 R2, desc[UR6][R2.64] ;  /* 0x0000000602027981 */ /* 0x000ea2000c1e1b00 */
[----:B------:R-:W-:Y:S02]  /*23e0*/  VIADD R4, R4, 0x1 ;  /* 0x0000000104047836 */ /* 0x000fe40000000000 */
[----:B------:R-:W-:-:S03]  /*23f0*/  VIADD R5, R5, 0x280 ;  /* 0x0000028005057836 */ /* 0x000fc60000000000 */
[----:B------:R-:W-:Y:S01]  /*2400*/  ISETP.NE.AND P0, PT, R4, RZ, PT ;  /* 0x000000ff0400720c */ /* 0x000fe20003f05270 */
[----:B--2---:R-:W-:-:S12]  /*2410*/  DADD R38, R2, R38 ;  /* 0x0000000002267229 */ /* 0x004fd80000000026 */
[----:B------:R-:W-:Y:S05]  /*2420*/  @P0 BRA `(.L_x_179) ;  /* 0xfffffffc00e40947 */ /* 0x000fea000383ffff */
.L_x_170:
[----:B------:R-:W-:Y:S05]  /*2430*/  BSYNC.RECONVERGENT B1 ;  /* 0x0000000000017941 */ /* 0x000fea0003800200 */
.L_x_168:
        /* <DEDUP_REMOVED lines=49> */
[----:B------:R-:W0:Y:S05]  /*2750*/  LDS.128 R8, [UR4+0x50] ;  /* 0x00005004ff087984 */ /* 0x000e2a0008000c00 */
[----:B------:R-:W-:-:S08]  /*2760*/  DADD R12, R12, R14 ;  /* 0x000000000c0c7229 */ /* 0x000fd0000000000e */
[----:B-1----:R-:W-:-:S08]  /*2770*/  DADD R12, R12, R16 ;  /* 0x000000000c0c7229 */ /* 0x002fd00000000010 */
[----:B------:R-:W-:Y:S02]  /*2780*/  DADD R18, R12, R18 ;  /* 0x000000000c127229 */ /* 0x000fe40000000012 */
[----:B------:R-:W1:Y:S06]  /*2790*/  LDS.128 R12, [UR4+0x60] ;  /* 0x00006004ff0c7984 */ /* 0x000e6c0008000c00 */
        /* <DEDUP_REMOVED lines=12> */
[----:B0-----:R-:W-:Y:S01]  /*2860*/  DADD R2, R2, R8 ;  /* 0x0000000002027229 */ /* 0x001fe20000000008 */
[----:B------:R-:W0:Y:S07]  /*2870*/  LDS.64 R8, [UR4+0xb0] ;  /* 0x0000b004ff087984 */ /* 0x000e2e0008000a00 */
[----:B------:R-:W-:-:S08]  /*2880*/  DADD R2, R2, R10 ;  /* 0x0000000002027229 */ /* 0x000fd0000000000a */
[----:B-1----:R-:W-:-:S08]  /*2890*/  DADD R2, R2, R12 ;  /* 0x0000000002027229 */ /* 0x002fd0000000000c */
[----:B------:R-:W-:-:S08]  /*28a0*/  DADD R2, R2, R14 ;  /* 0x0000000002027229 */ /* 0x000fd0000000000e */
[----:B--2---:R-:W-:-:S08]  /*28b0*/  DADD R2, R2, R4 ;  /* 0x0000000002027229 */ /* 0x004fd00000000004 */
[----:B------:R-:W-:-:S08]  /*28c0*/  DADD R2, R2, R6 ;  /* 0x0000000002027229 */ /* 0x000fd00000000006 */
[----:B0-----:R-:W-:-:S11]  /*28d0*/  DADD R8, R2, R8 ;  /* 0x0000000002087229 */ /* 0x001fd60000000008 */
.L_x_166:
[----:B------:R-:W-:Y:S05]  /*28e0*/  BSYNC.RECONVERGENT B0 ;  /* 0x0000000000007941 */ /* 0x000fea0003800200 */
.L_x_151:
[----:B------:R-:W-:Y:S05]  /*28f0*/  @P0 EXIT ;  /* 0x000000000000094d */ /* 0x000fea0003800000 */
[----:B------:R-:W0:Y:S01]  /*2900*/  LDCU.64 UR4, c[0x0][0x398] ;  /* 0x00007300ff0477ac */ /* 0x000e220008000a00 */
[----:B--2---:R-:W2:Y:S01]  /*2910*/  LDC.64 R2, c[0x0][0x388] ;  /* 0x0000e200ff027b82 */ /* 0x004ea20000000a00 */
[----:B0-----:R-:W-:-:S07]  /*2920*/  DADD R8, R8, UR4 ;  /* 0x0000000408087e29 */ /* 0x001fce0008000000 */
[----:B--2---:R-:W-:Y:S01]  /*2930*/  STG.E.64 desc[UR6][R2.64], R8 ;  /* 0x0000000802007986 */ /* 0x004fe2000c101b06 */
[----:B------:R-:W-:Y:S05]  /*2940*/  EXIT ;  /* 0x000000000000794d */ /* 0x000fea0003800000 */
.L_x_180:
        /* <DEDUP_REMOVED lines=11> */
.L_x_189:


//--------------------- .text._ZN3cub18CUB_300001_SM_10006detail11EmptyKernelIvEEvv --------------------------
	.section	.text._ZN3cub18CUB_300001_SM_10006detail11EmptyKernelIvEEvv,"ax",@progbits
	.align	128
        .global         _ZN3cub18CUB_300001_SM_10006detail11EmptyKernelIvEEvv
        .type           _ZN3cub18CUB_300001_SM_10006detail11EmptyKernelIvEEvv,@function
        .size           _ZN3cub18CUB_300001_SM_10006detail11EmptyKernelIvEEvv,(.L_x_190 - _ZN3cub18CUB_300001_SM_10006detail11EmptyKernelIvEEvv)
        .other          _ZN3cub18CUB_300001_SM_10006detail11EmptyKernelIvEEvv,@"STO_CUDA_ENTRY STV_DEFAULT"
_ZN3cub18CUB_300001_SM_10006detail11EmptyKernelIvEEvv:
.text._ZN3cub18CUB_300001_SM_10006detail11EmptyKernelIvEEvv:
[----:B------:R-:W-:Y:S01]  /*0000*/  LDC R1, c[0x0][0x37c] ;  /* 0x0000df00ff017b82 */ /* 0x000fe20000000800 */
[----:B------:R-:W-:Y:S05]  /*0010*/  EXIT ;  /* 0x000000000000794d */ /* 0x000fea0003800000 */
.L_x_181:
        /* <DEDUP_REMOVED lines=14> */
.L_x_190:


//--------------------- .text._Z21generateStressAddendsPfS_Pdi --------------------------
	.section	.text._Z21generateStressAddendsPfS_Pdi,"ax",@progbits
	.align	128
        .global         _Z21generateStressAddendsPfS_Pdi
        .type           _Z21generateStressAddendsPfS_Pdi,@function
        .size           _Z21generateStressAddendsPfS_Pdi,(.L_x_191 - _Z21generateStressAddendsPfS_Pdi)
        .other          _Z21generateStressAddendsPfS_Pdi,@"STO_CUDA_ENTRY STV_DEFAULT"
_Z21generateStressAddendsPfS_Pdi:
.text._Z21generateStressAddendsPfS_Pdi:
[----:B------:R-:W-:Y:S01]  /*0000*/  LDC R1, c[0x0][0x37c] ;  /* 0x0000df00ff017b82 */ /* 0x000fe20000000800 */
[----:B------:R-:W0:Y:S01]  /*0010*/  S2R R7, SR_TID.X ;  /* 0x0000000000077919 */ /* 0x000e220000002100 */
[----:B------:R-:W1:Y:S06]  /*0020*/  LDCU UR5, c[0x0][0x398] ;  /* 0x00007300ff0577ac */ /* 0x000e6c0008000800 */
[----:B------:R-:W0:Y:S08]  /*0030*/  S2UR UR6, SR_CTAID.X ;  /* 0x00000000000679c3 */ /* 0x000e300000002500 */
[----:B------:R-:W0:Y:S01]  /*0040*/  LDC R6, c[0x0][0x360] ;  /* 0x0000d800ff067b82 */ /* 0x000e220000000800 */
[----:B-1----:R-:W-:-:S04]  /*0050*/  UIMAD UR4, UR5, UR5, UR5 ;  /* 0x00000005050472a4 */ /* 0x002fc8000f8e0205 */
[----:B------:R-:W-:-:S04]  /*0060*/  ULEA.HI UR4, UR4, UR4, URZ, 0x1 ;  /* 0x0000000404047291 */ /* 0x000fc8000f8f08ff */
[----:B------:R-:W-:Y:S01]  /*0070*/  USHF.R.S32.HI UR4, URZ, 0x1, UR4 ;  /* 0x00000001ff047899 */ /* 0x000fe20008011404 */
[----:B0-----:R-:W-:-:S05]  /*0080*/  IMAD R7, R6, UR6, R7 ;  /* 0x0000000606077c24 */ /* 0x001fca000f8e0207 */
[----:B------:R-:W-:-:S13]  /*0090*/  ISETP.GE.U32.AND P0, PT, R7, UR4, PT ;  /* 0x0000000407007c0c */ /* 0x000fda000bf06070 */
[----:B------:R-:W-:Y:S05]  /*00a0*/  @P0 EXIT ;  /* 0x000000000000094d */ /* 0x000fea0003800000 */
[----:B------:R-:W-:Y:S01]  /*00b0*/  UIADD3 UR5, UPT, UPT, UR5, 0x1, URZ ;  /* 0x0000000105057890 */ /* 0x000fe2000fffe0ff */
[----:B------:R-:W0:Y:S01]  /*00c0*/  LDC.64 R2, c[0x0][0x390] ;  /* 0x0000e400ff027b82 */ /* 0x000e220000000a00 */
[----:B------:R-:W1:Y:S04]  /*00d0*/  LDCU UR6, c[0x0][0x370] ;  /* 0x00006e00ff0677ac */ /* 0x000e680008000800 */
[----:B------:R-:W-:Y:S01]  /*00e0*/  ISETP.NE.U32.AND P0, PT, RZ, UR5, PT ;  /* 0x00000005ff007c0c */ /* 0x000fe2000bf05070 */
[----:B------:R-:W2:Y:S02]  /*00f0*/  LDCU.64 UR8, c[0x0][0x358] ;  /* 0x00006b00ff0877ac */ /* 0x000ea40008000a00 */
[----:B------:R-:W3:Y:S01]  /*0100*/  I2F.U32.RP R0, UR5 ;  /* 0x0000000500007d06 */ /* 0x000ee20008209000 */
[----:B------:R-:W4:Y:S07]  /*0110*/  LDCU UR7, c[0x0][0x398] ;  /* 0x00007300ff0777ac */ /* 0x000f2e0008000800 */
[----:B---3--:R-:W3:Y:S02]  /*0120*/  MUFU.RCP R0, R0 ;  /* 0x0000000000007308 */ /* 0x008ee40000001000 */
[----:B---3--:R-:W-:-:S06]  /*0130*/  VIADD R4, R0, 0xffffffe ;  /* 0x0ffffffe00047836 */ /* 0x008fcc0000000000 */
[----:B------:R3:W5:Y:S02]  /*0140*/  F2I.FTZ.U32.TRUNC.NTZ R5, R4 ;  /* 0x0000000400057305 */ /* 0x000764000021f000 */
[----:B---3--:R-:W-:Y:S02]  /*0150*/  HFMA2 R4, -RZ, RZ, 0, 0 ;  /* 0x00000000ff047431 */ /* 0x008fe400000001ff */
[----:B-----5:R-:W-:-:S04]  /*0160*/  IMAD.MOV R9, RZ, RZ, -R5 ;  /* 0x000000ffff097224 */ /* 0x020fc800078e0a05 */
[----:B------:R-:W-:-:S04]  /*0170*/  IMAD R9, R9, UR5, RZ ;  /* 0x0000000509097c24 */ /* 0x000fc8000f8e02ff */
[----:B------:R-:W-:Y:S01]  /*0180*/  IMAD.HI.U32 R0, R5, R9, R4 ;  /* 0x0000000905007227 */ /* 0x000fe200078e0004 */
[----:B------:R-:W-:-:S03]  /*0190*/  LOP3.LUT R4, RZ, UR5, RZ, 0x33, !PT ;  /* 0x00000005ff047c12 */ /* 0x000fc6000f8e33ff */
[----:B012-4-:R-:W-:-:S07]  /*01a0*/  IMAD R5, R6, UR6, RZ ;  /* 0x0000000606057c24 */ /* 0x017fce000f8e02ff */
.L_x_182:
[----:B0-----:R-:W-:Y:S01]  /*01b0*/  IMAD.HI.U32 R9, R0, R7, RZ ;  /* 0x0000000700097227 */ /* 0x001fe200078e00ff */
[----:B------:R-:W0:Y:S03]  /*01c0*/  LDC.64 R10, c[0x0][0x380] ;  /* 0x0000e000ff0a7b82 */ /* 0x000e260000000a00 */
[----:B------:R-:W-:-:S04]  /*01d0*/  IMAD.MOV R6, RZ, RZ, -R9 ;  /* 0x000000ffff067224 */ /* 0x000fc800078e0a09 */
[----:B------:R-:W-:Y:S01]  /*01e0*/  IMAD R6, R6, UR5, R7 ;  /* 0x0000000506067c24 */ /* 0x000fe2000f8e0207 */
[----:B------:R-:W1:Y:S04]  /*01f0*/  LDC.64 R14, c[0x0][0x388] ;  /* 0x0000e200ff0e7b82 */ /* 0x000e680000000a00 */
[----:B------:R-:W-:-:S13]  /*0200*/  ISETP.GE.U32.AND P1, PT, R6, UR5, PT ;  /* 0x0000000506007c0c */ /* 0x000fda000bf26070 */
[----:B------:R-:W-:Y:S01]  /*0210*/  @P1 IADD3 R6, PT, PT, R6, -UR5, RZ ;  /* 0x8000000506061c10 */ /* 0x000fe2000fffe0ff */
[----:B------:R-:W-:-:S03]  /*0220*/  @P1 VIADD R9, R9, 0x1 ;  /* 0x0000000109091836 */ /* 0x000fc60000000000 */
[----:B------:R-:W-:-:S13]  /*0230*/  ISETP.GE.U32.AND P2, PT, R6, UR5, PT ;  /* 0x0000000506007c0c */ /* 0x000fda000bf46070 */
[----:B------:R-:W-:-:S04]  /*0240*/  @P2 IADD3 R9, PT, PT, R9, 0x1, RZ ;  /* 0x0000000109092810 */ /* 0x000fc80007ffe0ff */
[----:B------:R-:W-:-:S04]  /*0250*/  SEL R9, R4, R9, !P0 ;  /* 0x0000000904097207 */ /* 0x000fc80004000000 */
[----:B------:R-:W-:Y:S01]  /*0260*/  LOP3.LUT R8, RZ, R9, RZ, 0x33, !PT ;  /* 0x00000009ff087212 */ /* 0x000fe200078e33ff */
[----:B------:R-:W-:-:S04]  /*0270*/  IMAD.MOV R6, RZ, RZ, -R9 ;  /* 0x000000ffff067224 */ /* 0x000fc800078e0a09 */
[----:B------:R-:W-:-:S05]  /*0280*/  IMAD R6, R6, UR5, R7 ;  /* 0x0000000506067c24 */ /* 0x000fca000f8e0207 */
[----:B------:R-:W-:-:S13]  /*0290*/  ISETP.GT.AND P1, PT, R6, R9, PT ;  /* 0x000000090600720c */ /* 0x000fda0003f24270 */
[----:B------:R-:W-:Y:S02]  /*02a0*/  @P1 IADD3 R9, PT, PT, R8, UR7, RZ ;  /* 0x0000000708091c10 */ /* 0x000fe4000fffe0ff */
[----:B------:R-:W-:-:S04]  /*02b0*/  @P1 IADD3 R6, PT, PT, -R6, UR7, RZ ;  /* 0x0000000706061c10 */ /* 0x000fc8000fffe1ff */
[----:B------:R-:W-:-:S13]  /*02c0*/  ISETP.NE.AND P1, PT, R9, R6, PT ;  /* 0x000000060900720c */ /* 0x000fda0003f25270 */
[----:B------:R-:W-:-:S04]  /*02d0*/  @P1 IMAD R9, R9, UR7, R6 ;  /* 0x0000000709091c24 */ /* 0x000fc8000f8e0206 */
[----:B0-----:R-:W-:-:S04]  /*02e0*/  @P1 IMAD.WIDE R10, R9, 0x4, R10 ;  /* 0x00000004090a1825 */ /* 0x001fc800078e020a */
[----:B-1----:R-:W-:Y:S02]  /*02f0*/  @P1 IMAD.WIDE R14, R9, 0x4, R14 ;  /* 0x00000004090e1825 */ /* 0x002fe400078e020e */
[----:B------:R-:W2:Y:S04]  /*0300*/  @P1 LDG.E R10, desc[UR8][R10.64] ;  /* 0x000000080a0a1981 */ /* 0x000ea8000c1e1900 */
[----:B------:R-:W3:Y:S01]  /*0310*/  @P1 LDG.E R14, desc[UR8][R14.64] ;  /* 0x000000080e0e1981 */ /* 0x000ee2000c1e1900 */
[----:B------:R-:W-:Y:S01]  /*0320*/  CS2R R8, SRZ ;  /* 0x0000000000087805 */ /* 0x000fe2000001ff00 */
[----:B--2---:R-:W-:Y:S08]  /*0330*/  @P1 F2F.F64.F32 R12, R10 ;  /* 0x0000000a000c1310 */ /* 0x004ff00000201800 */
[----:B---3--:R-:W0:Y:S02]  /*0340*/  @P1 F2F.F64.F32 R16, R14 ;  /* 0x0000000e00101310 */ /* 0x008e240000201800 */
[----:B0-----:R-:W-:Y:S01]  /*0350*/  @P1 DADD R8, R12, -R16 ;  /* 0x000000000c081229 */ /* 0x001fe20000000810 */
[----:B------:R-:W-:Y:S01]  /*0360*/  IMAD.WIDE.U32 R12, R7, 0x8, R2 ;  /* 0x00000008070c7825 */ /* 0x000fe200078e0002 */
[----:B------:R-:W-:-:S04]  /*0370*/  IADD3 R7, PT, PT, R5, R7, RZ ;  /* 0x0000000705077210 */ /* 0x000fc80007ffe0ff */
[----:B------:R-:W-:Y:S02]  /*0380*/  ISETP.GE.U32.AND P1, PT, R7, UR4, PT ;  /* 0x0000000407007c0c */ /* 0x000fe4000bf26070 */
[----:B------:R-:W-:-:S07]  /*0390*/  DMUL R8, R8, R8 ;  /* 0x0000000808087228 */ /* 0x000fce0000000000 */
[----:B------:R0:W-:Y:S04]  /*03a0*/  STG.E.64 desc[UR8][R12.64], R8 ;  /* 0x000000080c007986 */ /* 0x0001e8000c101b08 */
[----:B------:R-:W-:Y:S05]  /*03b0*/  @!P1 BRA `(.L_x_182) ;  /* 0xfffffffc007c9947 */ /* 0x000fea000383ffff */
[----:B------:R-:W-:Y:S05]  /*03c0*/  EXIT ;  /* 0x000000000000794d */ /* 0x000fea0003800000 */
.L_x_183:
        /* <DEDUP_REMOVED lines=11> */
.L_x_191:


//--------------------- .nv.shared._ZN3cub18CUB_300001_SM_10006detail6reduce28DeviceReduceSingleTileKernelINS2_10policy_hubIdyN4cuda3std3__44plusIdEEE10Policy1000EPdSC_iS9_ddNS7_10__identityEEEvT0_T1_T2_T3_T4_T6_ --------------------------
	.section	.nv.shared._ZN3cub18CUB_300001_SM_10006detail6reduce28DeviceReduceSingleTileKernelINS2_10policy_hubIdyN4cuda3std3__44plusIdEEE10Policy1000EPdSC_iS9_ddNS7_10__identityEEEvT0_T1_T2_T3_T4_T6_,"aw",@nobits
	.sectionflags	@""
	.align	8
.nv.shared._ZN3cub18CUB_300001_SM_10006detail6reduce28DeviceReduceSingleTileKernelINS2_10policy_hubIdyN4cuda3std3__44plusIdEEE10Policy1000EPdSC_iS9_ddNS7_10__identityEEEvT0_T1_T2_T3_T4_T6_:
	.zero		1176


//--------------------- .nv.shared.reserved.0     --------------------------
	.section	.nv.shared.reserved.0,"aw",@nobits
	.weak		__nv_reservedSMEM_offset_0_alias
	.size		__nv_reservedSMEM_offset_0_alias, 0, 64
	.other		__nv_reservedSMEM_offset_0_alias,@"STO_CUDA_RESERVED_SHARED STV_DEFAULT"
__nv_reservedSMEM_offset_0_alias:
	.zero		0
	.zero		64


//--------------------- .nv.global                --------------------------
	.section	.nv.global,"aw",@nobits
.nv.global:
	.type		_ZN34_INTERNAL_4f84fad9_4_k_cu_070965da6thrust24THRUST_300001_SM_1000_NS12placeholders2_8E,@object
	.size		_ZN34_INTERNAL_4f84fad9_4_k_cu_070965da6thrust24THRUST_300001_SM_1000_NS12placeholders2_8E,(_ZN34_INTERNAL_4f84fad9_4_k_cu_070965da4cuda3std3__436_GLOBAL__N__4f84fad9_4_k_cu_070965da6ignoreE - _ZN34_INTERNAL_4f84fad9_4_k_cu_070965da6thrust24THRUST_300001_SM_1000_NS12placeholders2_8E)
_ZN34_INTERNAL_4f84fad9_4_k_cu_070965da6thrust24THRUST_300001_SM_1000_NS12placeholders2_8E:
	.zero		1
	.type		_ZN34_INTERNAL_4f84fad9_4_k_cu_070965da4cuda3std3__436_GLOBAL__N__4f84fad9_4_k_cu_070965da6ignoreE,@object
	.size		_ZN34_INTERNAL_4f84fad9_4_k_cu_070965da4cuda3std3__436_GLOBAL__N__4f84fad9_4_k_cu_070965da6ignoreE,(_ZN34_INTERNAL_4f84fad9_4_k_cu_070965da4cuda3std6ranges3__45__cpo4dataE - _ZN34_INTERNAL_4f84fad9_4_k_cu_070965da4cuda3std3__436_GLOBAL__N__4f84fad9_4_k_cu_070965da6ignoreE)
_ZN34_INTERNAL_4f84fad9_4_k_cu_070965da4cuda3std3__436_GLOBAL__N__4f84fad9_4_k_cu_070965da6ignoreE:
	.zero		1
	.type		_ZN34_INTERNAL_4f84fad9_4_k_cu_070965da4cuda3std6ranges3__45__cpo4dataE,@object
	.size		_ZN34_INTERNAL_4f84fad9_4_k_cu_070965da4cuda3std6ranges3__45__cpo4dataE,(_ZN34_INTERNAL_4f84fad9_4_k_cu_070965da6thrust24THRUST_300001_SM_1000_NS6system3cpp3parE - _ZN34_INTERNAL_4f84fad9_4_k_cu_070965da4cuda3std6ranges3__45__cpo4dataE)
_ZN34_INTERNAL_4f84fad9_4_k_cu_070965da4cuda3std6ranges3__45__cpo4dataE:
	.zero		1
	.type		_ZN34_INTERNAL_4f84fad9_4_k_cu_070965da6thrust24THRUST_300001_SM_1000_NS6system3cpp3parE,@object
	.size		_ZN34_INTERNAL_4f84fad9_4_k_cu_070965da6thrust24THRUST_300001_SM_1000_NS6system3cpp3parE,(_ZN34_INTERNAL_4f84fad9_4_k_cu_070965da4cuda3std3__45__cpo5beginE - _ZN34_INTERNAL_4f84fad9_4_k_cu_070965da6thrust24THRUST_300001_SM_1000_NS6system3cpp3parE)
_ZN34_INTERNAL_4f84fad9_4_k_cu_070965da6thrust24THRUST_300001_SM_1000_NS6system3cpp3parE:
	.zero		1
	.type		_ZN34_INTERNAL_4f84fad9_4_k_cu_070965da4cuda3std3__45__cpo5beginE,@object
	.size		_ZN34_INTERNAL_4f84fad9_4_k_cu_070965da4cuda3std3__45__cpo5beginE,(_ZN34_INTERNAL_4f84fad9_4_k_cu_070965da4cuda3std6ranges3__45__cpo5beginE - _ZN34_INTERNAL_4f84fad9_4_k_cu_070965da4cuda3std3__45__cpo5beginE)
_ZN34_INTERNAL_4f84fad9_4_k_cu_070965da4cuda3std3__45__cpo5beginE:
	.zero		1
	.type		_ZN34_INTERNAL_4f84fad9_4_k_cu_070965da4cuda3std6ranges3__45__cpo5beginE,@object
	.size		_ZN34_INTERNAL_4f84fad9_4_k_cu_070965da4cuda3std6ranges3__45__cpo5beginE,(_ZN34_INTERNAL_4f84fad9_4_k_cu_070965da6thrust24THRUST_300001_SM_1000_NS6deviceE - _ZN34_INTERNAL_4f84fad9_4_k_cu_070965da4cuda3std6ranges3__45__cpo5beginE)
_ZN34_INTERNAL_4f84fad9_4_k_cu_070965da4cuda3std6ranges3__45__cpo5beginE:
	.zero		1
	.type		_ZN34_INTERNAL_4f84fad9_4_k_cu_070965da6thrust24THRUST_300001_SM_1000_NS6deviceE,@object
	.size		_ZN34_INTERNAL_4f84fad9_4_k_cu_070965da6thrust24THRUST_300001_SM_1000_NS6deviceE,(_ZN34_INTERNAL_4f84fad9_4_k_cu_070965da4cuda3std3__47nulloptE - _ZN34_INTERNAL_4f84fad9_4_k_cu_070965da6thrust24THRUST_300001_SM_1000_NS6deviceE)
_ZN34_INTERNAL_4f84fad9_4_k_cu_070965da6thrust24THRUST_300001_SM_1000_NS6deviceE:
	.zero		1
	.type		_ZN34_INTERNAL_4f84fad9_4_k_cu_070965da4cuda3std3__47nulloptE,@object
	.size		_ZN34_INTERNAL_4f84fad9_4_k_cu_070965da4cuda3std3__47nulloptE,(_ZN34_INTERNAL_4f84fad9_4_k_cu_070965da4cuda3std6ranges3__45__cpo8distanceE - _ZN34_INTERNAL_4f84fad9_4_k_cu_070965da4cuda3std3__47nulloptE)
_ZN34_INTERNAL_4f84fad9_4_k_cu_070965da4cuda3std3__47nulloptE:
	.zero		1
	.type		_ZN34_INTERNAL_4f84fad9_4_k_cu_070965da4cuda3std6ranges3__45__cpo8distanceE,@object
	.size		_ZN34_INTERNAL_4f84fad9_4_k_cu_070965da4cuda3std6ranges3__45__cpo8distanceE,(_ZN34_INTERNAL_4f84fad9_4_k_cu_070965da6thrust24THRUST_300001_SM_1000_NS12placeholders2_4E - _ZN34_INTERNAL_4f84fad9_4_k_cu_070965da4cuda3std6ranges3__45__cpo8distanceE)
_ZN34_INTERNAL_4f84fad9_4_k_cu_070965da4cuda3std6ranges3__45__cpo8distanceE:
	.zero		1
	.type		_ZN34_INTERNAL_4f84fad9_4_k_cu_070965da6thrust24THRUST_300001_SM_1000_NS12placeholders2_4E,@object
	.size		_ZN34_INTERNAL_4f84fad9_4_k_cu_070965da6thrust24THRUST_300001_SM_1000_NS12placeholders2_4E,(_ZN34_INTERNAL_4f84fad9_4_k_cu_070965da4cuda3std3__45__cpo6rbeginE - _ZN34_INTERNAL_4f84fad9_4_k_cu_070965da6thrust24THRUST_300001_SM_1000_NS12placeholders2_4E)
_ZN34_INTERNAL_4f84fad9_4_k_cu_070965da6thrust24THRUST_300001_SM_1000_NS12placeholders2_4E:
	.zero		1
	.type		_ZN34_INTERNAL_4f84fad9_4_k_cu_070965da4cuda3std3__45__cpo6rbeginE,@object
	.size		_ZN34_INTERNAL_4f84fad9_4_k_cu_070965da4cuda3std3__45__cpo6rbeginE,(_ZN34_INTERNAL_4f84fad9_4_k_cu_070965da4cuda3std6ranges3__45__cpo7advanceE - _ZN34_INTERNAL_4f84fad9_4_k_cu_070965da4cuda3std3__45__cpo6rbeginE)
_ZN34_INTERNAL_4f84fad9_4_k_cu_070965da4cuda3std3__45__cpo6rbeginE:
	.zero		1
	.type		_ZN34_INTERNAL_4f84fad9_4_k_cu_070965da4cuda3std6ranges3__45__cpo7advanceE,@object
	.size		_ZN34_INTERNAL_4f84fad9_4_k_cu_070965da4cuda3std6ranges3__45__cpo7advanceE,(_ZN34_INTERNAL_4f84fad9_4_k_cu_070965da6thrust24THRUST_300001_SM_1000_NS12placeholders3_10E - _ZN34_INTERNAL_4f84fad9_4_k_cu_070965da4cuda3std6ranges3__45__cpo7advanceE)
_ZN34_INTERNAL_4f84fad9_4_k_cu_070965da4cuda3std6ranges3__45__cpo7advanceE:
	.zero		1
	.type		_ZN34_INTERNAL_4f84fad9_4_k_cu_070965da6thrust24THRUST_300001_SM_1000_NS12placeholders3_10E,@object
	.size		_ZN34_INTERNAL_4f84fad9_4_k_cu_070965da6thrust24THRUST_300001_SM_1000_NS12placeholders3_10E,(_ZN34_INTERNAL_4f84fad9_4_k_cu_070965da4cuda3std3__48in_placeE - _ZN34_INTERNAL_4f84fad9_4_k_cu_070965da6thrust24THRUST_300001_SM_1000_NS12placeholders3_10E)
_ZN34_INTERNAL_4f84fad9_4_k_cu_070965da6thrust24THRUST_300001_SM_1000_NS12placeholders3_10E:
	.zero		1
	.type		_ZN34_INTERNAL_4f84fad9_4_k_cu_070965da4cuda3std3__48in_placeE,@object
	.size		_ZN34_INTERNAL_4f84fad9_4_k_cu_070965da4cuda3std3__48in_placeE,(_ZN34_INTERNAL_4f84fad9_4_k_cu_070965da4cuda3std6ranges3__45__cpo4sizeE - _ZN34_INTERNAL_4f84fad9_4_k_cu_070965da4cuda3std3__48in_placeE)
_ZN34_INTERNAL_4f84fad9_4_k_cu_070965da4cuda3std3__48in_placeE:
	.zero		1
	.type		_ZN34_INTERNAL_4f84fad9_4_k_cu_070965da4cuda3std6ranges3__45__cpo4sizeE,@object
	.size		_ZN34_INTERNAL_4f84fad9_4_k_cu_070965da4cuda3std6ranges3__45__cpo4sizeE,(_ZN34_INTERNAL_4f84fad9_4_k_cu_070965da6thrust24THRUST_300001_SM_1000_NS12placeholders2_2E - _ZN34_INTERNAL_4f84fad9_4_k_cu_070965da4cuda3std6ranges3__45__cpo4sizeE)
_ZN34_INTERNAL_4f84fad9_4_k_cu_070965da4cuda3std6ranges3__45__cpo4sizeE:
	.zero		1
	.type		_ZN34_INTERNAL_4f84fad9_4_k_cu_070965da6thrust24THRUST_300001_SM_1000_NS12placeholders2_2E,@object
	.size		_ZN34_INTERNAL_4f84fad9_4_k_cu_070965da6thrust24THRUST_300001_SM_1000_NS12placeholders2_2E,(_ZN34_INTERNAL_4f84fad9_4_k_cu_070965da4cuda3std3__45__cpo6cbeginE - _ZN34_INTERNAL_4f84fad9_4_k_cu_070965da6thrust24THRUST_300001_SM_1000_NS12placeholders2_2E)
_ZN34_INTERNAL_4f84fad9_4_k_cu_070965da6thrust24THRUST_300001_SM_1000_NS12placeholders2_2E:
	.zero		1
	.type		_ZN34_INTERNAL_4f84fad9_4_k_cu_070965da4cuda3std3__45__cpo6cbeginE,@object
	.size		_ZN34_INTERNAL_4f84fad9_4_k_cu_070965da4cuda3std3__45__cpo6cbeginE,(_ZN34_INTERNAL_4f84fad9_4_k_cu_070965da4cuda3std6ranges3__45__cpo6cbeginE - _ZN34_INTERNAL_4f84fad9_4_k_cu_070965da4cuda3std3__45__cpo6cbeginE)
_ZN34_INTERNAL_4f84fad9_4_k_cu_070965da4cuda3std3__45__cpo6cbeginE:
	.zero		1
	.type		_ZN34_INTERNAL_4f84fad9_4_k_cu_070965da4cuda3std6ranges3__45__cpo6cbeginE,@object
	.size		_ZN34_INTERNAL_4f84fad9_4_k_cu_070965da4cuda3std6ranges3__45__cpo6cbeginE,(_ZN34_INTERNAL_4f84fad9_4_k_cu_070965da6thrust24THRUST_300001_SM_1000_NS12placeholders2_6E - _ZN34_INTERNAL_4f84fad9_4_k_cu_070965da4cuda3std6ranges3__45__cpo6cbeginE)
_ZN34_INTERNAL_4f84fad9_4_k_cu_070965da4cuda3std6ranges3__45__cpo6cbeginE:
	.zero		1
	.type		_ZN34_INTERNAL_4f84fad9_4_k_cu_070965da6thrust24THRUST_300001_SM_1000_NS12placeholders2_6E,@object
	.size		_ZN34_INTERNAL_4f84fad9_4_k_cu_070965da6thrust24THRUST_300001_SM_1000_NS12placeholders2_6E,(_ZN34_INTERNAL_4f84fad9_4_k_cu_070965da4cuda3std3__45__cpo7crbeginE - _ZN34_INTERNAL_4f84fad9_4_k_cu_070965da6thrust24THRUST_300001_SM_1000_NS12placeholders2_6E)
_ZN34_INTERNAL_4f84fad9_4_k_cu_070965da6thrust24THRUST_300001_SM_1000_NS12placeholders2_6E:
	.zero		1
	.type		_ZN34_INTERNAL_4f84fad9_4_k_cu_070965da4cuda3std3__45__cpo7crbeginE,@object
	.size		_ZN34_INTERNAL_4f84fad9_4_k_cu_070965da4cuda3std3__45__cpo7crbeginE,(_ZN34_INTERNAL_4f84fad9_4_k_cu_070965da4cuda3std6ranges3__45__cpo4nextE - _ZN34_INTERNAL_4f84fad9_4_k_cu_070965da4cuda3std3__45__cpo7crbeginE)
_ZN34_INTERNAL_4f84fad9_4_k_cu_070965da4cuda3std3__45__cpo7crbeginE:
	.zero		1
	.type		_ZN34_INTERNAL_4f84fad9_4_k_cu_070965da4cuda3std6ranges3__45__cpo4nextE,@object
	.size		_ZN34_INTERNAL_4f84fad9_4_k_cu_070965da4cuda3std6ranges3__45__cpo4nextE,(_ZN34_INTERNAL_4f84fad9_4_k_cu_070965da4cuda3std6ranges3__45__cpo4swapE - _ZN34_INTERNAL_4f84fad9_4_k_cu_070965da4cuda3std6ranges3__45__cpo4nextE)
_ZN34_INTERNAL_4f84fad9_4_k_cu_070965da4cuda3std6ranges3__45__cpo4nextE:
	.zero		1
	.type		_ZN34_INTERNAL_4f84fad9_4_k_cu_070965da4cuda3std6ranges3__45__cpo4swapE,@object
	.size		_ZN34_INTERNAL_4f84fad9_4_k_cu_070965da4cuda3std6ranges3__45__cpo4swapE,(_ZN34_INTERNAL_4f84fad9_4_k_cu_070965da6thrust24THRUST_300001_SM_1000_NS8cuda_cub10par_nosyncE - _ZN34_INTERNAL_4f84fad9_4_k_cu_070965da4cuda3std6ranges3__45__cpo4swapE)
_ZN34_INTERNAL_4f84fad9_4_k_cu_070965da4cuda3std6ranges3__45__cpo4swapE:
	.zero		1
	.type		_ZN34_INTERNAL_4f84fad9_4_k_cu_070965da6thrust24THRUST_300001_SM_1000_NS8cuda_cub10par_nosyncE,@object
	.size		_ZN34_INTERNAL_4f84fad9_4_k_cu_070965da6thrust24THRUST_300001_SM_1000_NS8cuda_cub10par_nosyncE,(_ZN34_INTERNAL_4f84fad9_4_k_cu_070965da6thrust24THRUST_300001_SM_1000_NS3seqE - _ZN34_INTERNAL_4f84fad9_4_k_cu_070965da6thrust24THRUST_300001_SM_1000_NS8cuda_cub10par_nosyncE)
_ZN34_INTERNAL_4f84fad9_4_k_cu_070965da6thrust24THRUST_300001_SM_1000_NS8cuda_cub10par_nosyncE:
	.zero		1
	.type		_ZN34_INTERNAL_4f84fad9_4_k_cu_070965da6thrust24THRUST_300001_SM_1000_NS3seqE,@object
	.size		_ZN34_INTERNAL_4f84fad9_4_k_cu_070965da6thrust24THRUST_300001_SM_1000_NS3seqE,(_ZN34_INTERNAL_4f84fad9_4_k_cu_070965da4cuda3std3__420unreachable_sentinelE - _ZN34_INTERNAL_4f84fad9_4_k_cu_070965da6thrust24THRUST_300001_SM_1000_NS3seqE)
_ZN34_INTERNAL_4f84fad9_4_k_cu_070965da6thrust24THRUST_300001_SM_1000_NS3seqE:
	.zero		1
	.type		_ZN34_INTERNAL_4f84fad9_4_k_cu_070965da4cuda3std3__420unreachable_sentinelE,@object
	.size		_ZN34_INTERNAL_4f84fad9_4_k_cu_070965da4cuda3std3__420unreachable_sentinelE,(_ZN34_INTERNAL_4f84fad9_4_k_cu_070965da4cuda3std6ranges3__45__cpo5ssizeE - _ZN34_INTERNAL_4f84fad9_4_k_cu_070965da4cuda3std3__420unreachable_sentinelE)
_ZN34_INTERNAL_4f84fad9_4_k_cu_070965da4cuda3std3__420unreachable_sentinelE:
	.zero		1
	.type		_ZN34_INTERNAL_4f84fad9_4_k_cu_070965da4cuda3std6ranges3__45__cpo5ssizeE,@object
	.size		_ZN34_INTERNAL_4f84fad9_4_k_cu_070965da4cuda3std6ranges3__45__cpo5ssizeE,(_ZN34_INTERNAL_4f84fad9_4_k_cu_070965da6thrust24THRUST_300001_SM_1000_NS12placeholders2_3E - _ZN34_INTERNAL_4f84fad9_4_k_cu_070965da4cuda3std6ranges3__45__cpo5ssizeE)
_ZN34_INTERNAL_4f84fad9_4_k_cu_070965da4cuda3std6ranges3__45__cpo5ssizeE:
	.zero		1
	.type		_ZN34_INTERNAL_4f84fad9_4_k_cu_070965da6thrust24THRUST_300001_SM_1000_NS12placeholders2_3E,@object
	.size		_ZN34_INTERNAL_4f84fad9_4_k_cu_070965da6thrust24THRUST_300001_SM_1000_NS12placeholders2_3E,(_ZN34_INTERNAL_4f84fad9_4_k_cu_070965da4cuda3std3__45__cpo4cendE - _ZN34_INTERNAL_4f84fad9_4_k_cu_070965da6thrust24THRUST_300001_SM_1000_NS12placeholders2_3E)
_ZN34_INTERNAL_4f84fad9_4_k_cu_070965da6thrust24THRUST_300001_SM_1000_NS12placeholders2_3E:
	.zero		1
	.type		_ZN34_INTERNAL_4f84fad9_4_k_cu_070965da4cuda3std3__45__cpo4cendE,@object
	.size		_ZN34_INTERNAL_4f84fad9_4_k_cu_070965da4cuda3std3__45__cpo4cendE,(_ZN34_INTERNAL_4f84fad9_4_k_cu_070965da4cuda3std6ranges3__45__cpo4cendE - _ZN34_INTERNAL_4f84fad9_4_k_cu_070965da4cuda3std3__45__cpo4cendE)
_ZN34_INTERNAL_4f84fad9_4_k_cu_070965da4cuda3std3__45__cpo4cendE:
	.zero		1
	.type		_ZN34_INTERNAL_4f84fad9_4_k_cu_070965da4cuda3std6ranges3__45__cpo4cendE,@object
	.size		_ZN34_INTERNAL_4f84fad9_4_k_cu_070965da4cuda3std6ranges3__45__cpo4cendE,(_ZN34_INTERNAL_4f84fad9_4_k_cu_070965da6thrust24THRUST_300001_SM_1000_NS12placeholders2_7E - _ZN34_INTERNAL_4f84fad9_4_k_cu_070965da4cuda3std6ranges3__45__cpo4cendE)
_ZN34_INTERNAL_4f84fad9_4_k_cu_070965da4cuda3std6ranges3__45__cpo4cendE:
	.zero		1
	.type		_ZN34_INTERNAL_4f84fad9_4_k_cu_070965da6thrust24THRUST_300001_SM_1000_NS12placeholders2_7E,@object
	.size		_ZN34_INTERNAL_4f84fad9_4_k_cu_070965da6thrust24THRUST_300001_SM_1000_NS12placeholders2_7E,(_ZN34_INTERNAL_4f84fad9_4_k_cu_070965da4cuda3std3__45__cpo5crendE - _ZN34_INTERNAL_4f84fad9_4_k_cu_070965da6thrust24THRUST_300001_SM_1000_NS12placeholders2_7E)
_ZN34_INTERNAL_4f84fad9_4_k_cu_070965da6thrust24THRUST_300001_SM_1000_NS12placeholders2_7E:
	.zero		1
	.type		_ZN34_INTERNAL_4f84fad9_4_k_cu_070965da4cuda3std3__45__cpo5crendE,@object
	.size		_ZN34_INTERNAL_4f84fad9_4_k_cu_070965da4cuda3std3__45__cpo5crendE,(_ZN34_INTERNAL_4f84fad9_4_k_cu_070965da4cuda3std6ranges3__45__cpo4prevE - _ZN34_INTERNAL_4f84fad9_4_k_cu_070965da4cuda3std3__45__cpo5crendE)
_ZN34_INTERNAL_4f84fad9_4_k_cu_070965da4cuda3std3__45__cpo5crendE:
	.zero		1
	.type		_ZN34_INTERNAL_4f84fad9_4_k_cu_070965da4cuda3std6ranges3__45__cpo4prevE,@object
	.size		_ZN34_INTERNAL_4f84fad9_4_k_cu_070965da4cuda3std6ranges3__45__cpo4prevE,(_ZN34_INTERNAL_4f84fad9_4_k_cu_070965da4cuda3std6ranges3__45__cpo9iter_moveE - _ZN34_INTERNAL_4f84fad9_4_k_cu_070965da4cuda3std6ranges3__45__cpo4prevE)
_ZN34_INTERNAL_4f84fad9_4_k_cu_070965da4cuda3std6ranges3__45__cpo4prevE:
	.zero		1
	.type		_ZN34_INTERNAL_4f84fad9_4_k_cu_070965da4cuda3std6ranges3__45__cpo9iter_moveE,@object
	.size		_ZN34_INTERNAL_4f84fad9_4_k_cu_070965da4cuda3std6ranges3__45__cpo9iter_moveE,(_ZN34_INTERNAL_4f84fad9_4_k_cu_070965da6thrust24THRUST_300001_SM_1000_NS6system6detail10sequential3seqE - _ZN34_INTERNAL_4f84fad9_4_k_cu_070965da4cuda3std6ranges3__45__cpo9iter_moveE)
_ZN34_INTERNAL_4f84fad9_4_k_cu_070965da4cuda3std6ranges3__45__cpo9iter_moveE:
	.zero		1
	.type		_ZN34_INTERNAL_4f84fad9_4_k_cu_070965da6thrust24THRUST_300001_SM_1000_NS6system6detail10sequential3seqE,@object
	.size		_ZN34_INTERNAL_4f84fad9_4_k_cu_070965da6thrust24THRUST_300001_SM_1000_NS6system6detail10sequential3seqE,(_ZN34_INTERNAL_4f84fad9_4_k_cu_070965da6thrust24THRUST_300001_SM_1000_NS12placeholders2_9E - _ZN34_INTERNAL_4f84fad9_4_k_cu_070965da6thrust24THRUST_300001_SM_1000_NS6system6detail10sequential3seqE)
_ZN34_INTERNAL_4f84fad9_4_k_cu_070965da6thrust24THRUST_300001_SM_1000_NS6system6detail10sequential3seqE:
	.zero		1
	.type		_ZN34_INTERNAL_4f84fad9_4_k_cu_070965da6thrust24THRUST_300001_SM_1000_NS12placeholders2_9E,@object
	.size		_ZN34_INTERNAL_4f84fad9_4_k_cu_070965da6thrust24THRUST_300001_SM_1000_NS12placeholders2_9E,(_ZN34_INTERNAL_4f84fad9_4_k_cu_070965da4cuda3std3__419piecewise_constructE - _ZN34_INTERNAL_4f84fad9_4_k_cu_070965da6thrust24THRUST_300001_SM_1000_NS12placeholders2_9E)
_ZN34_INTERNAL_4f84fad9_4_k_cu_070965da6thrust24THRUST_300001_SM_1000_NS12placeholders2_9E:
	.zero		1
	.type		_ZN34_INTERNAL_4f84fad9_4_k_cu_070965da4cuda3std3__419piecewise_constructE,@object
	.size		_ZN34_INTERNAL_4f84fad9_4_k_cu_070965da4cuda3std3__419piecewise_constructE,(_ZN34_INTERNAL_4f84fad9_4_k_cu_070965da4cuda3std6ranges3__45__cpo5cdataE - _ZN34_INTERNAL_4f84fad9_4_k_cu_070965da4cuda3std3__419piecewise_constructE)
_ZN34_INTERNAL_4f84fad9_4_k_cu_070965da4cuda3std3__419piecewise_constructE:
	.zero		1
	.type		_ZN34_INTERNAL_4f84fad9_4_k_cu_070965da4cuda3std6ranges3__45__cpo5cdataE,@object
	.size		_ZN34_INTERNAL_4f84fad9_4_k_cu_070965da4cuda3std6ranges3__45__cpo5cdataE,(_ZN34_INTERNAL_4f84fad9_4_k_cu_070965da6thrust24THRUST_300001_SM_1000_NS12placeholders2_1E - _ZN34_INTERNAL_4f84fad9_4_k_cu_070965da4cuda3std6ranges3__45__cpo5cdataE)
_ZN34_INTERNAL_4f84fad9_4_k_cu_070965da4cuda3std6ranges3__45__cpo5cdataE:
	.zero		1
	.type		_ZN34_INTERNAL_4f84fad9_4_k_cu_070965da6thrust24THRUST_300001_SM_1000_NS12placeholders2_1E,@object
	.size		_ZN34_INTERNAL_4f84fad9_4_k_cu_070965da6thrust24THRUST_300001_SM_1000_NS12placeholders2_1E,(_ZN34_INTERNAL_4f84fad9_4_k_cu_070965da4cuda3std3__45__cpo3endE - _ZN34_INTERNAL_4f84fad9_4_k_cu_070965da6thrust24THRUST_300001_SM_1000_NS12placeholders2_1E)
_ZN34_INTERNAL_4f84fad9_4_k_cu_070965da6thrust24THRUST_300001_SM_1000_NS12placeholders2_1E:
	.zero		1
	.type		_ZN34_INTERNAL_4f84fad9_4_k_cu_070965da4cuda3std3__45__cpo3endE,@object
	.size		_ZN34_INTERNAL_4f84fad9_4_k_cu_070965da4cuda3std3__45__cpo3endE,(_ZN34_INTERNAL_4f84fad9_4_k_cu_070965da4cuda3std6ranges3__45__cpo3endE - _ZN34_INTERNAL_4f84fad9_4_k_cu_070965da4cuda3std3__45__cpo3endE)
_ZN34_INTERNAL_4f84fad9_4_k_cu_070965da4cuda3std3__45__cpo3endE:
	.zero		1
	.type		_ZN34_INTERNAL_4f84fad9_4_k_cu_070965da4cuda3std6ranges3__45__cpo3endE,@object
	.size		_ZN34_INTERNAL_4f84fad9_4_k_cu_070965da4cuda3std6ranges3__45__cpo3endE,(_ZN34_INTERNAL_4f84fad9_4_k_cu_070965da6thrust24THRUST_300001_SM_1000_NS12placeholders2_5E - _ZN34_INTERNAL_4f84fad9_4_k_cu_070965da4cuda3std6ranges3__45__cpo3endE)
_ZN34_INTERNAL_4f84fad9_4_k_cu_070965da4cuda3std6ranges3__45__cpo3endE:
	.zero		1
	.type		_ZN34_INTERNAL_4f84fad9_4_k_cu_070965da6thrust24THRUST_300001_SM_1000_NS12placeholders2_5E,@object
	.size		_ZN34_INTERNAL_4f84fad9_4_k_cu_070965da6thrust24THRUST_300001_SM_1000_NS12placeholders2_5E,(_ZN34_INTERNAL_4f84fad9_4_k_cu_070965da4cuda3std3__45__cpo4rendE - _ZN34_INTERNAL_4f84fad9_4_k_cu_070965da6thrust24THRUST_300001_SM_1000_NS12placeholders2_5E)
_ZN34_INTERNAL_4f84fad9_4_k_cu_070965da6thrust24THRUST_300001_SM_1000_NS12placeholders2_5E:
	.zero		1
	.type		_ZN34_INTERNAL_4f84fad9_4_k_cu_070965da4cuda3std3__45__cpo4rendE,@object
	.size		_ZN34_INTERNAL_4f84fad9_4_k_cu_070965da4cuda3std3__45__cpo4rendE,(_ZN34_INTERNAL_4f84fad9_4_k_cu_070965da4cuda3std6ranges3__45__cpo9iter_swapE - _ZN34_INTERNAL_4f84fad9_4_k_cu_070965da4cuda3std3__45__cpo4rendE)
_ZN34_INTERNAL_4f84fad9_4_k_cu_070965da4cuda3std3__45__cpo4rendE:
	.zero		1
	.type		_ZN34_INTERNAL_4f84fad9_4_k_cu_070965da4cuda3std6ranges3__45__cpo9iter_swapE,@object
	.size		_ZN34_INTERNAL_4f84fad9_4_k_cu_070965da4cuda3std6ranges3__45__cpo9iter_swapE,(_ZN34_INTERNAL_4f84fad9_4_k_cu_070965da4cuda3std3__48unexpectE - _ZN34_INTERNAL_4f84fad9_4_k_cu_070965da4cuda3std6ranges3__45__cpo9iter_swapE)
_ZN34_INTERNAL_4f84fad9_4_k_cu_070965da4cuda3std6ranges3__45__cpo9iter_swapE:
	.zero		1
	.type		_ZN34_INTERNAL_4f84fad9_4_k_cu_070965da4cuda3std3__48unexpectE,@object
	.size		_ZN34_INTERNAL_4f84fad9_4_k_cu_070965da4cuda3std3__48unexpectE,(_ZN34_INTERNAL_4f84fad9_4_k_cu_070965da6thrust24THRUST_300001_SM_1000_NS8cuda_cub3parE - _ZN34_INTERNAL_4f84fad9_4_k_cu_070965da4cuda3std3__48unexpectE)
_ZN34_INTERNAL_4f84fad9_4_k_cu_070965da4cuda3std3__48unexpectE:
	.zero		1
	.type		_ZN34_INTERNAL_4f84fad9_4_k_cu_070965da6thrust24THRUST_300001_SM_1000_NS8cuda_cub3parE,@object
	.size		_ZN34_INTERNAL_4f84fad9_4_k_cu_070965da6thrust24THRUST_300001_SM_1000_NS8cuda_cub3parE,(.L_29 - _ZN34_INTERNAL_4f84fad9_4_k_cu_070965da6thrust24THRUST_300001_SM_1000_NS8cuda_cub3parE)
_ZN34_INTERNAL_4f84fad9_4_k_cu_070965da6thrust24THRUST_300001_SM_1000_NS8cuda_cub3parE:
	.zero		1
.L_29:


//--------------------- .nv.shared._ZN3cub18CUB_300001_SM_10006detail6reduce18DeviceReduceKernelINS2_10policy_hubIdyN4cuda3std3__44plusIdEEE10Policy1000EN6thrust24THRUST_300001_SM_1000_NS10device_ptrIdEEyS9_dNS7_10__identityEEEvT0_PT3_T1_NS0_13GridEvenShareISK_EET2_T4_ --------------------------
	.section	.nv.shared._ZN3cub18CUB_300001_SM_10006detail6reduce18DeviceReduceKernelINS2_10policy_hubIdyN4cuda3std3__44plusIdEEE10Policy1000EN6thrust24THRUST_300001_SM_1000_NS10device_ptrIdEEyS9_dNS7_10__identityEEEvT0_PT3_T1_NS0_13GridEvenShareISK_EET2_T4_,"aw",@nobits
	.sectionflags	@""
	.align	8
.nv.shared._ZN3cub18CUB_300001_SM_10006detail6reduce18DeviceReduceKernelINS2_10policy_hubIdyN4cuda3std3__44plusIdEEE10Policy1000EN6thrust24THRUST_300001_SM_1000_NS10device_ptrIdEEyS9_dNS7_10__identityEEEvT0_PT3_T1_NS0_13GridEvenShareISK_EET2_T4_:
	.zero		1176


//--------------------- .nv.shared._ZN3cub18CUB_300001_SM_10006detail6reduce28DeviceReduceSingleTileKernelINS2_10policy_hubIdyN4cuda3std3__44plusIdEEE10Policy1000EN6thrust24THRUST_300001_SM_1000_NS10device_ptrIdEEPdyS9_ddNS7_10__identityEEEvT0_T1_T2_T3_T4_T6_ --------------------------
	.section	.nv.shared._ZN3cub18CUB_300001_SM_10006detail6reduce28DeviceReduceSingleTileKernelINS2_10policy_hubIdyN4cuda3std3__44plusIdEEE10Policy1000EN6thrust24THRUST_300001_SM_1000_NS10device_ptrIdEEPdyS9_ddNS7_10__identityEEEvT0_T1_T2_T3_T4_T6_,"aw",@nobits
	.sectionflags	@""
	.align	8
.nv.shared._ZN3cub18CUB_300001_SM_10006detail6reduce28DeviceReduceSingleTileKernelINS2_10policy_hubIdyN4cuda3std3__44plusIdEEE10Policy1000EN6thrust24THRUST_300001_SM_1000_NS10device_ptrIdEEPdyS9_ddNS7_10__identityEEEvT0_T1_T2_T3_T4_T6_:
	.zero		1176


//--------------------- .nv.shared._ZN3cub18CUB_300001_SM_10006detail6reduce28DeviceReduceSingleTileKernelINS2_10policy_hubIdjN4cuda3std3__44plusIdEEE10Policy1000EPdSC_iS9_ddNS7_10__identityEEEvT0_T1_T2_T3_T4_T6_ --------------------------
	.section	.nv.shared._ZN3cub18CUB_300001_SM_10006detail6reduce28DeviceReduceSingleTileKernelINS2_10policy_hubIdjN4cuda3std3__44plusIdEEE10Policy1000EPdSC_iS9_ddNS7_10__identityEEEvT0_T1_T2_T3_T4_T6_,"aw",@nobits
	.sectionflags	@""
	.align	8
.nv.shared._ZN3cub18CUB_300001_SM_10006detail6reduce28DeviceReduceSingleTileKernelINS2_10policy_hubIdjN4cuda3std3__44plusIdEEE10Policy1000EPdSC_iS9_ddNS7_10__identityEEEvT0_T1_T2_T3_T4_T6_:
	.zero		1216


//--------------------- .nv.shared._ZN3cub18CUB_300001_SM_10006detail6reduce18DeviceReduceKernelINS2_10policy_hubIdjN4cuda3std3__44plusIdEEE10Policy1000EN6thrust24THRUST_300001_SM_1000_NS10device_ptrIdEEjS9_dNS7_10__identityEEEvT0_PT3_T1_NS0_13GridEvenShareISK_EET2_T4_ --------------------------
	.section	.nv.shared._ZN3cub18CUB_300001_SM_10006detail6reduce18DeviceReduceKernelINS2_10policy_hubIdjN4cuda3std3__44plusIdEEE10Policy1000EN6thrust24THRUST_300001_SM_1000_NS10device_ptrIdEEjS9_dNS7_10__identityEEEvT0_PT3_T1_NS0_13GridEvenShareISK_EET2_T4_,"aw",@nobits
	.sectionflags	@""
	.align	8
.nv.shared._ZN3cub18CUB_300001_SM_10006detail6reduce18DeviceReduceKernelINS2_10policy_hubIdjN4cuda3std3__44plusIdEEE10Policy1000EN6thrust24THRUST_300001_SM_1000_NS10device_ptrIdEEjS9_dNS7_10__identityEEEvT0_PT3_T1_NS0_13GridEvenShareISK_EET2_T4_:
	.zero		1216


//--------------------- .nv.shared._ZN3cub18CUB_300001_SM_10006detail6reduce28DeviceReduceSingleTileKernelINS2_10policy_hubIdjN4cuda3std3__44plusIdEEE10Policy1000EN6thrust24THRUST_300001_SM_1000_NS10device_ptrIdEEPdjS9_ddNS7_10__identityEEEvT0_T1_T2_T3_T4_T6_ --------------------------
	.section	.nv.shared._ZN3cub18CUB_300001_SM_10006detail6reduce28DeviceReduceSingleTileKernelINS2_10policy_hubIdjN4cuda3std3__44plusIdEEE10Policy1000EN6thrust24THRUST_300001_SM_1000_NS10device_ptrIdEEPdjS9_ddNS7_10__identityEEEvT0_T1_T2_T3_T4_T6_,"aw",@nobits
	.sectionflags	@""
	.align	8
.nv.shared._ZN3cub18CUB_300001_SM_10006detail6reduce28DeviceReduceSingleTileKernelINS2_10policy_hubIdjN4cuda3std3__44plusIdEEE10Policy1000EN6thrust24THRUST_300001_SM_1000_NS10device_ptrIdEEPdjS9_ddNS7_10__identityEEEvT0_T1_T2_T3_T4_T6_:
	.zero		1216


//--------------------- .nv.constant0._ZN3cub18CUB_300001_SM_10006detail6reduce28DeviceReduceSingleTileKernelINS2_10policy_hubIdyN4cuda3std3__44plusIdEEE10Policy1000EPdSC_iS9_ddNS7_10__identityEEEvT0_T1_T2_T3_T4_T6_ --------------------------
	.section	.nv.constant0._ZN3cub18CUB_300001_SM_10006detail6reduce28DeviceReduceSingleTileKernelINS2_10policy_hubIdyN4cuda3std3__44plusIdEEE10Policy1000EPdSC_iS9_ddNS7_10__identityEEEvT0_T1_T2_T3_T4_T6_,"a",@progbits
	.sectionflags	@""
	.align	4
.nv.constant0._ZN3cub18CUB_300001_SM_10006detail6reduce28DeviceReduceSingleTileKernelINS2_10policy_hubIdyN4cuda3std3__44plusIdEEE10Policy1000EPdSC_iS9_ddNS7_10__identityEEEvT0_T1_T2_T3_T4_T6_:
	.zero		929


//--------------------- .nv.constant0._ZN3cub18CUB_300001_SM_10006detail6reduce18DeviceReduceKernelINS2_10policy_hubIdyN4cuda3std3__44plusIdEEE10Policy1000EN6thrust24THRUST_300001_SM_1000_NS10device_ptrIdEEyS9_dNS7_10__identityEEEvT0_PT3_T1_NS0_13GridEvenShareISK_EET2_T4_ --------------------------
	.section	.nv.constant0._ZN3cub18CUB_300001_SM_10006detail6reduce18DeviceReduceKernelINS2_10policy_hubIdyN4cuda3std3__44plusIdEEE10Policy1000EN6thrust24THRUST_300001_SM_1000_NS10device_ptrIdEEyS9_dNS7_10__identityEEEvT0_PT3_T1_NS0_13GridEvenShareISK_EET2_T4_,"a",@progbits
	.sectionflags	@""
	.align	4
.nv.constant0._ZN3cub18CUB_300001_SM_10006detail6reduce18DeviceReduceKernelINS2_10policy_hubIdyN4cuda3std3__44plusIdEEE10Policy1000EN6thrust24THRUST_300001_SM_1000_NS10device_ptrIdEEyS9_dNS7_10__identityEEEvT0_PT3_T1_NS0_13GridEvenShareISK_EET2_T4_:
	.zero		994


//--------------------- .nv.constant0._ZN3cub18CUB_300001_SM_10006detail6reduce28DeviceReduceSingleTileKernelINS2_10policy_hubIdyN4cuda3std3__44plusIdEEE10Policy1000EN6thrust24THRUST_300001_SM_1000_NS10device_ptrIdEEPdyS9_ddNS7_10__identityEEEvT0_T1_T2_T3_T4_T6_ --------------------------
	.section	.nv.constant0._ZN3cub18CUB_300001_SM_10006detail6reduce28DeviceReduceSingleTileKernelINS2_10policy_hubIdyN4cuda3std3__44plusIdEEE10Policy1000EN6thrust24THRUST_300001_SM_1000_NS10device_ptrIdEEPdyS9_ddNS7_10__identityEEEvT0_T1_T2_T3_T4_T6_,"a",@progbits
	.sectionflags	@""
	.align	4
.nv.constant0._ZN3cub18CUB_300001_SM_10006detail6reduce28DeviceReduceSingleTileKernelINS2_10policy_hubIdyN4cuda3std3__44plusIdEEE10Policy1000EN6thrust24THRUST_300001_SM_1000_NS10device_ptrIdEEPdyS9_ddNS7_10__identityEEEvT0_T1_T2_T3_T4_T6_:
	.zero		937


//--------------------- .nv.constant0._ZN3cub18CUB_300001_SM_10006detail6reduce28DeviceReduceSingleTileKernelINS2_10policy_hubIdjN4cuda3std3__44plusIdEEE10Policy1000EPdSC_iS9_ddNS7_10__identityEEEvT0_T1_T2_T3_T4_T6_ --------------------------
	.section	.nv.constant0._ZN3cub18CUB_300001_SM_10006detail6reduce28DeviceReduceSingleTileKernelINS2_10policy_hubIdjN4cuda3std3__44plusIdEEE10Policy1000EPdSC_iS9_ddNS7_10__identityEEEvT0_T1_T2_T3_T4_T6_,"a",@progbits
	.sectionflags	@""
	.align	4
.nv.constant0._ZN3cub18CUB_300001_SM_10006detail6reduce28DeviceReduceSingleTileKernelINS2_10policy_hubIdjN4cuda3std3__44plusIdEEE10Policy1000EPdSC_iS9_ddNS7_10__identityEEEvT0_T1_T2_T3_T4_T6_:
	.zero		929


//--------------------- .nv.constant0._ZN3cub18CUB_300001_SM_10006detail6reduce18DeviceReduceKernelINS2_10policy_hubIdjN4cuda3std3__44plusIdEEE10Policy1000EN6thrust24THRUST_300001_SM_1000_NS10device_ptrIdEEjS9_dNS7_10__identityEEEvT0_PT3_T1_NS0_13GridEvenShareISK_EET2_T4_ --------------------------
	.section	.nv.constant0._ZN3cub18CUB_300001_SM_10006detail6reduce18DeviceReduceKernelINS2_10policy_hubIdjN4cuda3std3__44plusIdEEE10Policy1000EN6thrust24THRUST_300001_SM_1000_NS10device_ptrIdEEjS9_dNS7_10__identityEEEvT0_PT3_T1_NS0_13GridEvenShareISK_EET2_T4_,"a",@progbits
	.sectionflags	@""
	.align	4
.nv.constant0._ZN3cub18CUB_300001_SM_10006detail6reduce18DeviceReduceKernelINS2_10policy_hubIdjN4cuda3std3__44plusIdEEE10Policy1000EN6thrust24THRUST_300001_SM_1000_NS10device_ptrIdEEjS9_dNS7_10__identityEEEvT0_PT3_T1_NS0_13GridEvenShareISK_EET2_T4_:
	.zero		958


//--------------------- .nv.constant0._ZN3cub18CUB_300001_SM_10006detail6reduce28DeviceReduceSingleTileKernelINS2_10policy_hubIdjN4cuda3std3__44plusIdEEE10Policy1000EN6thrust24THRUST_300001_SM_1000_NS10device_ptrIdEEPdjS9_ddNS7_10__identityEEEvT0_T1_T2_T3_T4_T6_ --------------------------
	.section	.nv.constant0._ZN3cub18CUB_300001_SM_10006detail6reduce28DeviceReduceSingleTileKernelINS2_10policy_hubIdjN4cuda3std3__44plusIdEEE10Policy1000EN6thrust24THRUST_300001_SM_1000_NS10device_ptrIdEEPdjS9_ddNS7_10__identityEEEvT0_T1_T2_T3_T4_T6_,"a",@progbits
	.sectionflags	@""
	.align	4
.nv.constant0._ZN3cub18CUB_300001_SM_10006detail6reduce28DeviceReduceSingleTileKernelINS2_10policy_hubIdjN4cuda3std3__44plusIdEEE10Policy1000EN6thrust24THRUST_300001_SM_1000_NS10device_ptrIdEEPdjS9_ddNS7_10__identityEEEvT0_T1_T2_T3_T4_T6_:
	.zero		929


//--------------------- .nv.constant0._ZN3cub18CUB_300001_SM_10006detail11EmptyKernelIvEEvv --------------------------
	.section	.nv.constant0._ZN3cub18CUB_300001_SM_10006detail11EmptyKernelIvEEvv,"a",@progbits
	.sectionflags	@""
	.align	4
.nv.constant0._ZN3cub18CUB_300001_SM_10006detail11EmptyKernelIvEEvv:
	.zero		896


//--------------------- .nv.constant0._Z21generateStressAddendsPfS_Pdi --------------------------
	.section	.nv.constant0._Z21generateStressAddendsPfS_Pdi,"a",@progbits
	.sectionflags	@""
	.align	4
.nv.constant0._Z21generateStressAddendsPfS_Pdi:
	.zero		924


//--------------------- SYMBOLS --------------------------

	.type		.nv.reservedSmem.offset0,@object
	.size		.nv.reservedSmem.offset0,0x4
	.type		.nv.reservedSmem.cap,@object
	.size		.nv.reservedSmem.cap,0x4
